def matmul_kernel(
    a_ptr,
    b_ptr,
    c_ptr,
    M,
    N,
    K,
    stride_am,
    stride_ak,
    stride_bk,
    stride_bn,
    stride_cm,
    stride_cn,
    BLOCK_M: tl.constexpr,
    BLOCK_N: tl.constexpr,
    BLOCK_K: tl.constexpr,
    GROUP_M: tl.constexpr,
):
    pid = tl.program_id(axis=0)
    num_pid_m = tl.cdiv(M, BLOCK_M)
    num_pid_n = tl.cdiv(N, BLOCK_N)
    num_pid_in_group = GROUP_M * num_pid_n
    group_id = pid // num_pid_in_group
    first_pid_m = group_id * GROUP_M
    group_size_m = min(num_pid_m - first_pid_m, GROUP_M)
    pid_m = first_pid_m + ((pid % num_pid_in_group) % group_size_m)
    pid_n = (pid % num_pid_in_group) // group_size_m

    offs_am = (pid_m * BLOCK_M + tl.arange(0, BLOCK_M)) % M
    offs_bn = (pid_n * BLOCK_N + tl.arange(0, BLOCK_N)) % N
    offs_k = tl.arange(0, BLOCK_K)
    a_ptrs = a_ptr + offs_am[:, None] * stride_am + offs_k[None, :] * stride_ak
    b_ptrs = b_ptr + offs_k[:, None] * stride_bk + offs_bn[None, :] * stride_bn

    acc = tl.zeros((BLOCK_M, BLOCK_N), dtype=tl.float32)
    for kk in range(0, tl.cdiv(K, BLOCK_K)):
        a = tl.load(a_ptrs, mask=offs_k[None, :] < K - kk * BLOCK_K, other=0.0)
        b = tl.load(b_ptrs, mask=offs_k[:, None] < K - kk * BLOCK_K, other=0.0)
        acc = tl.dot(a, b, acc)
        a_ptrs += BLOCK_K * stride_ak
        b_ptrs += BLOCK_K * stride_bk

    c = acc.to(c_ptr.dtype.element_ty)
    offs_cm = pid_m * BLOCK_M + tl.arange(0, BLOCK_M)
    offs_cn = pid_n * BLOCK_N + tl.arange(0, BLOCK_N)
    c_ptrs = c_ptr + offs_cm[:, None] * stride_cm + offs_cn[None, :] * stride_cn
    mask = (offs_cm[:, None] < M) & (offs_cn[None, :] < N)
    tl.store(c_ptrs, c, mask=mask)

# config = {"BLOCK_K": 128, "BLOCK_M": 64, "BLOCK_N": 512, "GROUP_M": 8, "arch": "sm_90", "dtype": "fp16", "num_ctas": 4, "num_stages": 3, "num_warps": 4}
# arch = sm_90


// ===== COMPILED SASS (sm_90a) =====

	.target	sm_90a

	.elftype	@"ET_EXEC"


//--------------------- .note.nv.tkinfo           --------------------------
	.section	.note.nv.tkinfo,"",@"SHT_NOTE"
	.sectionflags	@"SHF_NOTE_NV_TKINFO"
	.tkinfo
        /*0018*/ 	.word	0x00000002
        /*0030*/ 	.string	""
        /*0030*/ 	.string	"ptxas"
        /*0030*/ 	.string	"Cuda compilation tools, release 13.0, V13.0.88"
        /*0030*/ 	.string	"Build cuda_13.0.r13.0/compiler.36424714_0"
        /*0030*/ 	.string	"-v  -suppress-debug-info  -lineinfo  -arch sm_90a "



//--------------------- .note.nv.cuinfo           --------------------------
	.section	.note.nv.cuinfo,"",@"SHT_NOTE"
	.sectionflags	@"SHF_NOTE_NV_CUINFO"
        /*0018*/ 	.short	0x0002
        /*001a*/ 	.short	0x005a
        /*001c*/ 	.short	0x0082
	.zero		2


//--------------------- .nv.info                  --------------------------
	.section	.nv.info,"",@"SHT_CUDA_INFO"
	.align	4


	//----- nvinfo : EIATTR_REGCOUNT
	.align		4
        /*0000*/ 	.byte	0x04, 0x2f
        /*0002*/ 	.short	(.L_1 - .L_0)
	.align		4
.L_0:
        /*0004*/ 	.word	index@(matmul_kernel)
        /*0008*/ 	.word	0x000000ff


	//----- nvinfo : EIATTR_FRAME_SIZE
	.align		4
.L_1:
        /*000c*/ 	.byte	0x04, 0x11
        /*000e*/ 	.short	(.L_3 - .L_2)
	.align		4
.L_2:
        /*0010*/ 	.word	index@(matmul_kernel)
        /*0014*/ 	.word	0x000006b8


	//----- nvinfo : EIATTR_MIN_STACK_SIZE
	.align		4
.L_3:
        /*0018*/ 	.byte	0x04, 0x12
        /*001a*/ 	.short	(.L_5 - .L_4)
	.align		4
.L_4:
        /*001c*/ 	.word	index@(matmul_kernel)
        /*0020*/ 	.word	0x000006b8
.L_5:


//--------------------- .nv.compat                --------------------------
	.section	.nv.compat,"",@"SHT_CUDA_COMPAT_INFO"
	.align	4
        /*0000*/ 	.byte	0x02, 0x09, 0x01, 0x00, 0x02, 0x02, 0x04, 0x00, 0x02, 0x05, 0x05, 0x00, 0x03, 0x07, 0x01, 0x01
        /*0010*/ 	.byte	0x02, 0x03, 0x00, 0x00, 0x02, 0x06, 0x01, 0x00, 0x04, 0x0b, 0x08, 0x00, 0x00, 0x00, 0x00, 0x00
        /*0020*/ 	.byte	0x00, 0x00, 0x00, 0x00


//--------------------- .nv.info.matmul_kernel    --------------------------
	.section	.nv.info.matmul_kernel,"",@"SHT_CUDA_INFO"
	.sectionflags	@""
	.align	4


	//----- nvinfo : EIATTR_CUDA_API_VERSION
	.align		4
        /*0000*/ 	.byte	0x04, 0x37
        /*0002*/ 	.short	(.L_7 - .L_6)
.L_6:
        /*0004*/ 	.word	0x00000082


	//----- nvinfo : EIATTR_KPARAM_INFO
	.align		4
.L_7:
        /*0008*/ 	.byte	0x04, 0x17
        /*000a*/ 	.short	(.L_9 - .L_8)
.L_8:
        /*000c*/ 	.word	0x00000000
        /*0010*/ 	.short	0x000d
        /*0012*/ 	.short	0x0048
        /*0014*/ 	.byte	0x00, 0xf4, 0x21, 0x00


	//----- nvinfo : EIATTR_KPARAM_INFO
	.align		4
.L_9:
        /*0018*/ 	.byte	0x04, 0x17
        /*001a*/ 	.short	(.L_11 - .L_10)
.L_10:
        /*001c*/ 	.word	0x00000000
        /*0020*/ 	.short	0x000c
        /*0022*/ 	.short	0x0040
        /*0024*/ 	.byte	0x00, 0xf4, 0x21, 0x00


	//----- nvinfo : EIATTR_KPARAM_INFO
	.align		4
.L_11:
        /*0028*/ 	.byte	0x04, 0x17
        /*002a*/ 	.short	(.L_13 - .L_12)
.L_12:
        /*002c*/ 	.word	0x00000000
        /*0030*/ 	.short	0x000b
        /*0032*/ 	.short	0x0038
        /*0034*/ 	.byte	0x00, 0xf0, 0x11, 0x00


	//----- nvinfo : EIATTR_KPARAM_INFO
	.align		4
.L_13:
        /*0038*/ 	.byte	0x04, 0x17
        /*003a*/ 	.short	(.L_15 - .L_14)
.L_14:
        /*003c*/ 	.word	0x00000000
        /*0040*/ 	.short	0x000a
        /*0042*/ 	.short	0x0034
        /*0044*/ 	.byte	0x00, 0xf0, 0x11, 0x00


	//----- nvinfo : EIATTR_KPARAM_INFO
	.align		4
.L_15:
        /*0048*/ 	.byte	0x04, 0x17
        /*004a*/ 	.short	(.L_17 - .L_16)
.L_16:
        /*004c*/ 	.word	0x00000000
        /*0050*/ 	.short	0x0009
        /*0052*/ 	.short	0x0030
        /*0054*/ 	.byte	0x00, 0xf0, 0x11, 0x00


	//----- nvinfo : EIATTR_KPARAM_INFO
	.align		4
.L_17:
        /*0058*/ 	.byte	0x04, 0x17
        /*005a*/ 	.short	(.L_19 - .L_18)
.L_18:
        /*005c*/ 	.word	0x00000000
        /*0060*/ 	.short	0x0008
        /*0062*/ 	.short	0x002c
        /*0064*/ 	.byte	0x00, 0xf0, 0x11, 0x00


	//----- nvinfo : EIATTR_KPARAM_INFO
	.align		4
.L_19:
        /*0068*/ 	.byte	0x04, 0x17
        /*006a*/ 	.short	(.L_21 - .L_20)
.L_20:
        /*006c*/ 	.word	0x00000000
        /*0070*/ 	.short	0x0007
        /*0072*/ 	.short	0x0028
        /*0074*/ 	.byte	0x00, 0xf0, 0x11, 0x00


	//----- nvinfo : EIATTR_KPARAM_INFO
	.align		4
.L_21:
        /*0078*/ 	.byte	0x04, 0x17
        /*007a*/ 	.short	(.L_23 - .L_22)
.L_22:
        /*007c*/ 	.word	0x00000000
        /*0080*/ 	.short	0x0006
        /*0082*/ 	.short	0x0024
        /*0084*/ 	.byte	0x00, 0xf0, 0x11, 0x00


	//----- nvinfo : EIATTR_KPARAM_INFO
	.align		4
.L_23:
        /*0088*/ 	.byte	0x04, 0x17
        /*008a*/ 	.short	(.L_25 - .L_24)
.L_24:
        /*008c*/ 	.word	0x00000000
        /*0090*/ 	.short	0x0005
        /*0092*/ 	.short	0x0020
        /*0094*/ 	.byte	0x00, 0xf0, 0x11, 0x00


	//----- nvinfo : EIATTR_KPARAM_INFO
	.align		4
.L_25:
        /*0098*/ 	.byte	0x04, 0x17
        /*009a*/ 	.short	(.L_27 - .L_26)
.L_26:
        /*009c*/ 	.word	0x00000000
        /*00a0*/ 	.short	0x0004
        /*00a2*/ 	.short	0x001c
        /*00a4*/ 	.byte	0x00, 0xf0, 0x11, 0x00


	//----- nvinfo : EIATTR_KPARAM_INFO
	.align		4
.L_27:
        /*00a8*/ 	.byte	0x04, 0x17
        /*00aa*/ 	.short	(.L_29 - .L_28)
.L_28:
        /*00ac*/ 	.word	0x00000000
        /*00b0*/ 	.short	0x0003
        /*00b2*/ 	.short	0x0018
        /*00b4*/ 	.byte	0x00, 0xf0, 0x11, 0x00


	//----- nvinfo : EIATTR_KPARAM_INFO
	.align		4
.L_29:
        /*00b8*/ 	.byte	0x04, 0x17
        /*00ba*/ 	.short	(.L_31 - .L_30)
.L_30:
        /*00bc*/ 	.word	0x00000000
        /*00c0*/ 	.short	0x0002
        /*00c2*/ 	.short	0x0010
        /*00c4*/ 	.byte	0x00, 0xf4, 0x21, 0x00


	//----- nvinfo : EIATTR_KPARAM_INFO
	.align		4
.L_31:
        /*00c8*/ 	.byte	0x04, 0x17
        /*00ca*/ 	.short	(.L_33 - .L_32)
.L_32:
        /*00cc*/ 	.word	0x00000000
        /*00d0*/ 	.short	0x0001
        /*00d2*/ 	.short	0x0008
        /*00d4*/ 	.byte	0x00, 0xf4, 0x21, 0x00


	//----- nvinfo : EIATTR_KPARAM_INFO
	.align		4
.L_33:
        /*00d8*/ 	.byte	0x04, 0x17
        /*00da*/ 	.short	(.L_35 - .L_34)
.L_34:
        /*00dc*/ 	.word	0x00000000
        /*00e0*/ 	.short	0x0000
        /*00e2*/ 	.short	0x0000
        /*00e4*/ 	.byte	0x00, 0xf4, 0x21, 0x00


	//----- nvinfo : EIATTR_EXPLICIT_CLUSTER
	.align		4
.L_35:
        /*00e8*/ 	.byte	0x01, 0x3e
	.zero		2


	//----- nvinfo : EIATTR_CTA_PER_CLUSTER
	.align		4
        /*00ec*/ 	.byte	0x04, 0x3d
        /*00ee*/ 	.short	(.L_37 - .L_36)
.L_36:
        /*00f0*/ 	.word	0x00000004
        /*00f4*/ 	.word	0x00000001
        /*00f8*/ 	.word	0x00000001


	//----- nvinfo : EIATTR_SPARSE_MMA_MASK
	.align		4
.L_37:
        /*00fc*/ 	.byte	0x03, 0x50
        /*00fe*/ 	.short	0x0000


	//----- nvinfo : EIATTR_MAXREG_COUNT
	.align		4
        /*0100*/ 	.byte	0x03, 0x1b
        /*0102*/ 	.short	0x00ff


	//----- nvinfo : EIATTR_NUM_BARRIERS
	.align		4
        /*0104*/ 	.byte	0x02, 0x4c
        /*0106*/ 	.byte	0x01
	.zero		1


	//----- nvinfo : EIATTR_ANNOTATIONS
	.align		4
        /*0108*/ 	.byte	0x04, 0x55
        /*010a*/ 	.short	(.L_39 - .L_38)


	//   ....[0]....
.L_38:
        /*010c*/ 	.word	0x00000001
        /*0110*/ 	.byte	0x90, 0x06, 0x00, 0x00, 0x01, 0x00, 0x00, 0x00, 0xa0, 0x06, 0x00, 0x00, 0x01, 0x00, 0x00, 0x00
        /* <DEDUP_REMOVED lines=597> */
        /*2670*/ 	.byte	0xc0, 0x4e, 0x01, 0x00


	//----- nvinfo : EIATTR_MERCURY_ISA_VERSION
	.align		4
.L_39:
        /*2674*/ 	.byte	0x03, 0x5f
        /*2676*/ 	.short	0x0101


	//----- nvinfo : EIATTR_EXIT_INSTR_OFFSETS
	.align		4
        /*2678*/ 	.byte	0x04, 0x1c
        /*267a*/ 	.short	(.L_41 - .L_40)


	//   ....[0]....
.L_40:
        /*267c*/ 	.word	0x00016c00


	//   ....[1]....
        /*2680*/ 	.word	0x00016c30


	//----- nvinfo : EIATTR_REQNTID
	.align		4
.L_41:
        /*2684*/ 	.byte	0x04, 0x10
        /*2686*/ 	.short	(.L_43 - .L_42)
.L_42:
        /*2688*/ 	.word	0x00000080
        /*268c*/ 	.word	0x00000001
        /*2690*/ 	.word	0x00000001


	//----- nvinfo : EIATTR_CBANK_PARAM_SIZE
	.align		4
.L_43:
        /*2694*/ 	.byte	0x03, 0x19
        /*2696*/ 	.short	0x0050


	//----- nvinfo : EIATTR_PARAM_CBANK
	.align		4
        /*2698*/ 	.byte	0x04, 0x0a
        /*269a*/ 	.short	(.L_45 - .L_44)
	.align		4
.L_44:
        /*269c*/ 	.word	index@(.nv.constant0.matmul_kernel)
        /*26a0*/ 	.short	0x0210
        /*26a2*/ 	.short	0x0050


	//----- nvinfo : EIATTR_SW_WAR
	.align		4
.L_45:
        /*26a4*/ 	.byte	0x04, 0x36
        /*26a6*/ 	.short	(.L_47 - .L_46)
.L_46:
        /*26a8*/ 	.word	0x00000008
.L_47:


//--------------------- .nv.callgraph             --------------------------
	.section	.nv.callgraph,"",@"SHT_CUDA_CALLGRAPH"
	.align	4
	.sectionentsize	8
	.align		4
        /*0000*/ 	.word	0x00000000
	.align		4
        /*0004*/ 	.word	0xffffffff
	.align		4
        /*0008*/ 	.word	0x00000000
	.align		4
        /*000c*/ 	.word	0xfffffffe
	.align		4
        /*0010*/ 	.word	0x00000000
	.align		4
        /*0014*/ 	.word	0xfffffffd
	.align		4
        /*0018*/ 	.word	0x00000000
	.align		4
        /*001c*/ 	.word	0xfffffffc


//--------------------- .text.matmul_kernel       --------------------------
	.section	.text.matmul_kernel,"ax",@progbits
	.align	128
        .global         matmul_kernel
        .type           matmul_kernel,@function
        .size           matmul_kernel,(.L_x_3 - matmul_kernel)
        .other          matmul_kernel,@"STO_CUDA_ENTRY STV_DEFAULT"
matmul_kernel:
.text.matmul_kernel:
[----:B------:R-:W0:Y:S08]  /*0000*/  LDC R1, c[0x0][0x28] ;  /* 0x00000a00ff017b82 */ /* 0x000e300000000800 */
[----:B------:R-:W1:Y:S01]  /*0010*/  LDC.64 R24, c[0x0][0x228] ;  /* 0x00008a00ff187b82 */ /* 0x000e620000000a00 */
[----:B------:R-:W2:Y:S01]  /*0020*/  S2R R81, SR_TID.X ;  /* 0x0000000000517919 */ /* 0x000ea20000002100 */
[----:B0-----:R-:W-:Y:S01]  /*0030*/  VIADD R1, R1, 0xfffff948 ;  /* 0xfffff94801017836 */ /* 0x001fe20000000000 */
[----:B------:R-:W-:Y:S01]  /*0040*/  UMOV UR7, 0x400 ;  /* 0x0000040000077882 */ /* 0x000fe20000000000 */
[----:B------:R-:W-:Y:S01]  /*0050*/  ULDC.64 UR18, c[0x0][0x208] ;  /* 0x0000820000127ab9 */ /* 0x000fe20000000a00 */
[----:B------:R-:W-:-:S02]  /*0060*/  CS2R R32, SRZ ;  /* 0x0000000000207805 */ /* 0x000fc4000001ff00 */
[----:B------:R-:W-:Y:S02]  /*0070*/  CS2R R34, SRZ ;  /* 0x0000000000227805 */ /* 0x000fe4000001ff00 */
[----:B------:R-:W-:Y:S01]  /*0080*/  CS2R R40, SRZ ;  /* 0x0000000000287805 */ /* 0x000fe2000001ff00 */
[----:B------:R-:W0:Y:S01]  /*0090*/  S2UR UR4, SR_CTAID.X ;  /* 0x00000000000479c3 */ /* 0x000e220000002500 */
[----:B------:R-:W-:Y:S02]  /*00a0*/  CS2R R42, SRZ ;  /* 0x00000000002a7805 */ /* 0x000fe4000001ff00 */
[----:B------:R-:W-:Y:S02]  /*00b0*/  CS2R R48, SRZ ;  /* 0x0000000000307805 */ /* 0x000fe4000001ff00 */
[----:B------:R-:W-:Y:S02]  /*00c0*/  CS2R R50, SRZ ;  /* 0x0000000000327805 */ /* 0x000fe4000001ff00 */
[----:B------:R-:W-:-:S02]  /*00d0*/  CS2R R56, SRZ ;  /* 0x0000000000387805 */ /* 0x000fc4000001ff00 */
[----:B------:R-:W-:Y:S02]  /*00e0*/  CS2R R58, SRZ ;  /* 0x00000000003a7805 */ /* 0x000fe4000001ff00 */
[----:B------:R-:W-:Y:S02]  /*00f0*/  CS2R R64, SRZ ;  /* 0x0000000000407805 */ /* 0x000fe4000001ff00 */
[----:B------:R-:W-:Y:S01]  /*0100*/  CS2R R66, SRZ ;  /* 0x0000000000427805 */ /* 0x000fe2000001ff00 */
[----:B------:R-:W3:Y:S01]  /*0110*/  LDC R77, c[0x0][0x230] ;  /* 0x00008c00ff4d7b82 */ /* 0x000ee20000000800 */
[----:B------:R-:W-:Y:S02]  /*0120*/  CS2R R72, SRZ ;  /* 0x0000000000487805 */ /* 0x000fe4000001ff00 */
[----:B------:R-:W-:Y:S02]  /*0130*/  CS2R R74, SRZ ;  /* 0x00000000004a7805 */ /* 0x000fe4000001ff00 */
[----:B------:R-:W-:-:S02]  /*0140*/  CS2R R84, SRZ ;  /* 0x0000000000547805 */ /* 0x000fc4000001ff00 */
[----:B------:R-:W-:Y:S01]  /*0150*/  CS2R R86, SRZ ;  /* 0x0000000000567805 */ /* 0x000fe2000001ff00 */
[----:B-1----:R-:W-:Y:S01]  /*0160*/  VIADD R0, R25, 0x1ff ;  /* 0x000001ff19007836 */ /* 0x002fe20000000000 */
[----:B------:R-:W1:Y:S04]  /*0170*/  S2UR UR16, SR_CgaCtaId ;  /* 0x00000000001079c3 */ /* 0x000e680000008800 */
[----:B------:R-:W-:Y:S02]  /*0180*/  SHF.R.S32.HI R3, RZ, 0x1f, R0 ;  /* 0x0000001fff037819 */ /* 0x000fe40000011400 */
[----:B0-----:R-:W-:Y:S01]  /*0190*/  I2FP.F32.U32 R5, UR4 ;  /* 0x0000000400057c45 */ /* 0x001fe20008201000 */
[----:B------:R-:W-:Y:S01]  /*01a0*/  ULDC UR4, c[0x0][0x150] ;  /* 0x0000540000047ab9 */ /* 0x000fe20000000800 */
[----:B------:R-:W-:-:S02]  /*01b0*/  LEA.HI R3, R3, R0, RZ, 0x9 ;  /* 0x0000000003037211 */ /* 0x000fc400078f48ff */
[----:B--2---:R-:W-:Y:S01]  /*01c0*/  SHF.R.U32.HI R28, RZ, 0x6, R81 ;  /* 0x00000006ff1c7819 */ /* 0x004fe20000011651 */
[----:B------:R-:W-:Y:S01]  /*01d0*/  FMUL R5, R5, UR4 ;  /* 0x0000000405057c20 */ /* 0x000fe20008400000 */
[----:B------:R-:W-:Y:S01]  /*01e0*/  SHF.R.S32.HI R3, RZ, 0x9, R3 ;  /* 0x00000009ff037819 */ /* 0x000fe20000011403 */
[----:B---3--:R-:W-:Y:S01]  /*01f0*/  VIADD R77, R77, 0x7f ;  /* 0x0000007f4d4d7836 */ /* 0x008fe20000000000 */
[----:B------:R-:W-:-:S03]  /*0200*/  LOP3.LUT R88, R81, 0x7f, RZ, 0xc0, !PT ;  /* 0x0000007f51587812 */ /* 0x000fc600078ec0ff */
[----:B------:R-:W-:Y:S01]  /*0210*/  IMAD.SHL.U32 R4, R3, 0x8, RZ ;  /* 0x0000000803047824 */ /* 0x000fe200078e00ff */
[----:B------:R-:W0:Y:S01]  /*0220*/  F2I.U32.TRUNC.NTZ R5, R5 ;  /* 0x0000000500057305 */ /* 0x000e22000020f000 */
[----:B------:R-:W-:-:S03]  /*0230*/  SGXT.U32 R28, R28, 0x1 ;  /* 0x000000011c1c781a */ /* 0x000fc60000000000 */
[----:B------:R-:W-:Y:S01]  /*0240*/  IABS R7, R4 ;  /* 0x0000000400077213 */ /* 0x000fe20000000000 */
[----:B-1----:R-:W-:Y:S02]  /*0250*/  USHF.L.U32 UR4, UR16, 0x7, URZ ;  /* 0x0000000710047899 */ /* 0x002fe4000800063f */
[----:B------:R-:W-:Y:S01]  /*0260*/  ULEA UR7, UR16, UR7, 0x18 ;  /* 0x0000000710077291 */ /* 0x000fe2000f8ec03f */
[----:B------:R-:W1:Y:S01]  /*0270*/  I2F.RP R0, R7 ;  /* 0x0000000700007306 */ /* 0x000e620000209400 */
[----:B------:R-:W-:Y:S01]  /*0280*/  ULOP3.LUT UR4, UR4, 0x180, URZ, 0xc0, !UPT ;  /* 0x0000018004047892 */ /* 0x000fe2000f8ec03f */
[----:B0-----:R-:W-:-:S06]  /*0290*/  IABS R11, R5 ;  /* 0x00000005000b7213 */ /* 0x001fcc0000000000 */
[----:B-1----:R-:W0:Y:S02]  /*02a0*/  MUFU.RCP R0, R0 ;  /* 0x0000000000007308 */ /* 0x002e240000001000 */
[----:B0-----:R-:W-:Y:S01]  /*02b0*/  VIADD R2, R0, 0xffffffe ;  /* 0x0ffffffe00027836 */ /* 0x001fe20000000000 */
[----:B------:R-:W-:-:S05]  /*02c0*/  IABS R0, R4 ;  /* 0x0000000400007213 */ /* 0x000fca0000000000 */
[----:B------:R0:W1:Y:S01]  /*02d0*/  F2I.FTZ.U32.TRUNC.NTZ R3, R2 ;  /* 0x0000000200037305 */ /* 0x000062000021f000 */
[----:B------:R-:W-:Y:S02]  /*02e0*/  IMAD.MOV R0, RZ, RZ, -R0 ;  /* 0x000000ffff007224 */ /* 0x000fe400078e0a00 */
[----:B0-----:R-:W-:Y:S02]  /*02f0*/  IMAD.MOV.U32 R2, RZ, RZ, RZ ;  /* 0x000000ffff027224 */ /* 0x001fe400078e00ff */
[----:B-1----:R-:W-:-:S04]  /*0300*/  IMAD.MOV R6, RZ, RZ, -R3 ;  /* 0x000000ffff067224 */ /* 0x002fc800078e0a03 */
[----:B------:R-:W-:-:S04]  /*0310*/  IMAD R9, R6, R7, RZ ;  /* 0x0000000706097224 */ /* 0x000fc800078e02ff */
[----:B------:R-:W-:-:S06]  /*0320*/  IMAD.HI.U32 R2, R3, R9, R2 ;  /* 0x0000000903027227 */ /* 0x000fcc00078e0002 */
[----:B------:R-:W-:-:S04]  /*0330*/  IMAD.HI.U32 R2, R2, R11, RZ ;  /* 0x0000000b02027227 */ /* 0x000fc800078e00ff */
[----:B------:R-:W-:-:S05]  /*0340*/  IMAD R0, R2, R0, R11 ;  /* 0x0000000002007224 */ /* 0x000fca00078e020b */
[----:B------:R-:W-:-:S13]  /*0350*/  ISETP.GT.U32.AND P1, PT, R7, R0, PT ;  /* 0x000000000700720c */ /* 0x000fda0003f24070 */
[----:B------:R-:W-:Y:S02]  /*0360*/  @!P1 IMAD.IADD R0, R0, 0x1, -R7 ;  /* 0x0000000100009824 */ /* 0x000fe400078e0a07 */
[----:B------:R-:W-:Y:S01]  /*0370*/  @!P1 VIADD R2, R2, 0x1 ;  /* 0x0000000102029836 */ /* 0x000fe20000000000 */
[----:B------:R-:W-:Y:S02]  /*0380*/  ISETP.NE.AND P1, PT, R4, RZ, PT ;  /* 0x000000ff0400720c */ /* 0x000fe40003f25270 */
[----:B------:R-:W-:Y:S02]  /*0390*/  ISETP.GE.U32.AND P0, PT, R0, R7, PT ;  /* 0x000000070000720c */ /* 0x000fe40003f06070 */
[----:B------:R-:W-:-:S04]  /*03a0*/  LOP3.LUT R0, R5, R4, RZ, 0x3c, !PT ;  /* 0x0000000405007212 */ /* 0x000fc800078e3cff */
[----:B------:R-:W-:Y:S01]  /*03b0*/  ISETP.GE.AND P2, PT, R0, RZ, PT ;  /* 0x000000ff0000720c */ /* 0x000fe20003f46270 */
[----:B------:R-:W-:-:S05]  /*03c0*/  VIADD R0, R24, 0x3f ;  /* 0x0000003f18007836 */ /* 0x000fca0000000000 */
[----:B------:R-:W-:Y:S01]  /*03d0*/  SHF.R.S32.HI R3, RZ, 0x1f, R0 ;  /* 0x0000001fff037819 */ /* 0x000fe20000011400 */
[----:B------:R-:W-:-:S03]  /*03e0*/  @P0 VIADD R2, R2, 0x1 ;  /* 0x0000000102020836 */ /* 0x000fc60000000000 */
[----:B------:R-:W-:-:S03]  /*03f0*/  LEA.HI R3, R3, R0, RZ, 0x6 ;  /* 0x0000000003037211 */ /* 0x000fc600078f30ff */
[----:B------:R-:W-:Y:S01]  /*0400*/  @!P2 IMAD.MOV R2, RZ, RZ, -R2 ;  /* 0x000000ffff02a224 */ /* 0x000fe200078e0a02 */
[----:B------:R-:W-:-:S05]  /*0410*/  @!P1 LOP3.LUT R2, RZ, R4, RZ, 0x33, !PT ;  /* 0x00000004ff029212 */ /* 0x000fca00078e33ff */
[----:B------:R-:W-:Y:S02]  /*0420*/  IMAD.SHL.U32 R6, R2, 0x8, RZ ;  /* 0x0000000802067824 */ /* 0x000fe400078e00ff */
[----:B------:R-:W-:-:S03]  /*0430*/  IMAD.MOV R2, RZ, RZ, -R2 ;  /* 0x000000ffff027224 */ /* 0x000fc600078e0a02 */
[----:B------:R-:W-:Y:S01]  /*0440*/  LEA.HI.SX32 R3, R3, -R6, 0x1a ;  /* 0x8000000603037211 */ /* 0x000fe200078fd2ff */
[----:B------:R-:W-:-:S03]  /*0450*/  IMAD R4, R4, R2, R5 ;  /* 0x0000000204047224 */ /* 0x000fc600078e0205 */
[----:B------:R-:W-:Y:S02]  /*0460*/  VIMNMX R11, R3, 0x8, PT ;  /* 0x00000008030b7848 */ /* 0x000fe40003fe0100 */
[----:B------:R-:W-:Y:S02]  /*0470*/  IABS R9, R4 ;  /* 0x0000000400097213 */ /* 0x000fe40000000000 */
[----:B------:R-:W-:-:S04]  /*0480*/  IABS R7, R11 ;  /* 0x0000000b00077213 */ /* 0x000fc80000000000 */
[----:B------:R-:W0:Y:S08]  /*0490*/  I2F.RP R0, R7 ;  /* 0x0000000700007306 */ /* 0x000e300000209400 */
[----:B0-----:R-:W0:Y:S02]  /*04a0*/  MUFU.RCP R0, R0 ;  /* 0x0000000000007308 */ /* 0x001e240000001000 */
[----:B0-----:R-:W-:-:S06]  /*04b0*/  VIADD R3, R0, 0xffffffe ;  /* 0x0ffffffe00037836 */ /* 0x001fcc0000000000 */
[----:B------:R-:W0:Y:S02]  /*04c0*/  F2I.FTZ.U32.TRUNC.NTZ R3, R3 ;  /* 0x0000000300037305 */ /* 0x000e24000021f000 */
[----:B0-----:R-:W-:-:S04]  /*04d0*/  IMAD.MOV R8, RZ, RZ, -R3 ;  /* 0x000000ffff087224 */ /* 0x001fc800078e0a03 */
[----:B------:R-:W-:Y:S01]  /*04e0*/  IMAD.MOV.U32 R2, RZ, RZ, R8 ;  /* 0x000000ffff027224 */ /* 0x000fe200078e0008 */
[----:B------:R-:W-:-:S03]  /*04f0*/  IABS R8, R11 ;  /* 0x0000000b00087213 */ /* 0x000fc60000000000 */
[----:B------:R-:W-:Y:S02]  /*0500*/  IMAD R5, R2, R7, RZ ;  /* 0x0000000702057224 */ /* 0x000fe400078e02ff */
[----:B------:R-:W-:Y:S02]  /*0510*/  IMAD.MOV.U32 R2, RZ, RZ, RZ ;  /* 0x000000ffff027224 */ /* 0x000fe400078e00ff */
[----:B------:R-:W-:Y:S02]  /*0520*/  IMAD.MOV R0, RZ, RZ, -R8 ;  /* 0x000000ffff007224 */ /* 0x000fe400078e0a08 */
[----:B------:R-:W-:Y:S01]  /*0530*/  IMAD.HI.U32 R2, R3, R5, R2 ;  /* 0x0000000503027227 */ /* 0x000fe200078e0002 */
[----:B------:R-:W-:-:S05]  /*0540*/  LOP3.LUT R3, R81, 0x3f, RZ, 0xc0, !PT ;  /* 0x0000003f51037812 */ /* 0x000fca00078ec0ff */
        /* <DEDUP_REMOVED lines=8> */
[----:B------:R-:W-:-:S07]  /*05d0*/  ISETP.GE.AND P2, PT, R0, RZ, PT ;  /* 0x000000ff0000720c */ /* 0x000fce0003f46270 */
[----:B------:R-:W-:Y:S01]  /*05e0*/  @P0 VIADD R2, R2, 0x1 ;  /* 0x0000000102020836 */ /* 0x000fe20000000000 */
[----:B------:R-:W-:-:S05]  /*05f0*/  ISETP.GE.AND P0, PT, R77, 0x80, PT ;  /* 0x000000804d00780c */ /* 0x000fca0003f06270 */
[----:B------:R-:W-:Y:S01]  /*0600*/  @!P2 IMAD.MOV R2, RZ, RZ, -R2 ;  /* 0x000000ffff02a224 */ /* 0x000fe200078e0a02 */
[----:B------:R-:W-:-:S05]  /*0610*/  @!P1 LOP3.LUT R2, RZ, R11, RZ, 0x33, !PT ;  /* 0x0000000bff029212 */ /* 0x000fca00078e33ff */
[----:B------:R-:W-:Y:S02]  /*0620*/  IMAD.MOV R0, RZ, RZ, -R2 ;  /* 0x000000ffff007224 */ /* 0x000fe400078e0a02 */
[----:B------:R-:W-:Y:S02]  /*0630*/  IMAD.SHL.U32 R12, R2, 0x200, RZ ;  /* 0x00000200020c7824 */ /* 0x000fe400078e00ff */
[----:B------:R-:W-:Y:S01]  /*0640*/  IMAD R0, R11, R0, R4 ;  /* 0x000000000b007224 */ /* 0x000fe200078e0204 */
[----:B------:R-:W-:-:S03]  /*0650*/  CS2R R4, SRZ ;  /* 0x0000000000047805 */ /* 0x000fc6000001ff00 */
[----:B------:R-:W-:Y:S01]  /*0660*/  IMAD.IADD R0, R6, 0x1, R0 ;  /* 0x0000000106007824 */ /* 0x000fe200078e0200 */
[----:B------:R-:W-:-:S03]  /*0670*/  CS2R R6, SRZ ;  /* 0x0000000000067805 */ /* 0x000fc6000001ff00 */
[----:B------:R-:W-:-:S05]  /*0680*/  IMAD R10, R0, 0x40, R3 ;  /* 0x00000040000a7824 */ /* 0x000fca00078e0203 */
[----:B------:R0:W-:Y:S04]  /*0690*/  STL [R1+0x54c], R10 ;  /* 0x00054c0a01007387 */ /* 0x0001e80000100800 */
[----:B------:R0:W-:Y:S01]  /*06a0*/  STL [R1+0x554], R12 ;  /* 0x0005540c01007387 */ /* 0x0001e20000100800 */
[----:B------:R-:W-:Y:S05]  /*06b0*/  @!P0 BRA `(.L_x_0) ;  /* 0x0000014400f08947 */ /* 0x000fea0003800000 */
[----:B------:R-:W-:Y:S01]  /*06c0*/  IABS R7, R24 ;  /* 0x0000001800077213 */ /* 0x000fe20000000000 */
[----:B------:R-:W-:Y:S01]  /*06d0*/  ULDC UR10, c[0x0][0x23c] ;  /* 0x00008f00000a7ab9 */ /* 0x000fe20000000800 */
[-C--:B------:R-:W-:Y:S01]  /*06e0*/  IABS R3, R25.reuse ;  /* 0x0000001900037213 */ /* 0x080fe20000000000 */
[----:B------:R-:W-:Y:S01]  /*06f0*/  ULDC UR9, c[0x0][0x238] ;  /* 0x00008e0000097ab9 */ /* 0x000fe20000000800 */
[----:B------:R-:W1:Y:S01]  /*0700*/  I2F.RP R0, R7 ;  /* 0x0000000700007306 */ /* 0x000e620000209400 */
[----:B------:R-:W-:Y:S01]  /*0710*/  IABS R38, R10 ;  /* 0x0000000a00267213 */ /* 0x000fe20000000000 */
[----:B------:R-:W-:Y:S01]  /*0720*/  ULDC.64 UR12, c[0x0][0x210] ;  /* 0x00008400000c7ab9 */ /* 0x000fe20000000a00 */
[----:B------:R-:W-:Y:S01]  /*0730*/  ISETP.GE.AND P6, PT, R10, RZ, PT ;  /* 0x000000ff0a00720c */ /* 0x000fe20003fc6270 */
[----:B------:R-:W-:Y:S01]  /*0740*/  IMAD R50, RZ, RZ, -UR9 ;  /* 0x80000009ff327e24 */ /* 0x000fe2000f8e02ff */
[----:B------:R-:W-:Y:S01]  /*0750*/  ISETP.NE.AND P1, PT, R24, RZ, PT ;  /* 0x000000ff1800720c */ /* 0x000fe20003f25270 */
[----:B------:R-:W-:Y:S01]  /*0760*/  UIADD3 UR8, UR7, 0x8000, URZ ;  /* 0x0000800007087890 */ /* 0x000fe2000fffe03f */
[----:B------:R-:W-:Y:S01]  /*0770*/  LOP3.LUT R72, RZ, R25, RZ, 0x33, !PT ;  /* 0x00000019ff487212 */ /* 0x000fe200078e33ff */
[----:B------:R-:W2:Y:S01]  /*0780*/  I2F.RP R6, R3 ;  /* 0x0000000300067306 */ /* 0x000ea20000209400 */
[----:B------:R-:W-:Y:S01]  /*0790*/  LOP3.LUT R90, R28, 0x7c, RZ, 0xfc, !PT ;  /* 0x0000007c1c5a7812 */ /* 0x000fe200078efcff */
[----:B------:R-:W-:Y:S01]  /*07a0*/  USHF.R.U32.HI UR14, URZ, 0x4, UR7 ;  /* 0x000000043f0e7899 */ /* 0x000fe20008011607 */
[----:B------:R-:W-:Y:S01]  /*07b0*/  SHF.R.S32.HI R35, RZ, 0x6, R81 ;  /* 0x00000006ff237819 */ /* 0x000fe20000011451 */
[----:B------:R-:W-:Y:S01]  /*07c0*/  USHF.R.U32.HI UR8, URZ, 0x4, UR8 ;  /* 0x000000043f087899 */ /* 0x000fe20008011608 */
[----:B------:R-:W-:Y:S01]  /*07d0*/  LOP3.LUT R33, R81, 0x40, RZ, 0xc0, !PT ;  /* 0x0000004051217812 */ /* 0x000fe200078ec0ff */
[----:B------:R-:W-:Y:S01]  /*07e0*/  IMAD R26, R90, UR9, RZ ;  /* 0x000000095a1a7c24 */ /* 0x000fe2000f8e02ff */
[----:B------:R-:W-:Y:S01]  /*07f0*/  SGXT R35, R35, 0x1 ;  /* 0x000000012323781a */ /* 0x000fe20000000200 */
[----:B-1----:R-:W1:Y:S01]  /*0800*/  MUFU.RCP R0, R0 ;  /* 0x0000000000007308 */ /* 0x002e620000001000 */
[----:B------:R-:W-:Y:S01]  /*0810*/  USGXT.U32 UR14, UR14, 0xe ;  /* 0x0000000e0e0e789a */ /* 0x000fe20008000000 */
[C---:B------:R-:W-:Y:S01]  /*0820*/  IMAD R47, R50.reuse, 0x2, R26 ;  /* 0x00000002322f7824 */ /* 0x040fe200078e021a */
[----:B------:R-:W-:Y:S01]  /*0830*/  UMOV UR6, URZ ;  /* 0x0000003f00067c82 */ /* 0x000fe20008000000 */
[----:B------:R-:W-:Y:S01]  /*0840*/  ULDC UR46, c[0x0][0x230] ;  /* 0x00008c00002e7ab9 */ /* 0x000fe20000000800 */
[----:B------:R-:W-:Y:S01]  /*0850*/  UIADD3 UR15, UP1, UR14, 0x2, URZ ;  /* 0x000000020e0f7890 */ /* 0x000fe2000ff3e03f */
[----:B------:R-:W-:-:S02]  /*0860*/  IMAD R74, R50, 0x2, R47 ;  /* 0x00000002324a7824 */ /* 0x000fc400078e022f */
[----:B--2---:R-:W-:Y:S01]  /*0870*/  MUFU.RCP R6, R6 ;  /* 0x0000000600067308 */ /* 0x004fe20000001000 */
[----:B------:R-:W-:Y:S01]  /*0880*/  UIADD3.X UR20, UR6, 0x40000040, URZ, UP1, !UPT ;  /* 0x4000004006147890 */ /* 0x000fe20008ffe43f */
[----:B------:R-:W-:-:S04]  /*0890*/  IMAD R27, R50, 0x2, R74 ;  /* 0x00000002321b7824 */ /* 0x000fc800078e024a */
[----:B------:R-:W-:Y:S02]  /*08a0*/  IMAD R29, R50, 0x2, R27 ;  /* 0x00000002321d7824 */ /* 0x000fe400078e021b */
[----:B-1----:R-:W-:Y:S01]  /*08b0*/  VIADD R2, R0, 0xffffffe ;  /* 0x0ffffffe00027836 */ /* 0x002fe20000000000 */
[----:B------:R-:W-:Y:S01]  /*08c0*/  LOP3.LUT R0, R12, UR4, RZ, 0xfc, !PT ;  /* 0x000000040c007c12 */ /* 0x000fe2000f8efcff */
[----:B------:R-:W-:Y:S01]  /*08d0*/  ULDC.64 UR4, c[0x0][0x218] ;  /* 0x0000860000047ab9 */ /* 0x000fe20000000a00 */
[----:B------:R-:W-:Y:S01]  /*08e0*/  IMAD R30, R50, 0x2, R29 ;  /* 0x00000002321e7824 */ /* 0x000fe200078e021d */
[----:B------:R-:W1:Y:S01]  /*08f0*/  F2I.FTZ.U32.TRUNC.NTZ R5, R2 ;  /* 0x0000000200057305 */ /* 0x000e62000021f000 */
[----:B------:R-:W-:Y:S02]  /*0900*/  IABS R8, R0 ;  /* 0x0000000000087213 */ /* 0x000fe40000000000 */
[----:B0-----:R-:W-:Y:S01]  /*0910*/  LOP3.LUT R12, R0, 0x7b, RZ, 0xfc, !PT ;  /* 0x0000007b000c7812 */ /* 0x001fe200078efcff */
[----:B------:R-:W-:Y:S01]  /*0920*/  IMAD R31, R50, 0x2, R30 ;  /* 0x00000002321f7824 */ /* 0x000fe200078e021e */
[----:B------:R-:W-:-:S02]  /*0930*/  LOP3.LUT R14, R0, 0x7a, RZ, 0xfc, !PT ;  /* 0x0000007a000e7812 */ /* 0x000fc400078efcff */
[----:B------:R-:W-:Y:S01]  /*0940*/  IABS R117, R12 ;  /* 0x0000000c00757213 */ /* 0x000fe20000000000 */
[----:B------:R-:W-:Y:S01]  /*0950*/  IMAD R32, R50, 0x4, R31 ;  /* 0x0000000432207824 */ /* 0x000fe200078e021f */
[C---:B------:R-:W-:Y:S02]  /*0960*/  LOP3.LUT R16, R0.reuse, 0x79, RZ, 0xfc, !PT ;  /* 0x0000007900107812 */ /* 0x040fe400078efcff */
[C---:B------:R-:W-:Y:S02]  /*0970*/  LOP3.LUT R18, R0.reuse, 0x78, RZ, 0xfc, !PT ;  /* 0x0000007800127812 */ /* 0x040fe400078efcff */
[----:B------:R-:W-:Y:S01]  /*0980*/  LOP3.LUT R20, R0, 0x77, RZ, 0xfc, !PT ;  /* 0x0000007700147812 */ /* 0x000fe200078efcff */
[----:B-1----:R-:W-:Y:S01]  /*0990*/  IMAD.MOV R4, RZ, RZ, -R5 ;  /* 0x000000ffff047224 */ /* 0x002fe200078e0a05 */
[----:B------:R-:W-:Y:S02]  /*09a0*/  IABS R19, R18 ;  /* 0x0000001200137213 */ /* 0x000fe40000000000 */
[----:B------:R-:W-:Y:S01]  /*09b0*/  IABS R21, R20 ;  /* 0x0000001400157213 */ /* 0x000fe20000000000 */
[----:B------:R-:W-:Y:S01]  /*09c0*/  IMAD R9, R4, R7, RZ ;  /* 0x0000000704097224 */ /* 0x000fe200078e02ff */
[----:B------:R-:W-:Y:S01]  /*09d0*/  LOP3.LUT R22, R0, 0x2e, RZ, 0xfc, !PT ;  /* 0x0000002e00167812 */ /* 0x000fe200078efcff */
[----:B------:R-:W-:-:S03]  /*09e0*/  IMAD.MOV.U32 R4, RZ, RZ, RZ ;  /* 0x000000ffff047224 */ /* 0x000fc600078e00ff */
[----:B------:R-:W-:Y:S01]  /*09f0*/  IABS R120, R22 ;  /* 0x0000001600787213 */ /* 0x000fe20000000000 */
[----:B------:R-:W-:-:S04]  /*0a00*/  IMAD.HI.U32 R4, R5, R9, R4 ;  /* 0x0000000905047227 */ /* 0x000fc800078e0004 */
[----:B------:R-:W-:Y:S01]  /*0a10*/  VIADD R5, R6, 0xffffffe ;  /* 0x0ffffffe06057836 */ /* 0x000fe20000000000 */
[----:B------:R-:W-:Y:S01]  /*0a20*/  SHF.R.S32.HI R6, RZ, 0x1f, R77 ;  /* 0x0000001fff067819 */ /* 0x000fe2000001144d */
[----:B------:R-:W-:-:S03]  /*0a30*/  IMAD.HI.U32 R4, R4, R38, RZ ;  /* 0x0000002604047227 */ /* 0x000fc600078e00ff */
[----:B------:R-:W-:Y:S01]  /*0a40*/  LEA.HI R77, R6, R77, RZ, 0x7 ;  /* 0x0000004d064d7211 */ /* 0x000fe200078f38ff */
[----:B------:R-:W0:Y:S01]  /*0a50*/  F2I.FTZ.U32.TRUNC.NTZ R5, R5 ;  /* 0x0000000500057305 */ /* 0x000e22000021f000 */
[----:B------:R-:W-:Y:S01]  /*0a60*/  IMAD.MOV R4, RZ, RZ, -R4 ;  /* 0x000000ffff047224 */ /* 0x000fe200078e0a04 */
[----:B------:R-:W-:-:S03]  /*0a70*/  LOP3.LUT R6, R0, 0x7d, RZ, 0xfc, !PT ;  /* 0x0000007d00067812 */ /* 0x000fc600078efcff */
[C---:B------:R-:W-:Y:S01]  /*0a80*/  IMAD R38, R7.reuse, R4, R38 ;  /* 0x0000000407267224 */ /* 0x040fe200078e0226 */
[----:B------:R-:W-:Y:S01]  /*0a90*/  ISETP.GE.AND P5, PT, R6, RZ, PT ;  /* 0x000000ff0600720c */ /* 0x000fe20003fa6270 */
[----:B------:R-:W-:Y:S01]  /*0aa0*/  IMAD.MOV.U32 R4, RZ, RZ, RZ ;  /* 0x000000ffff047224 */ /* 0x000fe200078e00ff */
[----:B------:R-:W-:Y:S02]  /*0ab0*/  IABS R15, R6 ;  /* 0x00000006000f7213 */ /* 0x000fe40000000000 */
[----:B------:R-:W-:Y:S01]  /*0ac0*/  ISETP.GT.U32.AND P0, PT, R7, R38, PT ;  /* 0x000000260700720c */ /* 0x000fe20003f04070 */
[----:B0-----:R-:W-:-:S04]  /*0ad0*/  IMAD.MOV R2, RZ, RZ, -R5 ;  /* 0x000000ffff027224 */ /* 0x001fc800078e0a05 */
[----:B------:R-:W-:-:S04]  /*0ae0*/  IMAD R9, R2, R3, RZ ;  /* 0x0000000302097224 */ /* 0x000fc800078e02ff */
[----:B------:R-:W-:Y:S01]  /*0af0*/  IMAD.HI.U32 R2, R5, R9, R4 ;  /* 0x0000000905027227 */ /* 0x000fe200078e0004 */
[----:B------:R-:W-:Y:S02]  /*0b00*/  LOP3.LUT R5, R0, 0x7e, RZ, 0xfc, !PT ;  /* 0x0000007e00057812 */ /* 0x000fe400078efcff */
[----:B------:R-:W-:Y:S01]  /*0b10*/  IABS R9, R16 ;  /* 0x0000001000097213 */ /* 0x000fe20000000000 */
[----:B------:R-:W-:Y:S01]  /*0b20*/  @!P0 IMAD.IADD R38, R38, 0x1, -R7 ;  /* 0x0000000126268824 */ /* 0x000fe200078e0a07 */
[----:B------:R-:W-:Y:S01]  /*0b30*/  IABS R13, R5 ;  /* 0x00000005000d7213 */ /* 0x000fe20000000000 */
[----:B------:R-:W-:-:S03]  /*0b40*/  IMAD.HI.U32 R4, R2, R8, RZ ;  /* 0x0000000802047227 */ /* 0x000fc600078e00ff */
[----:B------:R-:W-:Y:S01]  /*0b50*/  ISETP.GT.U32.AND P0, PT, R7, R38, PT ;  /* 0x000000260700720c */ /* 0x000fe20003f04070 */
[----:B------:R-:W-:-:S04]  /*0b60*/  IMAD.MOV R4, RZ, RZ, -R4 ;  /* 0x000000ffff047224 */ /* 0x000fc800078e0a04 */
[----:B------:R-:W-:Y:S01]  /*0b70*/  IMAD R8, R3, R4, R8 ;  /* 0x0000000403087224 */ /* 0x000fe200078e0208 */
[----:B------:R-:W-:-:S04]  /*0b80*/  LOP3.LUT R4, R0, 0x7f, RZ, 0xfc, !PT ;  /* 0x0000007f00047812 */ /* 0x000fc800078efcff */
[----:B------:R-:W-:Y:S02]  /*0b90*/  ISETP.GE.AND P4, PT, R4, RZ, PT ;  /* 0x000000ff0400720c */ /* 0x000fe40003f86270 */
[----:B------:R-:W-:Y:S01]  /*0ba0*/  IABS R11, R4 ;  /* 0x00000004000b7213 */ /* 0x000fe20000000000 */
[----:B------:R-:W-:Y:S01]  /*0bb0*/  @!P0 IMAD.IADD R38, R38, 0x1, -R7 ;  /* 0x0000000126268824 */ /* 0x000fe200078e0a07 */
[----:B------:R-:W-:Y:S02]  /*0bc0*/  LOP3.LUT R4, R0, 0x7c, RZ, 0xfc, !PT ;  /* 0x0000007c00047812 */ /* 0x000fe400078efcff */
[----:B------:R-:W-:Y:S01]  /*0bd0*/  ISETP.GT.U32.AND P2, PT, R3, R8, PT ;  /* 0x000000080300720c */ /* 0x000fe20003f44070 */
[----:B------:R-:W-:Y:S01]  /*0be0*/  @!P6 IMAD.MOV R38, RZ, RZ, -R38 ;  /* 0x000000ffff26e224 */ /* 0x000fe200078e0a26 */
[----:B------:R-:W-:Y:S02]  /*0bf0*/  ISETP.GE.AND P3, PT, R4, RZ, PT ;  /* 0x000000ff0400720c */ /* 0x000fe40003f66270 */
[----:B------:R-:W-:Y:S01]  /*0c00*/  IABS R17, R4 ;  /* 0x0000000400117213 */ /* 0x000fe20000000000 */
[----:B------:R-:W-:Y:S01]  /*0c10*/  IMAD.HI.U32 R4, R2, R11, RZ ;  /* 0x0000000b02047227 */ /* 0x000fe200078e00ff */
[----:B------:R-:W-:-:S02]  /*0c20*/  @!P1 LOP3.LUT R38, RZ, R24, RZ, 0x33, !PT ;  /* 0x00000018ff269212 */ /* 0x000fc400078e33ff */
[----:B------:R-:W-:Y:S01]  /*0c30*/  ISETP.GE.AND P0, PT, R5, RZ, PT ;  /* 0x000000ff0500720c */ /* 0x000fe20003f06270 */
[----:B------:R-:W-:Y:S01]  /*0c40*/  IMAD.MOV R10, RZ, RZ, -R4 ;  /* 0x000000ffff0a7224 */ /* 0x000fe200078e0a04 */
[----:B------:R-:W-:Y:S01]  /*0c50*/  IABS R7, R14 ;  /* 0x0000000e00077213 */ /* 0x000fe20000000000 */
[----:B------:R-:W-:Y:S01]  /*0c60*/  IMAD.HI.U32 R4, R2, R13, RZ ;  /* 0x0000000d02047227 */ /* 0x000fe200078e00ff */
[----:B------:R-:W-:-:S03]  /*0c70*/  LOP3.LUT R24, R0, 0x2, RZ, 0xfc, !PT ;  /* 0x0000000200187812 */ /* 0x000fc600078efcff */
[C---:B------:R-:W-:Y:S01]  /*0c80*/  IMAD R11, R3.reuse, R10, R11 ;  /* 0x0000000a030b7224 */ /* 0x040fe200078e020b */
[----:B------:R-:W-:Y:S01]  /*0c90*/  IABS R39, R24 ;  /* 0x0000001800277213 */ /* 0x000fe20000000000 */
[----:B------:R-:W-:Y:S02]  /*0ca0*/  IMAD.MOV R4, RZ, RZ, -R4 ;  /* 0x000000ffff047224 */ /* 0x000fe400078e0a04 */
[----:B------:R-:W-:Y:S01]  /*0cb0*/  @!P2 IMAD.IADD R8, R8, 0x1, -R3 ;  /* 0x000000010808a824 */ /* 0x000fe200078e0a03 */
[C---:B------:R-:W-:Y:S01]  /*0cc0*/  ISETP.GT.U32.AND P6, PT, R3.reuse, R11, PT ;  /* 0x0000000b0300720c */ /* 0x040fe20003fc4070 */
[C---:B------:R-:W-:Y:S02]  /*0cd0*/  IMAD R13, R3.reuse, R4, R13 ;  /* 0x00000004030d7224 */ /* 0x040fe400078e020d */
[C---:B------:R-:W-:Y:S01]  /*0ce0*/  IMAD.HI.U32 R6, R2.reuse, R17, RZ ;  /* 0x0000001102067227 */ /* 0x040fe200078e00ff */
[C---:B------:R-:W-:Y:S02]  /*0cf0*/  ISETP.GT.U32.AND P2, PT, R3.reuse, R8, PT ;  /* 0x000000080300720c */ /* 0x040fe40003f44070 */
[----:B------:R-:W-:Y:S01]  /*0d00*/  ISETP.GT.U32.AND P1, PT, R3, R13, PT ;  /* 0x0000000d0300720c */ /* 0x000fe20003f24070 */
[----:B------:R-:W-:-:S04]  /*0d10*/  IMAD.HI.U32 R5, R2, R15, RZ ;  /* 0x0000000f02057227 */ /* 0x000fc800078e00ff */
[----:B------:R-:W-:Y:S02]  /*0d20*/  IMAD.MOV R6, RZ, RZ, -R6 ;  /* 0x000000ffff067224 */ /* 0x000fe400078e0a06 */
[----:B------:R-:W-:Y:S02]  /*0d30*/  @!P6 IMAD.IADD R11, R11, 0x1, -R3 ;  /* 0x000000010b0be824 */ /* 0x000fe400078e0a03 */
[----:B------:R-:W-:Y:S02]  /*0d40*/  IMAD.MOV R10, RZ, RZ, -R5 ;  /* 0x000000ffff0a7224 */ /* 0x000fe400078e0a05 */
[C---:B------:R-:W-:Y:S01]  /*0d50*/  IMAD R17, R3.reuse, R6, R17 ;  /* 0x0000000603117224 */ /* 0x040fe200078e0211 */
[----:B------:R-:W-:Y:S01]  /*0d60*/  ISETP.GT.U32.AND P6, PT, R3, R11, PT ;  /* 0x0000000b0300720c */ /* 0x000fe20003fc4070 */
[----:B------:R-:W-:Y:S02]  /*0d70*/  @!P1 IMAD.IADD R13, R13, 0x1, -R3 ;  /* 0x000000010d0d9824 */ /* 0x000fe400078e0a03 */
[----:B------:R-:W-:-:S03]  /*0d80*/  IMAD.HI.U32 R4, R2, R117, RZ ;  /* 0x0000007502047227 */ /* 0x000fc600078e00ff */
[C---:B------:R-:W-:Y:S01]  /*0d90*/  ISETP.GT.U32.AND P1, PT, R3.reuse, R13, PT ;  /* 0x0000000d0300720c */ /* 0x040fe20003f24070 */
[----:B------:R-:W-:Y:S02]  /*0da0*/  IMAD R15, R3, R10, R15 ;  /* 0x0000000a030f7224 */ /* 0x000fe400078e020f */
[----:B------:R-:W-:-:S04]  /*0db0*/  IMAD.HI.U32 R5, R2, R7, RZ ;  /* 0x0000000702057227 */ /* 0x000fc800078e00ff */
[--C-:B------:R-:W-:Y:S01]  /*0dc0*/  @!P6 IMAD.IADD R11, R11, 0x1, -R3.reuse ;  /* 0x000000010b0be824 */ /* 0x100fe200078e0a03 */
[C---:B------:R-:W-:Y:S01]  /*0dd0*/  ISETP.GT.U32.AND P6, PT, R3.reuse, R17, PT ;  /* 0x000000110300720c */ /* 0x040fe20003fc4070 */
[----:B------:R-:W-:Y:S02]  /*0de0*/  IMAD.MOV R6, RZ, RZ, -R4 ;  /* 0x000000ffff067224 */ /* 0x000fe400078e0a04 */
[----:B------:R-:W-:Y:S01]  /*0df0*/  @!P2 IMAD.IADD R8, R8, 0x1, -R3 ;  /* 0x000000010808a824 */ /* 0x000fe200078e0a03 */
[C---:B------:R-:W-:Y:S01]  /*0e00*/  ISETP.GT.U32.AND P2, PT, R3.reuse, R15, PT ;  /* 0x0000000f0300720c */ /* 0x040fe20003f44070 */
[----:B------:R-:W-:Y:S02]  /*0e10*/  IMAD.MOV R10, RZ, RZ, -R5 ;  /* 0x000000ffff0a7224 */ /* 0x000fe400078e0a05 */
[C---:B------:R-:W-:Y:S02]  /*0e20*/  IMAD R117, R3.reuse, R6, R117 ;  /* 0x0000000603757224 */ /* 0x040fe400078e0275 */
[----:B------:R-:W-:-:S02]  /*0e30*/  IMAD R7, R3, R10, R7 ;  /* 0x0000000a03077224 */ /* 0x000fc400078e0207 */
[--C-:B------:R-:W-:Y:S01]  /*0e40*/  @!P1 IMAD.IADD R13, R13, 0x1, -R3.reuse ;  /* 0x000000010d0d9824 */ /* 0x100fe200078e0a03 */
[----:B------:R-:W-:Y:S01]  /*0e50*/  ISETP.GT.U32.AND P1, PT, R3, R117, PT ;  /* 0x000000750300720c */ /* 0x000fe20003f24070 */
[----:B------:R-:W-:Y:S01]  /*0e60*/  @!P6 IMAD.IADD R17, R17, 0x1, -R3 ;  /* 0x000000011111e824 */ /* 0x000fe200078e0a03 */
[----:B------:R-:W-:Y:S01]  /*0e70*/  ISETP.GT.U32.AND P6, PT, R3, R7, PT ;  /* 0x000000070300720c */ /* 0x000fe20003fc4070 */
[----:B------:R-:W-:-:S04]  /*0e80*/  IMAD.HI.U32 R4, R2, R9, RZ ;  /* 0x0000000902047227 */ /* 0x000fc800078e00ff */
[----:B------:R-:W-:Y:S01]  /*0e90*/  @!P2 IMAD.IADD R15, R15, 0x1, -R3 ;  /* 0x000000010f0fa824 */ /* 0x000fe200078e0a03 */
[----:B------:R-:W-:Y:S01]  /*0ea0*/  ISETP.GE.AND P2, PT, R0, RZ, PT ;  /* 0x000000ff0000720c */ /* 0x000fe20003f46270 */
[----:B------:R-:W-:-:S04]  /*0eb0*/  IMAD.HI.U32 R5, R2, R19, RZ ;  /* 0x0000001302057227 */ /* 0x000fc800078e00ff */
[----:B------:R-:W-:Y:S02]  /*0ec0*/  IMAD.MOV R4, RZ, RZ, -R4 ;  /* 0x000000ffff047224 */ /* 0x000fe400078e0a04 */
[----:B------:R-:W-:Y:S01]  /*0ed0*/  @!P1 IMAD.IADD R117, R117, 0x1, -R3 ;  /* 0x0000000175759824 */ /* 0x000fe200078e0a03 */
[C---:B------:R-:W-:Y:S01]  /*0ee0*/  ISETP.GT.U32.AND P1, PT, R3.reuse, R17, PT ;  /* 0x000000110300720c */ /* 0x040fe20003f24070 */
[----:B------:R-:W-:Y:S02]  /*0ef0*/  IMAD.MOV R10, RZ, RZ, -R5 ;  /* 0x000000ffff0a7224 */ /* 0x000fe400078e0a05 */
[----:B------:R-:W-:Y:S02]  /*0f00*/  IMAD R9, R3, R4, R9 ;  /* 0x0000000403097224 */ /* 0x000fe400078e0209 */
[----:B------:R-:W-:Y:S01]  /*0f10*/  IMAD.MOV.U32 R5, RZ, RZ, R8 ;  /* 0x000000ffff057224 */ /* 0x000fe200078e0008 */
[----:B------:R-:W-:Y:S01]  /*0f20*/  LOP3.LUT R8, R0, 0x75, RZ, 0xfc, !PT ;  /* 0x0000007500087812 */ /* 0x000fe200078efcff */
[----:B------:R-:W-:Y:S01]  /*0f30*/  @!P6 IMAD.IADD R7, R7, 0x1, -R3 ;  /* 0x000000010707e824 */ /* 0x000fe200078e0a03 */
[----:B------:R-:W-:Y:S01]  /*0f40*/  ISETP.GT.U32.AND P6, PT, R3, R117, PT ;  /* 0x000000750300720c */ /* 0x000fe20003fc4070 */
[----:B------:R-:W-:Y:S01]  /*0f50*/  IMAD.HI.U32 R6, R2, R21, RZ ;  /* 0x0000001502067227 */ /* 0x000fe200078e00ff */
[----:B------:R-:W-:-:S03]  /*0f60*/  IABS R79, R8 ;  /* 0x00000008004f7213 */ /* 0x000fc60000000000 */
[----:B------:R-:W-:Y:S01]  /*0f70*/  @!P2 IMAD.MOV R5, RZ, RZ, -R5 ;  /* 0x000000ffff05a224 */ /* 0x000fe200078e0a05 */
[C---:B------:R-:W-:Y:S01]  /*0f80*/  ISETP.GT.U32.AND P2, PT, R3.reuse, R15, PT ;  /* 0x0000000f0300720c */ /* 0x040fe20003f44070 */
[----:B------:R-:W-:Y:S01]  /*0f90*/  @!P0 IMAD.MOV R13, RZ, RZ, -R13 ;  /* 0x000000ffff0d8224 */ /* 0x000fe200078e0a0d */
[C---:B------:R-:W-:Y:S01]  /*0fa0*/  ISETP.GT.U32.AND P0, PT, R3.reuse, R9, PT ;  /* 0x000000090300720c */ /* 0x040fe20003f04070 */
[----:B------:R-:W-:Y:S02]  /*0fb0*/  IMAD.MOV R6, RZ, RZ, -R6 ;  /* 0x000000ffff067224 */ /* 0x000fe400078e0a06 */
[----:B------:R-:W-:Y:S01]  /*0fc0*/  @!P4 IMAD.MOV R11, RZ, RZ, -R11 ;  /* 0x000000ffff0bc224 */ /* 0x000fe200078e0a0b */
[C---:B------:R-:W-:Y:S01]  /*0fd0*/  ISETP.GT.U32.AND P4, PT, R3.reuse, R7, PT ;  /* 0x000000070300720c */ /* 0x040fe20003f84070 */
[C---:B------:R-:W-:Y:S01]  /*0fe0*/  IMAD R19, R3.reuse, R10, R19 ;  /* 0x0000000a03137224 */ /* 0x040fe200078e0213 */
[----:B------:R-:W-:Y:S01]  /*0ff0*/  LOP3.LUT R10, R0, 0x76, RZ, 0xfc, !PT ;  /* 0x00000076000a7812 */ /* 0x000fe200078efcff */
[----:B------:R-:W-:-:S02]  /*1000*/  IMAD R21, R3, R6, R21 ;  /* 0x0000000603157224 */ /* 0x000fc400078e0215 */
[--C-:B------:R-:W-:Y:S01]  /*1010*/  @!P6 IMAD.IADD R117, R117, 0x1, -R3.reuse ;  /* 0x000000017575e824 */ /* 0x100fe200078e0a03 */
[----:B------:R-:W-:Y:S01]  /*1020*/  IABS R23, R10 ;  /* 0x0000000a00177213 */ /* 0x000fe20000000000 */
[--C-:B------:R-:W-:Y:S01]  /*1030*/  @!P2 IMAD.IADD R15, R15, 0x1, -R3.reuse ;  /* 0x000000010f0fa824 */ /* 0x100fe200078e0a03 */
[----:B------:R-:W-:Y:S01]  /*1040*/  ISETP.GT.U32.AND P6, PT, R3, R21, PT ;  /* 0x000000150300720c */ /* 0x000fe20003fc4070 */
[--C-:B------:R-:W-:Y:S01]  /*1050*/  @!P1 IMAD.IADD R17, R17, 0x1, -R3.reuse ;  /* 0x0000000111119824 */ /* 0x100fe200078e0a03 */
[----:B------:R-:W-:Y:S01]  /*1060*/  ISETP.GE.AND P1, PT, R12, RZ, PT ;  /* 0x000000ff0c00720c */ /* 0x000fe20003f26270 */
[----:B------:R-:W-:Y:S01]  /*1070*/  @!P0 IMAD.IADD R9, R9, 0x1, -R3 ;  /* 0x0000000109098824 */ /* 0x000fe200078e0a03 */
[----:B------:R-:W-:Y:S01]  /*1080*/  ISETP.GT.U32.AND P2, PT, R3, R19, PT ;  /* 0x000000130300720c */ /* 0x000fe20003f44070 */
[----:B------:R-:W-:Y:S01]  /*1090*/  IMAD.HI.U32 R4, R2, R23, RZ ;  /* 0x0000001702047227 */ /* 0x000fe200078e00ff */
[----:B------:R-:W-:Y:S02]  /*10a0*/  ISETP.GE.AND P0, PT, R16, RZ, PT ;  /* 0x000000ff1000720c */ /* 0x000fe40003f06270 */
[----:B------:R-:W-:Y:S01]  /*10b0*/  LOP3.LUT R12, R0, 0x73, RZ, 0xfc, !PT ;  /* 0x00000073000c7812 */ /* 0x000fe200078efcff */
[----:B------:R-:W-:Y:S01]  /*10c0*/  IMAD.HI.U32 R6, R2, R79, RZ ;  /* 0x0000004f02067227 */ /* 0x000fe200078e00ff */
[----:B------:R-:W-:-:S02]  /*10d0*/  LOP3.LUT R16, R0, 0x62, RZ, 0xfc, !PT ;  /* 0x0000006200107812 */ /* 0x000fc400078efcff */
[----:B------:R-:W-:Y:S01]  /*10e0*/  IABS R85, R12 ;  /* 0x0000000c00557213 */ /* 0x000fe20000000000 */
[----:B------:R-:W-:Y:S01]  /*10f0*/  @!P4 IMAD.IADD R7, R7, 0x1, -R3 ;  /* 0x000000010707c824 */ /* 0x000fe200078e0a03 */
[----:B------:R-:W-:Y:S01]  /*1100*/  ISETP.GE.AND P4, PT, R14, RZ, PT ;  /* 0x000000ff0e00720c */ /* 0x000fe20003f86270 */
[----:B------:R-:W-:Y:S01]  /*1110*/  @!P5 IMAD.MOV R15, RZ, RZ, -R15 ;  /* 0x000000ffff0fd224 */ /* 0x000fe200078e0a0f */
[C---:B------:R-:W-:Y:S01]  /*1120*/  ISETP.GT.U32.AND P5, PT, R3.reuse, R9, PT ;  /* 0x000000090300720c */ /* 0x040fe20003fa4070 */
[----:B------:R-:W-:Y:S01]  /*1130*/  IMAD.MOV R4, RZ, RZ, -R4 ;  /* 0x000000ffff047224 */ /* 0x000fe200078e0a04 */
[C---:B------:R-:W-:Y:S01]  /*1140*/  LOP3.LUT R14, R0.reuse, 0x6c, RZ, 0xfc, !PT ;  /* 0x0000006c000e7812 */ /* 0x040fe200078efcff */
[----:B------:R-:W-:Y:S01]  /*1150*/  IMAD.MOV R6, RZ, RZ, -R6 ;  /* 0x000000ffff067224 */ /* 0x000fe200078e0a06 */
[----:B------:R-:W-:Y:S01]  /*1160*/  IABS R137, R16 ;  /* 0x0000001000897213 */ /* 0x000fe20000000000 */
[C---:B------:R-:W-:Y:S01]  /*1170*/  IMAD R23, R3.reuse, R4, R23 ;  /* 0x0000000403177224 */ /* 0x040fe200078e0217 */
[----:B------:R-:W-:Y:S01]  /*1180*/  IABS R99, R14 ;  /* 0x0000000e00637213 */ /* 0x000fe20000000000 */
[----:B------:R-:W-:Y:S01]  /*1190*/  IMAD R79, R3, R6, R79 ;  /* 0x00000006034f7224 */ /* 0x000fe200078e024f */
[----:B------:R-:W-:Y:S01]  /*11a0*/  LOP3.LUT R6, R0, 0x74, RZ, 0xfc, !PT ;  /* 0x0000007400067812 */ /* 0x000fe200078efcff */
[----:B------:R-:W-:-:S02]  /*11b0*/  @!P6 IMAD.IADD R21, R21, 0x1, -R3 ;  /* 0x000000011515e824 */ /* 0x000fc400078e0a03 */
[----:B------:R-:W-:Y:S01]  /*11c0*/  @!P1 IMAD.MOV R117, RZ, RZ, -R117 ;  /* 0x000000ffff759224 */ /* 0x000fe200078e0a75 */
[----:B------:R-:W-:Y:S01]  /*11d0*/  ISETP.GT.U32.AND P1, PT, R3, R23, PT ;  /* 0x000000170300720c */ /* 0x000fe20003f24070 */
[----:B------:R-:W-:Y:S01]  /*11e0*/  @!P2 IMAD.IADD R19, R19, 0x1, -R3 ;  /* 0x000000011313a824 */ /* 0x000fe200078e0a03 */
[----:B------:R-:W-:Y:S01]  /*11f0*/  ISETP.GT.U32.AND P6, PT, R3, R21, PT ;  /* 0x000000150300720c */ /* 0x000fe20003fc4070 */
[----:B------:R-:W-:Y:S01]  /*1200*/  @!P4 IMAD.MOV R7, RZ, RZ, -R7 ;  /* 0x000000ffff07c224 */ /* 0x000fe200078e0a07 */
[----:B------:R-:W-:Y:S01]  /*1210*/  IABS R83, R6 ;  /* 0x0000000600537213 */ /* 0x000fe20000000000 */
[----:B------:R-:W-:Y:S01]  /*1220*/  @!P5 IMAD.IADD R9, R9, 0x1, -R3 ;  /* 0x000000010909d824 */ /* 0x000fe200078e0a03 */
[----:B------:R-:W-:Y:S01]  /*1230*/  ISETP.GE.AND P4, PT, R20, RZ, PT ;  /* 0x000000ff1400720c */ /* 0x000fe20003f86270 */
[----:B------:R-:W-:Y:S01]  /*1240*/  @!P3 IMAD.MOV R17, RZ, RZ, -R17 ;  /* 0x000000ffff11b224 */ /* 0x000fe200078e0a11 */
[C---:B------:R-:W-:Y:S01]  /*1250*/  ISETP.GT.U32.AND P5, PT, R3.reuse, R79, PT ;  /* 0x0000004f0300720c */ /* 0x040fe20003fa4070 */
[----:B------:R-:W-:Y:S01]  /*1260*/  IMAD.HI.U32 R4, R2, R83, RZ ;  /* 0x0000005302047227 */ /* 0x000fe200078e00ff */
[----:B------:R-:W-:-:S02]  /*1270*/  ISETP.GT.U32.AND P3, PT, R3, R19, PT ;  /* 0x000000130300720c */ /* 0x000fc40003f64070 */
[----:B------:R-:W-:Y:S01]  /*1280*/  ISETP.GE.AND P2, PT, R18, RZ, PT ;  /* 0x000000ff1200720c */ /* 0x000fe20003f46270 */
[----:B------:R-:W-:Y:S01]  /*1290*/  IMAD.MOV R4, RZ, RZ, -R4 ;  /* 0x000000ffff047224 */ /* 0x000fe200078e0a04 */
[----:B------:R-:W-:Y:S01]  /*12a0*/  LOP3.LUT R18, R0, 0x3e, RZ, 0xfc, !PT ;  /* 0x0000003e00127812 */ /* 0x000fe200078efcff */
[--C-:B------:R-:W-:Y:S01]  /*12b0*/  @!P6 IMAD.IADD R21, R21, 0x1, -R3.reuse ;  /* 0x000000011515e824 */ /* 0x100fe200078e0a03 */
[----:B------:R-:W-:Y:S01]  /*12c0*/  ISETP.GE.AND P6, PT, R8, RZ, PT ;  /* 0x000000ff0800720c */ /* 0x000fe20003fc6270 */
[----:B------:R-:W-:Y:S01]  /*12d0*/  @!P1 IMAD.IADD R23, R23, 0x1, -R3 ;  /* 0x0000000117179824 */ /* 0x000fe200078e0a03 */
[----:B------:R-:W-:Y:S01]  /*12e0*/  ISETP.GE.AND P1, PT, R6, RZ, PT ;  /* 0x000000ff0600720c */ /* 0x000fe20003f26270 */
[----:B------:R-:W-:Y:S01]  /*12f0*/  IMAD R83, R3, R4, R83 ;  /* 0x0000000403537224 */ /* 0x000fe200078e0253 */
[----:B------:R-:W-:Y:S01]  /*1300*/  LOP3.LUT R4, R0, 0x72, RZ, 0xfc, !PT ;  /* 0x0000007200047812 */ /* 0x000fe200078efcff */
[----:B------:R-:W-:Y:S01]  /*1310*/  @!P5 IMAD.IADD R79, R79, 0x1, -R3 ;  /* 0x000000014f4fd824 */ /* 0x000fe200078e0a03 */
[----:B------:R-:W-:Y:S01]  /*1320*/  IABS R221, R18 ;  /* 0x0000001200dd7213 */ /* 0x000fe20000000000 */
[----:B------:R-:W-:Y:S01]  /*1330*/  @!P0 IMAD.MOV R9, RZ, RZ, -R9 ;  /* 0x000000ffff098224 */ /* 0x000fe200078e0a09 */
[C---:B------:R-:W-:Y:S01]  /*1340*/  ISETP.GT.U32.AND P0, PT, R3.reuse, R23, PT ;  /* 0x000000170300720c */ /* 0x040fe20003f04070 */
[----:B------:R-:W-:Y:S01]  /*1350*/  @!P4 IMAD.MOV R21, RZ, RZ, -R21 ;  /* 0x000000ffff15c224 */ /* 0x000fe200078e0a15 */
[----:B------:R-:W-:Y:S01]  /*1360*/  ISETP.GT.U32.AND P4, PT, R3, R83, PT ;  /* 0x000000530300720c */ /* 0x000fe20003f84070 */
[----:B------:R-:W-:Y:S01]  /*1370*/  @!P3 IMAD.IADD R19, R19, 0x1, -R3 ;  /* 0x000000011313b824 */ /* 0x000fe200078e0a03 */
[----:B------:R-:W-:Y:S01]  /*1380*/  ISETP.GE.AND P3, PT, R10, RZ, PT ;  /* 0x000000ff0a00720c */ /* 0x000fe20003f66270 */
[----:B------:R-:W-:Y:S01]  /*1390*/  IMAD.HI.U32 R6, R2, R85, RZ ;  /* 0x0000005502067227 */ /* 0x000fe200078e00ff */
[----:B------:R-:W-:-:S02]  /*13a0*/  ISETP.GT.U32.AND P5, PT, R3, R79, PT ;  /* 0x0000004f0300720c */ /* 0x000fc40003fa4070 */
[C---:B------:R-:W-:Y:S01]  /*13b0*/  LOP3.LUT R10, R0.reuse, 0x70, RZ, 0xfc, !PT ;  /* 0x00000070000a7812 */ /* 0x040fe200078efcff */
[----:B------:R-:W-:Y:S01]  /*13c0*/  IMAD.MOV R6, RZ, RZ, -R6 ;  /* 0x000000ffff067224 */ /* 0x000fe200078e0a06 */
[----:B------:R-:W-:Y:S01]  /*13d0*/  IABS R87, R4 ;  /* 0x0000000400577213 */ /* 0x000fe20000000000 */
[----:B------:R-:W-:Y:S01]  /*13e0*/  @!P2 IMAD.MOV R19, RZ, RZ, -R19 ;  /* 0x000000ffff13a224 */ /* 0x000fe200078e0a13 */
[----:B------:R-:W-:Y:S01]  /*13f0*/  IABS R91, R10 ;  /* 0x0000000a005b7213 */ /* 0x000fe20000000000 */
[----:B------:R-:W-:Y:S01]  /*1400*/  IMAD R85, R3, R6, R85 ;  /* 0x0000000603557224 */ /* 0x000fe200078e0255 */
[----:B------:R-:W-:Y:S01]  /*1410*/  LOP3.LUT R6, R0, 0x71, RZ, 0xfc, !PT ;  /* 0x0000007100067812 */ /* 0x000fe200078efcff */
[--C-:B------:R-:W-:Y:S01]  /*1420*/  @!P0 IMAD.IADD R23, R23, 0x1, -R3.reuse ;  /* 0x0000000117178824 */ /* 0x100fe200078e0a03 */
[----:B------:R-:W-:Y:S01]  /*1430*/  ISETP.GE.AND P0, PT, R4, RZ, PT ;  /* 0x000000ff0400720c */ /* 0x000fe20003f06270 */
[--C-:B------:R-:W-:Y:S01]  /*1440*/  @!P4 IMAD.IADD R83, R83, 0x1, -R3.reuse ;  /* 0x000000015353c824 */ /* 0x100fe200078e0a03 */
[----:B------:R-:W-:Y:S01]  /*1450*/  IABS R89, R6 ;  /* 0x0000000600597213 */ /* 0x000fe20000000000 */
[----:B------:R-:W-:Y:S01]  /*1460*/  @!P5 IMAD.IADD R79, R79, 0x1, -R3 ;  /* 0x000000014f4fd824 */ /* 0x000fe200078e0a03 */
[C---:B------:R-:W-:Y:S01]  /*1470*/  ISETP.GT.U32.AND P5, PT, R3.reuse, R85, PT ;  /* 0x000000550300720c */ /* 0x040fe20003fa4070 */
[----:B------:R-:W-:Y:S01]  /*1480*/  @!P3 IMAD.MOV R23, RZ, RZ, -R23 ;  /* 0x000000ffff17b224 */ /* 0x000fe200078e0a17 */
[----:B------:R-:W-:Y:S01]  /*1490*/  ISETP.GT.U32.AND P3, PT, R3, R83, PT ;  /* 0x000000530300720c */ /* 0x000fe20003f64070 */
[----:B------:R-:W-:Y:S01]  /*14a0*/  IMAD.HI.U32 R4, R2, R87, RZ ;  /* 0x0000005702047227 */ /* 0x000fe200078e00ff */
[----:B------:R-:W-:-:S02]  /*14b0*/  ISETP.GE.AND P4, PT, R6, RZ, PT ;  /* 0x000000ff0600720c */ /* 0x000fc40003f86270 */
[----:B------:R-:W-:Y:S01]  /*14c0*/  ISETP.GE.AND P2, PT, R12, RZ, PT ;  /* 0x000000ff0c00720c */ /* 0x000fe20003f46270 */
[----:B------:R-:W-:Y:S01]  /*14d0*/  IMAD.HI.U32 R8, R2, R91, RZ ;  /* 0x0000005b02087227 */ /* 0x000fe200078e00ff */
[----:B------:R-:W-:-:S03]  /*14e0*/  LOP3.LUT R12, R0, 0x6d, RZ, 0xfc, !PT ;  /* 0x0000006d000c7812 */ /* 0x000fc600078efcff */
[----:B------:R-:W-:Y:S01]  /*14f0*/  IMAD.MOV R4, RZ, RZ, -R4 ;  /* 0x000000ffff047224 */ /* 0x000fe200078e0a04 */
[----:B------:R-:W-:Y:S01]  /*1500*/  IABS R97, R12 ;  /* 0x0000000c00617213 */ /* 0x000fe20000000000 */
[----:B------:R-:W-:Y:S02]  /*1510*/  IMAD.MOV R8, RZ, RZ, -R8 ;  /* 0x000000ffff087224 */ /* 0x000fe400078e0a08 */
[----:B------:R-:W-:Y:S02]  /*1520*/  @!P5 IMAD.IADD R85, R85, 0x1, -R3 ;  /* 0x000000015555d824 */ /* 0x000fe400078e0a03 */
[----:B------:R-:W-:Y:S02]  /*1530*/  IMAD R87, R3, R4, R87 ;  /* 0x0000000403577224 */ /* 0x000fe400078e0257 */
[----:B------:R-:W-:Y:S01]  /*1540*/  @!P3 IMAD.IADD R83, R83, 0x1, -R3 ;  /* 0x000000015353b824 */ /* 0x000fe200078e0a03 */
[C---:B------:R-:W-:Y:S01]  /*1550*/  ISETP.GT.U32.AND P5, PT, R3.reuse, R85, PT ;  /* 0x000000550300720c */ /* 0x040fe20003fa4070 */
[C---:B------:R-:W-:Y:S01]  /*1560*/  IMAD R91, R3.reuse, R8, R91 ;  /* 0x00000008035b7224 */ /* 0x040fe200078e025b */
[----:B------:R-:W-:Y:S01]  /*1570*/  ISETP.GT.U32.AND P3, PT, R3, R87, PT ;  /* 0x000000570300720c */ /* 0x000fe20003f64070 */
[----:B------:R-:W-:-:S02]  /*1580*/  @!P1 IMAD.MOV R83, RZ, RZ, -R83 ;  /* 0x000000ffff539224 */ /* 0x000fc400078e0a53 */
[----:B------:R-:W-:Y:S01]  /*1590*/  IMAD.HI.U32 R6, R2, R89, RZ ;  /* 0x0000005902067227 */ /* 0x000fe200078e00ff */
[----:B------:R-:W-:-:S03]  /*15a0*/  ISETP.GT.U32.AND P1, PT, R3, R91, PT ;  /* 0x0000005b0300720c */ /* 0x000fc60003f24070 */
[----:B------:R-:W-:Y:S02]  /*15b0*/  IMAD.MOV R6, RZ, RZ, -R6 ;  /* 0x000000ffff067224 */ /* 0x000fe400078e0a06 */
[----:B------:R-:W-:Y:S01]  /*15c0*/  @!P6 IMAD.MOV R79, RZ, RZ, -R79 ;  /* 0x000000ffff4fe224 */ /* 0x000fe200078e0a4f */
[----:B------:R-:W-:Y:S01]  /*15d0*/  ISETP.GE.AND P6, PT, R10, RZ, PT ;  /* 0x000000ff0a00720c */ /* 0x000fe20003fc6270 */
[----:B------:R-:W-:Y:S01]  /*15e0*/  IMAD R89, R3, R6, R89 ;  /* 0x0000000603597224 */ /* 0x000fe200078e0259 */
[C---:B------:R-:W-:Y:S01]  /*15f0*/  LOP3.LUT R6, R0.reuse, 0x6f, RZ, 0xfc, !PT ;  /* 0x0000006f00067812 */ /* 0x040fe200078efcff */
[--C-:B------:R-:W-:Y:S01]  /*1600*/  @!P5 IMAD.IADD R85, R85, 0x1, -R3.reuse ;  /* 0x000000015555d824 */ /* 0x100fe200078e0a03 */
[----:B------:R-:W-:Y:S01]  /*1610*/  LOP3.LUT R10, R0, 0x6e, RZ, 0xfc, !PT ;  /* 0x0000006e000a7812 */ /* 0x000fe200078efcff */
[--C-:B------:R-:W-:Y:S01]  /*1620*/  @!P3 IMAD.IADD R87, R87, 0x1, -R3.reuse ;  /* 0x000000015757b824 */ /* 0x100fe200078e0a03 */
[----:B------:R-:W-:Y:S01]  /*1630*/  IABS R93, R6 ;  /* 0x00000006005d7213 */ /* 0x000fe20000000000 */
[----:B------:R-:W-:Y:S01]  /*1640*/  @!P1 IMAD.IADD R91, R91, 0x1, -R3 ;  /* 0x000000015b5b9824 */ /* 0x000fe200078e0a03 */
[----:B------:R-:W-:Y:S01]  /*1650*/  IABS R95, R10 ;  /* 0x0000000a005f7213 */ /* 0x000fe20000000000 */
[----:B------:R-:W-:Y:S01]  /*1660*/  @!P2 IMAD.MOV R85, RZ, RZ, -R85 ;  /* 0x000000ffff55a224 */ /* 0x000fe200078e0a55 */
[----:B------:R-:W-:Y:S01]  /*1670*/  ISETP.GT.U32.AND P3, PT, R3, R87, PT ;  /* 0x000000570300720c */ /* 0x000fe20003f64070 */
[----:B------:R-:W-:Y:S01]  /*1680*/  IMAD.HI.U32 R4, R2, R93, RZ ;  /* 0x0000005d02047227 */ /* 0x000fe200078e00ff */
[----:B------:R-:W-:-:S02]  /*1690*/  ISETP.GE.AND P2, PT, R6, RZ, PT ;  /* 0x000000ff0600720c */ /* 0x000fc40003f46270 */
[C---:B------:R-:W-:Y:S01]  /*16a0*/  ISETP.GT.U32.AND P1, PT, R3.reuse, R91, PT ;  /* 0x0000005b0300720c */ /* 0x040fe20003f24070 */
[----:B------:R-:W-:Y:S01]  /*16b0*/  IMAD.HI.U32 R6, R2, R97, RZ ;  /* 0x0000006102067227 */ /* 0x000fe200078e00ff */
[----:B------:R-:W-:-:S03]  /*16c0*/  ISETP.GT.U32.AND P5, PT, R3, R89, PT ;  /* 0x000000590300720c */ /* 0x000fc60003fa4070 */
[----:B------:R-:W-:Y:S02]  /*16d0*/  IMAD.MOV R4, RZ, RZ, -R4 ;  /* 0x000000ffff047224 */ /* 0x000fe400078e0a04 */
[----:B------:R-:W-:-:S04]  /*16e0*/  IMAD.HI.U32 R8, R2, R99, RZ ;  /* 0x0000006302087227 */ /* 0x000fc800078e00ff */
[----:B------:R-:W-:Y:S02]  /*16f0*/  IMAD.MOV R6, RZ, RZ, -R6 ;  /* 0x000000ffff067224 */ /* 0x000fe400078e0a06 */
[C---:B------:R-:W-:Y:S02]  /*1700*/  IMAD R93, R3.reuse, R4, R93 ;  /* 0x00000004035d7224 */ /* 0x040fe400078e025d */
[----:B------:R-:W-:Y:S02]  /*1710*/  IMAD.MOV R8, RZ, RZ, -R8 ;  /* 0x000000ffff087224 */ /* 0x000fe400078e0a08 */
[----:B------:R-:W-:Y:S01]  /*1720*/  IMAD R97, R3, R6, R97 ;  /* 0x0000000603617224 */ /* 0x000fe200078e0261 */
[----:B------:R-:W-:Y:S01]  /*1730*/  LOP3.LUT R6, R0, 0x6b, RZ, 0xfc, !PT ;  /* 0x0000006b00067812 */ /* 0x000fe200078efcff */
[----:B------:R-:W-:Y:S01]  /*1740*/  @!P3 IMAD.IADD R87, R87, 0x1, -R3 ;  /* 0x000000015757b824 */ /* 0x000fe200078e0a03 */
[C---:B------:R-:W-:Y:S01]  /*1750*/  ISETP.GT.U32.AND P3, PT, R3.reuse, R93, PT ;  /* 0x0000005d0300720c */ /* 0x040fe20003f64070 */
[----:B------:R-:W-:Y:S01]  /*1760*/  IMAD R99, R3, R8, R99 ;  /* 0x0000000803637224 */ /* 0x000fe200078e0263 */
[----:B------:R-:W-:Y:S01]  /*1770*/  IABS R119, R6 ;  /* 0x0000000600777213 */ /* 0x000fe20000000000 */
[----:B------:R-:W-:Y:S01]  /*1780*/  @!P1 IMAD.IADD R91, R91, 0x1, -R3 ;  /* 0x000000015b5b9824 */ /* 0x000fe200078e0a03 */
[----:B------:R-:W-:Y:S01]  /*1790*/  ISETP.GT.U32.AND P1, PT, R3, R97, PT ;  /* 0x000000610300720c */ /* 0x000fe20003f24070 */
[----:B------:R-:W-:Y:S01]  /*17a0*/  IMAD.HI.U32 R4, R2, R95, RZ ;  /* 0x0000005f02047227 */ /* 0x000fe200078e00ff */
[----:B------:R-:W-:-:S03]  /*17b0*/  LOP3.LUT R8, R0, 0x6a, RZ, 0xfc, !PT ;  /* 0x0000006a00087812 */ /* 0x000fc600078efcff */
[----:B------:R-:W-:Y:S01]  /*17c0*/  @!P6 IMAD.MOV R91, RZ, RZ, -R91 ;  /* 0x000000ffff5be224 */ /* 0x000fe200078e0a5b */
[----:B------:R-:W-:Y:S01]  /*17d0*/  ISETP.GT.U32.AND P6, PT, R3, R99, PT ;  /* 0x000000630300720c */ /* 0x000fe20003fc4070 */
[----:B------:R-:W-:Y:S01]  /*17e0*/  IMAD.MOV R4, RZ, RZ, -R4 ;  /* 0x000000ffff047224 */ /* 0x000fe200078e0a04 */
[----:B------:R-:W-:Y:S01]  /*17f0*/  IABS R121, R8 ;  /* 0x0000000800797213 */ /* 0x000fe20000000000 */
[----:B------:R-:W-:Y:S02]  /*1800*/  @!P3 IMAD.IADD R93, R93, 0x1, -R3 ;  /* 0x000000015d5db824 */ /* 0x000fe400078e0a03 */
[C---:B------:R-:W-:Y:S02]  /*1810*/  IMAD R95, R3.reuse, R4, R95 ;  /* 0x00000004035f7224 */ /* 0x040fe400078e025f */
[----:B------:R-:W-:Y:S01]  /*1820*/  IMAD.HI.U32 R4, R2, R119, RZ ;  /* 0x0000007702047227 */ /* 0x000fe200078e00ff */
[----:B------:R-:W-:-:S03]  /*1830*/  ISETP.GT.U32.AND P3, PT, R3, R93, PT ;  /* 0x0000005d0300720c */ /* 0x000fc60003f64070 */
[--C-:B------:R-:W-:Y:S02]  /*1840*/  @!P1 IMAD.IADD R97, R97, 0x1, -R3.reuse ;  /* 0x0000000161619824 */ /* 0x100fe400078e0a03 */
[--C-:B------:R-:W-:Y:S02]  /*1850*/  @!P5 IMAD.IADD R89, R89, 0x1, -R3.reuse ;  /* 0x000000015959d824 */ /* 0x100fe400078e0a03 */
[----:B------:R-:W-:Y:S02]  /*1860*/  IMAD.MOV R4, RZ, RZ, -R4 ;  /* 0x000000ffff047224 */ /* 0x000fe400078e0a04 */
[----:B------:R-:W-:Y:S01]  /*1870*/  @!P6 IMAD.IADD R99, R99, 0x1, -R3 ;  /* 0x000000016363e824 */ /* 0x000fe200078e0a03 */
[C---:B------:R-:W-:Y:S01]  /*1880*/  ISETP.GT.U32.AND P6, PT, R3.reuse, R97, PT ;  /* 0x000000610300720c */ /* 0x040fe20003fc4070 */
[C---:B------:R-:W-:Y:S01]  /*1890*/  IMAD R119, R3.reuse, R4, R119 ;  /* 0x0000000403777224 */ /* 0x040fe200078e0277 */
[----:B------:R-:W-:Y:S01]  /*18a0*/  ISETP.GT.U32.AND P5, PT, R3, R89, PT ;  /* 0x000000590300720c */ /* 0x000fe20003fa4070 */
[----:B------:R-:W-:-:S04]  /*18b0*/  IMAD.HI.U32 R4, R2, R121, RZ ;  /* 0x0000007902047227 */ /* 0x000fc800078e00ff */
[----:B------:R-:W-:Y:S01]  /*18c0*/  @!P0 IMAD.MOV R87, RZ, RZ, -R87 ;  /* 0x000000ffff578224 */ /* 0x000fe200078e0a57 */
[----:B------:R-:W-:Y:S01]  /*18d0*/  ISETP.GT.U32.AND P0, PT, R3, R95, PT ;  /* 0x0000005f0300720c */ /* 0x000fe20003f04070 */
[----:B------:R-:W-:Y:S02]  /*18e0*/  IMAD.MOV R4, RZ, RZ, -R4 ;  /* 0x000000ffff047224 */ /* 0x000fe400078e0a04 */
[----:B------:R-:W-:Y:S01]  /*18f0*/  @!P3 IMAD.IADD R93, R93, 0x1, -R3 ;  /* 0x000000015d5db824 */ /* 0x000fe200078e0a03 */
[----:B------:R-:W-:Y:S01]  /*1900*/  ISETP.GE.AND P3, PT, R14, RZ, PT ;  /* 0x000000ff0e00720c */ /* 0x000fe20003f66270 */
[----:B------:R-:W-:Y:S01]  /*1910*/  IMAD R121, R3, R4, R121 ;  /* 0x0000000403797224 */ /* 0x000fe200078e0279 */
[----:B------:R-:W-:Y:S01]  /*1920*/  LOP3.LUT R14, R0, 0x67, RZ, 0xfc, !PT ;  /* 0x00000067000e7812 */ /* 0x000fe200078efcff */
[--C-:B------:R-:W-:Y:S02]  /*1930*/  @!P6 IMAD.IADD R97, R97, 0x1, -R3.reuse ;  /* 0x000000016161e824 */ /* 0x100fe400078e0a03 */
[----:B------:R-:W-:Y:S01]  /*1940*/  @!P5 IMAD.IADD R89, R89, 0x1, -R3 ;  /* 0x000000015959d824 */ /* 0x000fe200078e0a03 */
[----:B------:R-:W-:Y:S01]  /*1950*/  ISETP.GT.U32.AND P6, PT, R3, R121, PT ;  /* 0x000000790300720c */ /* 0x000fe20003fc4070 */
[----:B------:R-:W-:Y:S01]  /*1960*/  @!P2 IMAD.MOV R93, RZ, RZ, -R93 ;  /* 0x000000ffff5da224 */ /* 0x000fe200078e0a5d */
[----:B------:R-:W-:Y:S01]  /*1970*/  ISETP.GE.AND P5, PT, R10, RZ, PT ;  /* 0x000000ff0a00720c */ /* 0x000fe20003fa6270 */
[----:B------:R-:W-:Y:S01]  /*1980*/  @!P4 IMAD.MOV R89, RZ, RZ, -R89 ;  /* 0x000000ffff59c224 */ /* 0x000fe200078e0a59 */
[----:B------:R-:W-:Y:S01]  /*1990*/  LOP3.LUT R10, R0, 0x69, RZ, 0xfc, !PT ;  /* 0x00000069000a7812 */ /* 0x000fe200078efcff */
[----:B------:R-:W-:Y:S01]  /*19a0*/  @!P0 IMAD.IADD R95, R95, 0x1, -R3 ;  /* 0x000000015f5f8824 */ /* 0x000fe200078e0a03 */
[----:B------:R-:W-:-:S02]  /*19b0*/  ISETP.GT.U32.AND P2, PT, R3, R99, PT ;  /* 0x000000630300720c */ /* 0x000fc40003f44070 */
[----:B------:R-:W-:Y:S02]  /*19c0*/  ISETP.GE.AND P4, PT, R12, RZ, PT ;  /* 0x000000ff0c00720c */ /* 0x000fe40003f86270 */
[----:B------:R-:W-:Y:S02]  /*19d0*/  LOP3.LUT R12, R0, 0x68, RZ, 0xfc, !PT ;  /* 0x00000068000c7812 */ /* 0x000fe400078efcff */
[----:B------:R-:W-:Y:S01]  /*19e0*/  IABS R123, R10 ;  /* 0x0000000a007b7213 */ /* 0x000fe20000000000 */
[----:B------:R-:W-:Y:S01]  /*19f0*/  @!P6 IMAD.IADD R121, R121, 0x1, -R3 ;  /* 0x000000017979e824 */ /* 0x000fe200078e0a03 */
[----:B------:R-:W-:Y:S02]  /*1a00*/  ISETP.GT.U32.AND P1, PT, R3, R95, PT ;  /* 0x0000005f0300720c */ /* 0x000fe40003f24070 */
[----:B------:R-:W-:Y:S01]  /*1a10*/  IABS R125, R12 ;  /* 0x0000000c007d7213 */ /* 0x000fe20000000000 */
[----:B------:R-:W-:Y:S01]  /*1a20*/  IMAD.HI.U32 R4, R2, R123, RZ ;  /* 0x0000007b02047227 */ /* 0x000fe200078e00ff */
[----:B------:R-:W-:-:S02]  /*1a30*/  ISETP.GE.AND P0, PT, R6, RZ, PT ;  /* 0x000000ff0600720c */ /* 0x000fc40003f06270 */
[----:B------:R-:W-:Y:S01]  /*1a40*/  IABS R127, R14 ;  /* 0x0000000e007f7213 */ /* 0x000fe20000000000 */
[----:B------:R-:W-:Y:S01]  /*1a50*/  IMAD.HI.U32 R6, R2, R125, RZ ;  /* 0x0000007d02067227 */ /* 0x000fe200078e00ff */
[----:B------:R-:W-:-:S03]  /*1a60*/  ISETP.GT.U32.AND P6, PT, R3, R121, PT ;  /* 0x000000790300720c */ /* 0x000fc60003fc4070 */
[----:B------:R-:W-:Y:S02]  /*1a70*/  IMAD.MOV R4, RZ, RZ, -R4 ;  /* 0x000000ffff047224 */ /* 0x000fe400078e0a04 */
[----:B------:R-:W-:Y:S01]  /*1a80*/  @!P2 IMAD.IADD R99, R99, 0x1, -R3 ;  /* 0x000000016363a824 */ /* 0x000fe200078e0a03 */
[----:B------:R-:W-:Y:S01]  /*1a90*/  ISETP.GE.AND P2, PT, R8, RZ, PT ;  /* 0x000000ff0800720c */ /* 0x000fe20003f46270 */
[----:B------:R-:W-:-:S04]  /*1aa0*/  IMAD.HI.U32 R8, R2, R127, RZ ;  /* 0x0000007f02087227 */ /* 0x000fc800078e00ff */
[----:B------:R-:W-:Y:S02]  /*1ab0*/  IMAD.MOV R6, RZ, RZ, -R6 ;  /* 0x000000ffff067224 */ /* 0x000fe400078e0a06 */
[----:B------:R-:W-:Y:S02]  /*1ac0*/  IMAD R123, R3, R4, R123 ;  /* 0x00000004037b7224 */ /* 0x000fe400078e027b */
[----:B------:R-:W-:Y:S01]  /*1ad0*/  @!P1 IMAD.IADD R95, R95, 0x1, -R3 ;  /* 0x000000015f5f9824 */ /* 0x000fe200078e0a03 */
[C---:B------:R-:W-:Y:S01]  /*1ae0*/  ISETP.GT.U32.AND P1, PT, R3.reuse, R119, PT ;  /* 0x000000770300720c */ /* 0x040fe20003f24070 */
[----:B------:R-:W-:Y:S02]  /*1af0*/  IMAD.MOV R8, RZ, RZ, -R8 ;  /* 0x000000ffff087224 */ /* 0x000fe400078e0a08 */
[C---:B------:R-:W-:Y:S02]  /*1b00*/  IMAD R125, R3.reuse, R6, R125 ;  /* 0x00000006037d7224 */ /* 0x040fe400078e027d */
[----:B------:R-:W-:Y:S01]  /*1b10*/  @!P4 IMAD.MOV R97, RZ, RZ, -R97 ;  /* 0x000000ffff61c224 */ /* 0x000fe200078e0a61 */
[C---:B------:R-:W-:Y:S01]  /*1b20*/  ISETP.GT.U32.AND P4, PT, R3.reuse, R123, PT ;  /* 0x0000007b0300720c */ /* 0x040fe20003f84070 */
[C---:B------:R-:W-:Y:S01]  /*1b30*/  IMAD R127, R3.reuse, R8, R127 ;  /* 0x00000008037f7224 */ /* 0x040fe200078e027f */
[----:B------:R-:W-:Y:S01]  /*1b40*/  LOP3.LUT R8, R0, 0x66, RZ, 0xfc, !PT ;  /* 0x0000006600087812 */ /* 0x000fe200078efcff */
[----:B------:R-:W-:Y:S01]  /*1b50*/  @!P3 IMAD.MOV R99, RZ, RZ, -R99 ;  /* 0x000000ffff63b224 */ /* 0x000fe200078e0a63 */
[----:B------:R-:W-:Y:S01]  /*1b60*/  ISETP.GT.U32.AND P3, PT, R3, R125, PT ;  /* 0x0000007d0300720c */ /* 0x000fe20003f64070 */
[--C-:B------:R-:W-:Y:S01]  /*1b70*/  @!P6 IMAD.IADD R121, R121, 0x1, -R3.reuse ;  /* 0x000000017979e824 */ /* 0x100fe200078e0a03 */
[----:B------:R-:W-:Y:S01]  /*1b80*/  ISETP.GT.U32.AND P6, PT, R3, R127, PT ;  /* 0x0000007f0300720c */ /* 0x000fe20003fc4070 */
[----:B------:R-:W-:Y:S01]  /*1b90*/  @!P1 IMAD.IADD R119, R119, 0x1, -R3 ;  /* 0x0000000177779824 */ /* 0x000fe200078e0a03 */
[----:B------:R-:W-:Y:S01]  /*1ba0*/  ISETP.GE.AND P1, PT, R10, RZ, PT ;  /* 0x000000ff0a00720c */ /* 0x000fe20003f26270 */
[----:B------:R-:W-:Y:S01]  /*1bb0*/  @!P5 IMAD.MOV R95, RZ, RZ, -R95 ;  /* 0x000000ffff5fd224 */ /* 0x000fe200078e0a5f */
[----:B------:R-:W-:Y:S01]  /*1bc0*/  IABS R129, R8 ;  /* 0x0000000800817213 */ /* 0x000fe20000000000 */
[----:B------:R-:W-:Y:S01]  /*1bd0*/  @!P2 IMAD.MOV R121, RZ, RZ, -R121 ;  /* 0x000000ffff79a224 */ /* 0x000fe200078e0a79 */
[----:B------:R-:W-:Y:S01]  /*1be0*/  LOP3.LUT R10, R0, 0x65, RZ, 0xfc, !PT ;  /* 0x00000065000a7812 */ /* 0x000fe200078efcff */
[----:B------:R-:W-:Y:S01]  /*1bf0*/  @!P4 IMAD.IADD R123, R123, 0x1, -R3 ;  /* 0x000000017b7bc824 */ /* 0x000fe200078e0a03 */
[----:B------:R-:W-:Y:S01]  /*1c00*/  ISETP.GT.U32.AND P5, PT, R3, R119, PT ;  /* 0x000000770300720c */ /* 0x000fe20003fa4070 */
[----:B------:R-:W-:Y:S01]  /*1c10*/  IMAD.HI.U32 R4, R2, R129, RZ ;  /* 0x0000008102047227 */ /* 0x000fe200078e00ff */
[----:B------:R-:W-:-:S02]  /*1c20*/  IABS R131, R10 ;  /* 0x0000000a00837213 */ /* 0x000fc40000000000 */
[----:B------:R-:W-:Y:S01]  /*1c30*/  ISETP.GE.AND P4, PT, R14, RZ, PT ;  /* 0x000000ff0e00720c */ /* 0x000fe20003f86270 */
[--C-:B------:R-:W-:Y:S01]  /*1c40*/  @!P3 IMAD.IADD R125, R125, 0x1, -R3.reuse ;  /* 0x000000017d7db824 */ /* 0x100fe200078e0a03 */
[----:B------:R-:W-:Y:S01]  /*1c50*/  ISETP.GT.U32.AND P3, PT, R3, R123, PT ;  /* 0x0000007b0300720c */ /* 0x000fe20003f64070 */
[----:B------:R-:W-:Y:S01]  /*1c60*/  @!P6 IMAD.IADD R127, R127, 0x1, -R3 ;  /* 0x000000017f7fe824 */ /* 0x000fe200078e0a03 */
[----:B------:R-:W-:Y:S01]  /*1c70*/  LOP3.LUT R14, R0, 0x63, RZ, 0xfc, !PT ;  /* 0x00000063000e7812 */ /* 0x000fe200078efcff */
[----:B------:R-:W-:Y:S01]  /*1c80*/  IMAD.MOV R6, RZ, RZ, -R4 ;  /* 0x000000ffff067224 */ /* 0x000fe200078e0a04 */
[----:B------:R-:W-:Y:S01]  /*1c90*/  ISETP.GT.U32.AND P6, PT, R3, R125, PT ;  /* 0x0000007d0300720c */ /* 0x000fe20003fc4070 */
[----:B------:R-:W-:Y:S01]  /*1ca0*/  IMAD.HI.U32 R4, R2, R131, RZ ;  /* 0x0000008302047227 */ /* 0x000fe200078e00ff */
[----:B------:R-:W-:-:S03]  /*1cb0*/  IABS R135, R14 ;  /* 0x0000000e00877213 */ /* 0x000fc60000000000 */
[----:B------:R-:W-:Y:S02]  /*1cc0*/  IMAD R129, R3, R6, R129 ;  /* 0x0000000603817224 */ /* 0x000fe400078e0281 */
[----:B------:R-:W-:Y:S02]  /*1cd0*/  IMAD.MOV R4, RZ, RZ, -R4 ;  /* 0x000000ffff047224 */ /* 0x000fe400078e0a04 */
[----:B------:R-:W-:Y:S01]  /*1ce0*/  @!P3 IMAD.IADD R123, R123, 0x1, -R3 ;  /* 0x000000017b7bb824 */ /* 0x000fe200078e0a03 */
[C---:B------:R-:W-:Y:S01]  /*1cf0*/  ISETP.GT.U32.AND P3, PT, R3.reuse, R129, PT ;  /* 0x000000810300720c */ /* 0x040fe20003f64070 */
[----:B------:R-:W-:Y:S02]  /*1d00*/  IMAD R131, R3, R4, R131 ;  /* 0x0000000403837224 */ /* 0x000fe400078e0283 */
[--C-:B------:R-:W-:Y:S01]  /*1d10*/  @!P5 IMAD.IADD R119, R119, 0x1, -R3.reuse ;  /* 0x000000017777d824 */ /* 0x100fe200078e0a03 */
[----:B------:R-:W-:Y:S01]  /*1d20*/  ISETP.GE.AND P5, PT, R12, RZ, PT ;  /* 0x000000ff0c00720c */ /* 0x000fe20003fa6270 */
[----:B------:R-:W-:Y:S01]  /*1d30*/  @!P6 IMAD.IADD R125, R125, 0x1, -R3 ;  /* 0x000000017d7de824 */ /* 0x000fe200078e0a03 */
[C---:B------:R-:W-:Y:S01]  /*1d40*/  ISETP.GT.U32.AND P6, PT, R3.reuse, R131, PT ;  /* 0x000000830300720c */ /* 0x040fe20003fc4070 */
[----:B------:R-:W-:Y:S01]  /*1d50*/  @!P0 IMAD.MOV R119, RZ, RZ, -R119 ;  /* 0x000000ffff778224 */ /* 0x000fe200078e0a77 */
[----:B------:R-:W-:Y:S01]  /*1d60*/  LOP3.LUT R12, R0, 0x64, RZ, 0xfc, !PT ;  /* 0x00000064000c7812 */ /* 0x000fe200078efcff */
[----:B------:R-:W-:Y:S01]  /*1d70*/  @!P1 IMAD.MOV R123, RZ, RZ, -R123 ;  /* 0x000000ffff7b9224 */ /* 0x000fe200078e0a7b */
[----:B------:R-:W-:-:S02]  /*1d80*/  ISETP.GT.U32.AND P0, PT, R3, R127, PT ;  /* 0x0000007f0300720c */ /* 0x000fc40003f04070 */
[----:B------:R-:W-:Y:S01]  /*1d90*/  IABS R133, R12 ;  /* 0x0000000c00857213 */ /* 0x000fe20000000000 */
[----:B------:R-:W-:Y:S01]  /*1da0*/  @!P3 IMAD.IADD R129, R129, 0x1, -R3 ;  /* 0x000000018181b824 */ /* 0x000fe200078e0a03 */
[----:B------:R-:W-:Y:S02]  /*1db0*/  ISETP.GE.AND P3, PT, R10, RZ, PT ;  /* 0x000000ff0a00720c */ /* 0x000fe40003f66270 */
[----:B------:R-:W-:Y:S01]  /*1dc0*/  LOP3.LUT R10, R0, 0x5f, RZ, 0xfc, !PT ;  /* 0x0000005f000a7812 */ /* 0x000fe200078efcff */
[----:B------:R-:W-:-:S03]  /*1dd0*/  IMAD.HI.U32 R4, R2, R133, RZ ;  /* 0x0000008502047227 */ /* 0x000fc600078e00ff */
[----:B------:R-:W-:Y:S01]  /*1de0*/  IABS R143, R10 ;  /* 0x0000000a008f7213 */ /* 0x000fe20000000000 */
[----:B------:R-:W-:Y:S01]  /*1df0*/  @!P6 IMAD.IADD R131, R131, 0x1, -R3 ;  /* 0x000000018383e824 */ /* 0x000fe200078e0a03 */
[C---:B------:R-:W-:Y:S01]  /*1e00*/  ISETP.GT.U32.AND P6, PT, R3.reuse, R129, PT ;  /* 0x000000810300720c */ /* 0x040fe20003fc4070 */
[----:B------:R-:W-:Y:S02]  /*1e10*/  IMAD.MOV R6, RZ, RZ, -R4 ;  /* 0x000000ffff067224 */ /* 0x000fe400078e0a04 */
[----:B------:R-:W-:Y:S01]  /*1e20*/  IMAD.HI.U32 R4, R2, R135, RZ ;  /* 0x0000008702047227 */ /* 0x000fe200078e00ff */
[----:B------:R-:W-:-:S03]  /*1e30*/  ISETP.GT.U32.AND P1, PT, R3, R131, PT ;  /* 0x000000830300720c */ /* 0x000fc60003f24070 */
[C---:B------:R-:W-:Y:S02]  /*1e40*/  IMAD R133, R3.reuse, R6, R133 ;  /* 0x0000000603857224 */ /* 0x040fe400078e0285 */
[----:B------:R-:W-:Y:S02]  /*1e50*/  IMAD.MOV R6, RZ, RZ, -R4 ;  /* 0x000000ffff067224 */ /* 0x000fe400078e0a04 */
[----:B------:R-:W-:Y:S01]  /*1e60*/  IMAD.HI.U32 R4, R2, R137, RZ ;  /* 0x0000008902047227 */ /* 0x000fe200078e00ff */
[----:B------:R-:W-:-:S03]  /*1e70*/  ISETP.GT.U32.AND P2, PT, R3, R133, PT ;  /* 0x000000850300720c */ /* 0x000fc60003f44070 */
[----:B------:R-:W-:Y:S01]  /*1e80*/  IMAD R135, R3, R6, R135 ;  /* 0x0000000603877224 */ /* 0x000fe200078e0287 */
[----:B------:R-:W-:Y:S01]  /*1e90*/  LOP3.LUT R6, R0, 0x61, RZ, 0xfc, !PT ;  /* 0x0000006100067812 */ /* 0x000fe200078efcff */
[--C-:B------:R-:W-:Y:S02]  /*1ea0*/  @!P6 IMAD.IADD R129, R129, 0x1, -R3.reuse ;  /* 0x000000018181e824 */ /* 0x100fe400078e0a03 */
[----:B------:R-:W-:Y:S01]  /*1eb0*/  IMAD.MOV R4, RZ, RZ, -R4 ;  /* 0x000000ffff047224 */ /* 0x000fe200078e0a04 */
[----:B------:R-:W-:Y:S01]  /*1ec0*/  ISETP.GT.U32.AND P6, PT, R3, R135, PT ;  /* 0x000000870300720c */ /* 0x000fe20003fc4070 */
[----:B------:R-:W-:Y:S01]  /*1ed0*/  @!P0 IMAD.IADD R127, R127, 0x1, -R3 ;  /* 0x000000017f7f8824 */ /* 0x000fe200078e0a03 */
[----:B------:R-:W-:Y:S01]  /*1ee0*/  IABS R139, R6 ;  /* 0x00000006008b7213 */ /* 0x000fe20000000000 */
[----:B------:R-:W-:Y:S01]  /*1ef0*/  IMAD R137, R3, R4, R137 ;  /* 0x0000000403897224 */ /* 0x000fe200078e0289 */
[----:B------:R-:W-:Y:S01]  /*1f00*/  ISETP.GE.AND P0, PT, R8, RZ, PT ;  /* 0x000000ff0800720c */ /* 0x000fe20003f06270 */
[----:B------:R-:W-:Y:S01]  /*1f10*/  @!P2 IMAD.IADD R133, R133, 0x1, -R3 ;  /* 0x000000018585a824 */ /* 0x000fe200078e0a03 */
[----:B------:R-:W-:Y:S01]  /*1f20*/  LOP3.LUT R8, R0, 0x60, RZ, 0xfc, !PT ;  /* 0x0000006000087812 */ /* 0x000fe200078efcff */
[----:B------:R-:W-:Y:S01]  /*1f30*/  IMAD.HI.U32 R4, R2, R139, RZ ;  /* 0x0000008b02047227 */ /* 0x000fe200078e00ff */
[----:B------:R-:W-:-:S02]  /*1f40*/  ISETP.GE.AND P2, PT, R6, RZ, PT ;  /* 0x000000ff0600720c */ /* 0x000fc40003f46270 */
[----:B------:R-:W-:Y:S01]  /*1f50*/  IABS R141, R8 ;  /* 0x00000008008d7213 */ /* 0x000fe20000000000 */
[--C-:B------:R-:W-:Y:S01]  /*1f60*/  @!P1 IMAD.IADD R131, R131, 0x1, -R3.reuse ;  /* 0x0000000183839824 */ /* 0x100fe200078e0a03 */
[----:B------:R-:W-:Y:S01]  /*1f70*/  ISETP.GE.AND P1, PT, R16, RZ, PT ;  /* 0x000000ff1000720c */ /* 0x000fe20003f26270 */
[----:B------:R-:W-:Y:S01]  /*1f80*/  @!P6 IMAD.IADD R135, R135, 0x1, -R3 ;  /* 0x000000018787e824 */ /* 0x000fe200078e0a03 */
[C---:B------:R-:W-:Y:S01]  /*1f90*/  ISETP.GT.U32.AND P6, PT, R3.reuse, R133, PT ;  /* 0x000000850300720c */ /* 0x040fe20003fc4070 */
[----:B------:R-:W-:Y:S01]  /*1fa0*/  IMAD.MOV R4, RZ, RZ, -R4 ;  /* 0x000000ffff047224 */ /* 0x000fe200078e0a04 */
[----:B------:R-:W-:Y:S01]  /*1fb0*/  LOP3.LUT R16, R0, 0x5a, RZ, 0xfc, !PT ;  /* 0x0000005a00107812 */ /* 0x000fe200078efcff */
[----:B------:R-:W-:Y:S01]  /*1fc0*/  @!P3 IMAD.MOV R131, RZ, RZ, -R131 ;  /* 0x000000ffff83b224 */ /* 0x000fe200078e0a83 */
[C---:B------:R-:W-:Y:S01]  /*1fd0*/  ISETP.GT.U32.AND P3, PT, R3.reuse, R137, PT ;  /* 0x000000890300720c */ /* 0x040fe20003f64070 */
[C---:B------:R-:W-:Y:S01]  /*1fe0*/  IMAD R139, R3.reuse, R4, R139 ;  /* 0x00000004038b7224 */ /* 0x040fe200078e028b */
[----:B------:R-:W-:Y:S01]  /*1ff0*/  IABS R165, R16 ;  /* 0x0000001000a57213 */ /* 0x000fe20000000000 */
[----:B------:R-:W-:Y:S01]  /*2000*/  @!P0 IMAD.MOV R129, RZ, RZ, -R129 ;  /* 0x000000ffff818224 */ /* 0x000fe200078e0a81 */
[----:B------:R-:W-:Y:S01]  /*2010*/  ISETP.GT.U32.AND P0, PT, R3, R135, PT ;  /* 0x000000870300720c */ /* 0x000fe20003f04070 */
[----:B------:R-:W-:Y:S01]  /*2020*/  @!P4 IMAD.MOV R127, RZ, RZ, -R127 ;  /* 0x000000ffff7fc224 */ /* 0x000fe200078e0a7f */
[----:B------:R-:W-:Y:S01]  /*2030*/  ISETP.GE.AND P4, PT, R14, RZ, PT ;  /* 0x000000ff0e00720c */ /* 0x000fe20003f86270 */
[----:B------:R-:W-:Y:S01]  /*2040*/  IMAD.HI.U32 R4, R2, R141, RZ ;  /* 0x0000008d02047227 */ /* 0x000fe200078e00ff */
[----:B------:R-:W-:-:S03]  /*2050*/  LOP3.LUT R14, R0, 0x5b, RZ, 0xfc, !PT ;  /* 0x0000005b000e7812 */ /* 0x000fc600078efcff */
[--C-:B------:R-:W-:Y:S01]  /*2060*/  @!P6 IMAD.IADD R133, R133, 0x1, -R3.reuse ;  /* 0x000000018585e824 */ /* 0x100fe200078e0a03 */
[----:B------:R-:W-:Y:S01]  /*2070*/  ISETP.GT.U32.AND P6, PT, R3, R139, PT ;  /* 0x0000008b0300720c */ /* 0x000fe20003fc4070 */
[----:B------:R-:W-:Y:S01]  /*2080*/  @!P3 IMAD.IADD R137, R137, 0x1, -R3 ;  /* 0x000000018989b824 */ /* 0x000fe200078e0a03 */
[----:B------:R-:W-:Y:S01]  /*2090*/  ISETP.GE.AND P3, PT, R10, RZ, PT ;  /* 0x000000ff0a00720c */ /* 0x000fe20003f66270 */
[----:B------:R-:W-:Y:S01]  /*20a0*/  @!P5 IMAD.MOV R125, RZ, RZ, -R125 ;  /* 0x000000ffff7dd224 */ /* 0x000fe200078e0a7d */
[----:B------:R-:W-:Y:S01]  /*20b0*/  ISETP.GE.AND P5, PT, R12, RZ, PT ;  /* 0x000000ff0c00720c */ /* 0x000fe20003fa6270 */
[--C-:B------:R-:W-:Y:S01]  /*20c0*/  @!P0 IMAD.IADD R135, R135, 0x1, -R3.reuse ;  /* 0x0000000187878824 */ /* 0x100fe200078e0a03 */
[----:B------:R-:W-:Y:S01]  /*20d0*/  ISETP.GE.AND P0, PT, R8, RZ, PT ;  /* 0x000000ff0800720c */ /* 0x000fe20003f06270 */
[----:B------:R-:W-:Y:S01]  /*20e0*/  IMAD.HI.U32 R6, R2, R143, RZ ;  /* 0x0000008f02067227 */ /* 0x000fe200078e00ff */
[C---:B------:R-:W-:Y:S02]  /*20f0*/  LOP3.LUT R12, R0.reuse, 0x5e, RZ, 0xfc, !PT ;  /* 0x0000005e000c7812 */ /* 0x040fe400078efcff */
[C---:B------:R-:W-:Y:S01]  /*2100*/  LOP3.LUT R10, R0.reuse, 0x5c, RZ, 0xfc, !PT ;  /* 0x0000005c000a7812 */ /* 0x040fe200078efcff */
[----:B------:R-:W-:Y:S01]  /*2110*/  IMAD.MOV R8, RZ, RZ, -R4 ;  /* 0x000000ffff087224 */ /* 0x000fe200078e0a04 */
[----:B------:R-:W-:Y:S01]  /*2120*/  IABS R145, R12 ;  /* 0x0000000c00917213 */ /* 0x000fe20000000000 */
[----:B------:R-:W-:Y:S01]  /*2130*/  @!P6 IMAD.IADD R139, R139, 0x1, -R3 ;  /* 0x000000018b8be824 */ /* 0x000fe200078e0a03 */
[C---:B------:R-:W-:Y:S01]  /*2140*/  ISETP.GT.U32.AND P6, PT, R3.reuse, R137, PT ;  /* 0x000000890300720c */ /* 0x040fe20003fc4070 */
[----:B------:R-:W-:Y:S01]  /*2150*/  IMAD.MOV R6, RZ, RZ, -R6 ;  /* 0x000000ffff067224 */ /* 0x000fe200078e0a06 */
[----:B------:R-:W-:Y:S01]  /*2160*/  IABS R163, R10 ;  /* 0x0000000a00a37213 */ /* 0x000fe20000000000 */
[C---:B------:R-:W-:Y:S01]  /*2170*/  IMAD R141, R3.reuse, R8, R141 ;  /* 0x00000008038d7224 */ /* 0x040fe200078e028d */
[----:B------:R-:W-:Y:S01]  /*2180*/  LOP3.LUT R8, R0, 0x5d, RZ, 0xfc, !PT ;  /* 0x0000005d00087812 */ /* 0x000fe200078efcff */
[C---:B------:R-:W-:Y:S01]  /*2190*/  IMAD R143, R3.reuse, R6, R143 ;  /* 0x00000006038f7224 */ /* 0x040fe200078e028f */
[----:B------:R-:W-:Y:S01]  /*21a0*/  IABS R161, R14 ;  /* 0x0000000e00a17213 */ /* 0x000fe20000000000 */
[----:B------:R-:W-:Y:S01]  /*21b0*/  @!P4 IMAD.MOV R135, RZ, RZ, -R135 ;  /* 0x000000ffff87c224 */ /* 0x000fe200078e0a87 */
[C---:B------:R-:W-:Y:S01]  /*21c0*/  ISETP.GT.U32.AND P4, PT, R3.reuse, R141, PT ;  /* 0x0000008d0300720c */ /* 0x040fe20003f84070 */
[----:B------:R-:W-:Y:S01]  /*21d0*/  @!P5 IMAD.MOV R133, RZ, RZ, -R133 ;  /* 0x000000ffff85d224 */ /* 0x000fe200078e0a85 */
[----:B------:R-:W-:Y:S01]  /*21e0*/  ISETP.GT.U32.AND P5, PT, R3, R139, PT ;  /* 0x0000008b0300720c */ /* 0x000fe20003fa4070 */
[----:B------:R-:W-:Y:S01]  /*21f0*/  IMAD.HI.U32 R4, R2, R145, RZ ;  /* 0x0000009102047227 */ /* 0x000fe200078e00ff */
[----:B------:R-:W-:-:S03]  /*2200*/  IABS R159, R8 ;  /* 0x00000008009f7213 */ /* 0x000fc60000000000 */
[----:B------:R-:W-:Y:S01]  /*2210*/  @!P6 IMAD.IADD R137, R137, 0x1, -R3 ;  /* 0x000000018989e824 */ /* 0x000fe200078e0a03 */
[----:B------:R-:W-:Y:S01]  /*2220*/  ISETP.GT.U32.AND P6, PT, R3, R143, PT ;  /* 0x0000008f0300720c */ /* 0x000fe20003fc4070 */
[----:B------:R-:W-:Y:S02]  /*2230*/  IMAD.MOV R4, RZ, RZ, -R4 ;  /* 0x000000ffff047224 */ /* 0x000fe400078e0a04 */
[----:B------:R-:W-:-:S04]  /*2240*/  IMAD.HI.U32 R6, R2, R163, RZ ;  /* 0x000000a302067227 */ /* 0x000fc800078e00ff */
[----:B------:R-:W-:Y:S02]  /*2250*/  IMAD R145, R3, R4, R145 ;  /* 0x0000000403917224 */ /* 0x000fe400078e0291 */
[--C-:B------:R-:W-:Y:S01]  /*2260*/  @!P4 IMAD.IADD R141, R141, 0x1, -R3.reuse ;  /* 0x000000018d8dc824 */ /* 0x100fe200078e0a03 */
[----:B------:R-:W-:Y:S01]  /*2270*/  ISETP.GE.AND P4, PT, R12, RZ, PT ;  /* 0x000000ff0c00720c */ /* 0x000fe20003f86270 */
[--C-:B------:R-:W-:Y:S01]  /*2280*/  @!P5 IMAD.IADD R139, R139, 0x1, -R3.reuse ;  /* 0x000000018b8bd824 */ /* 0x100fe200078e0a03 */
[----:B------:R-:W-:Y:S01]  /*2290*/  ISETP.GT.U32.AND P5, PT, R3, R145, PT ;  /* 0x000000910300720c */ /* 0x000fe20003fa4070 */
[----:B------:R-:W-:Y:S01]  /*22a0*/  @!P6 IMAD.IADD R143, R143, 0x1, -R3 ;  /* 0x000000018f8fe824 */ /* 0x000fe200078e0a03 */
[----:B------:R-:W-:Y:S01]  /*22b0*/  ISETP.GT.U32.AND P6, PT, R3, R141, PT ;  /* 0x0000008d0300720c */ /* 0x000fe20003fc4070 */
[----:B------:R-:W-:Y:S01]  /*22c0*/  IMAD.HI.U32 R4, R2, R159, RZ ;  /* 0x0000009f02047227 */ /* 0x000fe200078e00ff */
[----:B------:R-:W-:-:S03]  /*22d0*/  LOP3.LUT R12, R0, 0x51, RZ, 0xfc, !PT ;  /* 0x00000051000c7812 */ /* 0x000fc600078efcff */
[----:B------:R-:W-:Y:S01]  /*22e0*/  IMAD.MOV R4, RZ, RZ, -R4 ;  /* 0x000000ffff047224 */ /* 0x000fe200078e0a04 */
[----:B------:R-:W-:Y:S01]  /*22f0*/  IABS R183, R12 ;  /* 0x0000000c00b77213 */ /* 0x000fe20000000000 */
[----:B------:R-:W-:Y:S02]  /*2300*/  IMAD.MOV R6, RZ, RZ, -R6 ;  /* 0x000000ffff067224 */ /* 0x000fe400078e0a06 */
[----:B------:R-:W-:Y:S02]  /*2310*/  IMAD R159, R3, R4, R159 ;  /* 0x00000004039f7224 */ /* 0x000fe400078e029f */
[--C-:B------:R-:W-:Y:S01]  /*2320*/  @!P5 IMAD.IADD R145, R145, 0x1, -R3.reuse ;  /* 0x000000019191d824 */ /* 0x100fe200078e0a03 */
[----:B------:R-:W-:Y:S01]  /*2330*/  ISETP.GT.U32.AND P5, PT, R3, R143, PT ;  /* 0x0000008f0300720c */ /* 0x000fe20003fa4070 */
[----:B------:R-:W-:Y:S01]  /*2340*/  @!P6 IMAD.IADD R141, R141, 0x1, -R3 ;  /* 0x000000018d8de824 */ /* 0x000fe200078e0a03 */
[C---:B------:R-:W-:Y:S01]  /*2350*/  ISETP.GT.U32.AND P6, PT, R3.reuse, R159, PT ;  /* 0x0000009f0300720c */ /* 0x040fe20003fc4070 */
[----:B------:R-:W-:-:S02]  /*2360*/  IMAD R163, R3, R6, R163 ;  /* 0x0000000603a37224 */ /* 0x000fc400078e02a3 */
[----:B------:R-:W-:-:S04]  /*2370*/  IMAD.HI.U32 R6, R2, R165, RZ ;  /* 0x000000a502067227 */ /* 0x000fc800078e00ff */
[----:B------:R-:W-:Y:S02]  /*2380*/  IMAD.MOV R6, RZ, RZ, -R6 ;  /* 0x000000ffff067224 */ /* 0x000fe400078e0a06 */
[----:B------:R-:W-:Y:S01]  /*2390*/  @!P2 IMAD.MOV R139, RZ, RZ, -R139 ;  /* 0x000000ffff8ba224 */ /* 0x000fe200078e0a8b */
[----:B------:R-:W-:Y:S01]  /*23a0*/  ISETP.GE.AND P2, PT, R8, RZ, PT ;  /* 0x000000ff0800720c */ /* 0x000fe20003f46270 */
[----:B------:R-:W-:Y:S01]  /*23b0*/  @!P5 IMAD.IADD R143, R143, 0x1, -R3 ;  /* 0x000000018f8fd824 */ /* 0x000fe200078e0a03 */
[C---:B------:R-:W-:Y:S01]  /*23c0*/  ISETP.GT.U32.AND P5, PT, R3.reuse, R163, PT ;  /* 0x000000a30300720c */ /* 0x040fe20003fa4070 */
[----:B------:R-:W-:Y:S01]  /*23d0*/  IMAD R165, R3, R6, R165 ;  /* 0x0000000603a57224 */ /* 0x000fe200078e02a5 */
[C---:B------:R-:W-:Y:S01]  /*23e0*/  LOP3.LUT R8, R0.reuse, 0x59, RZ, 0xfc, !PT ;  /* 0x0000005900087812 */ /* 0x040fe200078efcff */
[----:B------:R-:W-:Y:S01]  /*23f0*/  @!P6 IMAD.IADD R159, R159, 0x1, -R3 ;  /* 0x000000019f9fe824 */ /* 0x000fe200078e0a03 */
[----:B------:R-:W-:Y:S01]  /*2400*/  LOP3.LUT R6, R0, 0x58, RZ, 0xfc, !PT ;  /* 0x0000005800067812 */ /* 0x000fe200078efcff */
[----:B------:R-:W-:Y:S01]  /*2410*/  @!P0 IMAD.MOV R141, RZ, RZ, -R141 ;  /* 0x000000ffff8d8224 */ /* 0x000fe200078e0a8d */
[----:B------:R-:W-:Y:S01]  /*2420*/  IABS R167, R8 ;  /* 0x0000000800a77213 */ /* 0x000fe20000000000 */
[----:B------:R-:W-:Y:S01]  /*2430*/  @!P3 IMAD.MOV R143, RZ, RZ, -R143 ;  /* 0x000000ffff8fb224 */ /* 0x000fe200078e0a8f */
[C---:B------:R-:W-:Y:S01]  /*2440*/  ISETP.GT.U32.AND P0, PT, R3.reuse, R159, PT ;  /* 0x0000009f0300720c */ /* 0x040fe20003f04070 */
[----:B------:R-:W-:Y:S01]  /*2450*/  IMAD.HI.U32 R4, R2, R161, RZ ;  /* 0x000000a102047227 */ /* 0x000fe200078e00ff */
[----:B------:R-:W-:-:S02]  /*2460*/  ISETP.GT.U32.AND P3, PT, R3, R165, PT ;  /* 0x000000a50300720c */ /* 0x000fc40003f64070 */
[----:B------:R-:W-:Y:S01]  /*2470*/  IABS R169, R6 ;  /* 0x0000000600a97213 */ /* 0x000fe20000000000 */
[----:B------:R-:W-:Y:S02]  /*2480*/  IMAD.MOV R4, RZ, RZ, -R4 ;  /* 0x000000ffff047224 */ /* 0x000fe400078e0a04 */
[----:B------:R-:W-:Y:S02]  /*2490*/  @!P5 IMAD.IADD R163, R163, 0x1, -R3 ;  /* 0x00000001a3a3d824 */ /* 0x000fe400078e0a03 */
[C---:B------:R-:W-:Y:S02]  /*24a0*/  IMAD R161, R3.reuse, R4, R161 ;  /* 0x0000000403a17224 */ /* 0x040fe400078e02a1 */
[----:B------:R-:W-:Y:S01]  /*24b0*/  IMAD.HI.U32 R4, R2, R167, RZ ;  /* 0x000000a702047227 */ /* 0x000fe200078e00ff */
[C---:B------:R-:W-:Y:S02]  /*24c0*/  ISETP.GT.U32.AND P5, PT, R3.reuse, R163, PT ;  /* 0x000000a30300720c */ /* 0x040fe40003fa4070 */
[----:B------:R-:W-:Y:S01]  /*24d0*/  ISETP.GT.U32.AND P6, PT, R3, R161, PT ;  /* 0x000000a10300720c */ /* 0x000fe20003fc4070 */
[--C-:B------:R-:W-:Y:S01]  /*24e0*/  @!P0 IMAD.IADD R159, R159, 0x1, -R3.reuse ;  /* 0x000000019f9f8824 */ /* 0x100fe200078e0a03 */
[----:B------:R-:W-:Y:S01]  /*24f0*/  ISETP.GE.AND P0, PT, R16, RZ, PT ;  /* 0x000000ff1000720c */ /* 0x000fe20003f06270 */
[----:B------:R-:W-:Y:S01]  /*2500*/  @!P3 IMAD.IADD R165, R165, 0x1, -R3 ;  /* 0x00000001a5a5b824 */ /* 0x000fe200078e0a03 */
[----:B------:R-:W-:Y:S01]  /*2510*/  ISETP.GE.AND P3, PT, R8, RZ, PT ;  /* 0x000000ff0800720c */ /* 0x000fe20003f66270 */
[----:B------:R-:W-:Y:S01]  /*2520*/  IMAD.MOV R4, RZ, RZ, -R4 ;  /* 0x000000ffff047224 */ /* 0x000fe200078e0a04 */
[----:B------:R-:W-:Y:S01]  /*2530*/  LOP3.LUT R8, R0, 0x55, RZ, 0xfc, !PT ;  /* 0x0000005500087812 */ /* 0x000fe200078efcff */
[----:B------:R-:W-:Y:S01]  /*2540*/  @!P2 IMAD.MOV R159, RZ, RZ, -R159 ;  /* 0x000000ffff9fa224 */ /* 0x000fe200078e0a9f */
[C---:B------:R-:W-:Y:S01]  /*2550*/  ISETP.GT.U32.AND P2, PT, R3.reuse, R165, PT ;  /* 0x000000a50300720c */ /* 0x040fe20003f44070 */
[----:B------:R-:W-:Y:S01]  /*2560*/  IMAD R167, R3, R4, R167 ;  /* 0x0000000403a77224 */ /* 0x000fe200078e02a7 */
[----:B------:R-:W-:Y:S01]  /*2570*/  IABS R173, R8 ;  /* 0x0000000800ad7213 */ /* 0x000fe20000000000 */
[----:B------:R-:W-:Y:S01]  /*2580*/  IMAD.HI.U32 R4, R2, R169, RZ ;  /* 0x000000a902047227 */ /* 0x000fe200078e00ff */
[----:B------:R-:W-:-:S03]  /*2590*/  LOP3.LUT R16, R0, 0x4f, RZ, 0xfc, !PT ;  /* 0x0000004f00107812 */ /* 0x000fc600078efcff */
[----:B------:R-:W-:Y:S01]  /*25a0*/  @!P1 IMAD.MOV R137, RZ, RZ, -R137 ;  /* 0x000000ffff899224 */ /* 0x000fe200078e0a89 */
[----:B------:R-:W-:Y:S01]  /*25b0*/  ISETP.GT.U32.AND P1, PT, R3, R145, PT ;  /* 0x000000910300720c */ /* 0x000fe20003f24070 */
[----:B------:R-:W-:Y:S01]  /*25c0*/  IMAD.MOV R4, RZ, RZ, -R4 ;  /* 0x000000ffff047224 */ /* 0x000fe200078e0a04 */
[----:B------:R-:W-:Y:S01]  /*25d0*/  IABS R187, R16 ;  /* 0x0000001000bb7213 */ /* 0x000fe20000000000 */
[----:B------:R-:W-:Y:S01]  /*25e0*/  @!P5 IMAD.IADD R163, R163, 0x1, -R3 ;  /* 0x00000001a3a3d824 */ /* 0x000fe200078e0a03 */
[C---:B------:R-:W-:Y:S01]  /*25f0*/  ISETP.GT.U32.AND P5, PT, R3.reuse, R167, PT ;  /* 0x000000a70300720c */ /* 0x040fe20003fa4070 */
[----:B------:R-:W-:Y:S01]  /*2600*/  IMAD R169, R3, R4, R169 ;  /* 0x0000000403a97224 */ /* 0x000fe200078e02a9 */
[----:B------:R-:W-:Y:S01]  /*2610*/  LOP3.LUT R4, R0, 0x57, RZ, 0xfc, !PT ;  /* 0x0000005700047812 */ /* 0x000fe200078efcff */
[--C-:B------:R-:W-:Y:S02]  /*2620*/  @!P6 IMAD.IADD R161, R161, 0x1, -R3.reuse ;  /* 0x00000001a1a1e824 */ /* 0x100fe400078e0a03 */
[----:B------:R-:W-:Y:S01]  /*2630*/  @!P2 IMAD.IADD R165, R165, 0x1, -R3 ;  /* 0x00000001a5a5a824 */ /* 0x000fe200078e0a03 */
[----:B------:R-:W-:-:S02]  /*2640*/  ISETP.GT.U32.AND P2, PT, R3, R169, PT ;  /* 0x000000a90300720c */ /* 0x000fc40003f44070 */
[----:B------:R-:W-:Y:S01]  /*2650*/  ISETP.GT.U32.AND P6, PT, R3, R161, PT ;  /* 0x000000a10300720c */ /* 0x000fe20003fc4070 */
[----:B------:R-:W-:Y:S01]  /*2660*/  @!P1 IMAD.IADD R145, R145, 0x1, -R3 ;  /* 0x0000000191919824 */ /* 0x000fe200078e0a03 */
[----:B------:R-:W-:Y:S01]  /*2670*/  ISETP.GE.AND P1, PT, R10, RZ, PT ;  /* 0x000000ff0a00720c */ /* 0x000fe20003f26270 */
[----:B------:R-:W-:Y:S01]  /*2680*/  @!P0 IMAD.MOV R165, RZ, RZ, -R165 ;  /* 0x000000ffffa58224 */ /* 0x000fe200078e0aa5 */
[----:B------:R-:W-:Y:S01]  /*2690*/  IABS R171, R4 ;  /* 0x0000000400ab7213 */ /* 0x000fe20000000000 */
[----:B------:R-:W-:Y:S01]  /*26a0*/  @!P4 IMAD.MOV R145, RZ, RZ, -R145 ;  /* 0x000000ffff91c224 */ /* 0x000fe200078e0a91 */
[----:B------:R-:W-:Y:S01]  /*26b0*/  ISETP.GE.AND P4, PT, R14, RZ, PT ;  /* 0x000000ff0e00720c */ /* 0x000fe20003f86270 */
[--C-:B------:R-:W-:Y:S01]  /*26c0*/  @!P5 IMAD.IADD R167, R167, 0x1, -R3.reuse ;  /* 0x00000001a7a7d824 */ /* 0x100fe200078e0a03 */
[----:B------:R-:W-:Y:S02]  /*26d0*/  ISETP.GE.AND P0, PT, R8, RZ, PT ;  /* 0x000000ff0800720c */ /* 0x000fe40003f06270 */
[----:B------:R-:W-:Y:S01]  /*26e0*/  LOP3.LUT R10, R0, 0x54, RZ, 0xfc, !PT ;  /* 0x00000054000a7812 */ /* 0x000fe200078efcff */
[--C-:B------:R-:W-:Y:S01]  /*26f0*/  @!P2 IMAD.IADD R169, R169, 0x1, -R3.reuse ;  /* 0x00000001a9a9a824 */ /* 0x100fe200078e0a03 */
[----:B------:R-:W-:Y:S01]  /*2700*/  ISETP.GT.U32.AND P5, PT, R3, R167, PT ;  /* 0x000000a70300720c */ /* 0x000fe20003fa4070 */
[----:B------:R-:W-:Y:S01]  /*2710*/  @!P6 IMAD.IADD R161, R161, 0x1, -R3 ;  /* 0x00000001a1a1e824 */ /* 0x000fe200078e0a03 */
[----:B------:R-:W-:Y:S01]  /*2720*/  ISETP.GE.AND P6, PT, R6, RZ, PT ;  /* 0x000000ff0600720c */ /* 0x000fe20003fc6270 */
[----:B------:R-:W-:Y:S01]  /*2730*/  @!P1 IMAD.MOV R163, RZ, RZ, -R163 ;  /* 0x000000ffffa39224 */ /* 0x000fe200078e0aa3 */
[----:B------:R-:W-:-:S02]  /*2740*/  LOP3.LUT R6, R0, 0x56, RZ, 0xfc, !PT ;  /* 0x0000005600067812 */ /* 0x000fc400078efcff */
[----:B------:R-:W-:Y:S01]  /*2750*/  ISETP.GE.AND P1, PT, R4, RZ, PT ;  /* 0x000000ff0400720c */ /* 0x000fe20003f26270 */
[----:B------:R-:W-:Y:S01]  /*2760*/  IMAD.HI.U32 R4, R2, R171, RZ ;  /* 0x000000ab02047227 */ /* 0x000fe200078e00ff */
[----:B------:R-:W-:Y:S02]  /*2770*/  ISETP.GT.U32.AND P2, PT, R3, R169, PT ;  /* 0x000000a90300720c */ /* 0x000fe40003f44070 */
[----:B------:R-:W-:Y:S01]  /*2780*/  IABS R175, R6 ;  /* 0x0000000600af7213 */ /* 0x000fe20000000000 */
[----:B------:R-:W-:Y:S01]  /*2790*/  @!P4 IMAD.MOV R161, RZ, RZ, -R161 ;  /* 0x000000ffffa1c224 */ /* 0x000fe200078e0aa1 */
[----:B------:R-:W-:Y:S01]  /*27a0*/  ISETP.GE.AND P4, PT, R6, RZ, PT ;  /* 0x000000ff0600720c */ /* 0x000fe20003f86270 */
[----:B------:R-:W-:Y:S01]  /*27b0*/  IMAD.MOV R8, RZ, RZ, -R4 ;  /* 0x000000ffff087224 */ /* 0x000fe200078e0a04 */
[----:B------:R-:W-:Y:S01]  /*27c0*/  IABS R177, R10 ;  /* 0x0000000a00b17213 */ /* 0x000fe20000000000 */
[----:B------:R-:W-:Y:S01]  /*27d0*/  IMAD.HI.U32 R6, R2, R173, RZ ;  /* 0x000000ad02067227 */ /* 0x000fe200078e00ff */
[----:B------:R-:W-:-:S03]  /*27e0*/  LOP3.LUT R14, R0, 0x50, RZ, 0xfc, !PT ;  /* 0x00000050000e7812 */ /* 0x000fc600078efcff */
[----:B------:R-:W-:Y:S01]  /*27f0*/  @!P5 IMAD.IADD R167, R167, 0x1, -R3 ;  /* 0x00000001a7a7d824 */ /* 0x000fe200078e0a03 */
[----:B------:R-:W-:Y:S01]  /*2800*/  ISETP.GE.AND P5, PT, R10, RZ, PT ;  /* 0x000000ff0a00720c */ /* 0x000fe20003fa6270 */
[C---:B------:R-:W-:Y:S01]  /*2810*/  IMAD R171, R3.reuse, R8, R171 ;  /* 0x0000000803ab7224 */ /* 0x040fe200078e02ab */
[----:B------:R-:W-:Y:S01]  /*2820*/  LOP3.LUT R10, R0, 0x52, RZ, 0xfc, !PT ;  /* 0x00000052000a7812 */ /* 0x000fe200078efcff */
[----:B------:R-:W-:Y:S01]  /*2830*/  IMAD.MOV R6, RZ, RZ, -R6 ;  /* 0x000000ffff067224 */ /* 0x000fe200078e0a06 */
[----:B------:R-:W-:Y:S01]  /*2840*/  IABS R185, R14 ;  /* 0x0000000e00b97213 */ /* 0x000fe20000000000 */
[----:B------:R-:W-:Y:S01]  /*2850*/  @!P3 IMAD.MOV R167, RZ, RZ, -R167 ;  /* 0x000000ffffa7b224 */ /* 0x000fe200078e0aa7 */
[----:B------:R-:W-:Y:S01]  /*2860*/  ISETP.GT.U32.AND P3, PT, R3, R171, PT ;  /* 0x000000ab0300720c */ /* 0x000fe20003f64070 */
[----:B------:R-:W-:Y:S01]  /*2870*/  @!P2 IMAD.IADD R169, R169, 0x1, -R3 ;  /* 0x00000001a9a9a824 */ /* 0x000fe200078e0a03 */
[----:B------:R-:W-:Y:S01]  /*2880*/  IABS R181, R10 ;  /* 0x0000000a00b57213 */ /* 0x000fe20000000000 */
[----:B------:R-:W-:-:S02]  /*2890*/  IMAD R173, R3, R6, R173 ;  /* 0x0000000603ad7224 */ /* 0x000fc400078e02ad */
[----:B------:R-:W-:Y:S02]  /*28a0*/  @!P6 IMAD.MOV R169, RZ, RZ, -R169 ;  /* 0x000000ffffa9e224 */ /* 0x000fe400078e0aa9 */
[----:B------:R-:W-:Y:S01]  /*28b0*/  IMAD.HI.U32 R4, R2, R175, RZ ;  /* 0x000000af02047227 */ /* 0x000fe200078e00ff */
[----:B------:R-:W-:-:S03]  /*28c0*/  ISETP.GT.U32.AND P6, PT, R3, R173, PT ;  /* 0x000000ad0300720c */ /* 0x000fc60003fc4070 */
[----:B------:R-:W-:Y:S02]  /*28d0*/  IMAD.MOV R8, RZ, RZ, -R4 ;  /* 0x000000ffff087224 */ /* 0x000fe400078e0a04 */
[----:B------:R-:W-:Y:S02]  /*28e0*/  @!P3 IMAD.IADD R171, R171, 0x1, -R3 ;  /* 0x00000001ababb824 */ /* 0x000fe400078e0a03 */
[C---:B------:R-:W-:Y:S01]  /*28f0*/  IMAD R175, R3.reuse, R8, R175 ;  /* 0x0000000803af7224 */ /* 0x040fe200078e02af */
[----:B------:R-:W-:Y:S01]  /*2900*/  LOP3.LUT R8, R0, 0x53, RZ, 0xfc, !PT ;  /* 0x0000005300087812 */ /* 0x000fe200078efcff */
[----:B------:R-:W-:Y:S01]  /*2910*/  IMAD.HI.U32 R4, R2, R177, RZ ;  /* 0x000000b102047227 */ /* 0x000fe200078e00ff */
[C---:B------:R-:W-:Y:S02]  /*2920*/  ISETP.GT.U32.AND P3, PT, R3.reuse, R171, PT ;  /* 0x000000ab0300720c */ /* 0x040fe40003f64070 */
[----:B------:R-:W-:Y:S01]  /*2930*/  ISETP.GT.U32.AND P2, PT, R3, R175, PT ;  /* 0x000000af0300720c */ /* 0x000fe20003f44070 */
[----:B------:R-:W-:Y:S01]  /*2940*/  @!P6 IMAD.IADD R173, R173, 0x1, -R3 ;  /* 0x00000001adade824 */ /* 0x000fe200078e0a03 */
[----:B------:R-:W-:Y:S01]  /*2950*/  IABS R179, R8 ;  /* 0x0000000800b37213 */ /* 0x000fe20000000000 */
[----:B------:R-:W-:-:S02]  /*2960*/  IMAD.MOV R4, RZ, RZ, -R4 ;  /* 0x000000ffff047224 */ /* 0x000fc400078e0a04 */
[----:B------:R-:W-:Y:S01]  /*2970*/  IMAD.HI.U32 R6, R2, R181, RZ ;  /* 0x000000b502067227 */ /* 0x000fe200078e00ff */
[----:B------:R-:W-:-:S03]  /*2980*/  ISETP.GT.U32.AND P6, PT, R3, R173, PT ;  /* 0x000000ad0300720c */ /* 0x000fc60003fc4070 */
[----:B------:R-:W-:Y:S02]  /*2990*/  IMAD R177, R3, R4, R177 ;  /* 0x0000000403b17224 */ /* 0x000fe400078e02b1 */
[----:B------:R-:W-:Y:S02]  /*29a0*/  IMAD.MOV R6, RZ, RZ, -R6 ;  /* 0x000000ffff067224 */ /* 0x000fe400078e0a06 */
[--C-:B------:R-:W-:Y:S02]  /*29b0*/  @!P2 IMAD.IADD R175, R175, 0x1, -R3.reuse ;  /* 0x00000001afafa824 */ /* 0x100fe400078e0a03 */
[----:B------:R-:W-:Y:S01]  /*29c0*/  @!P3 IMAD.IADD R171, R171, 0x1, -R3 ;  /* 0x00000001ababb824 */ /* 0x000fe200078e0a03 */
[C---:B------:R-:W-:Y:S01]  /*29d0*/  ISETP.GT.U32.AND P3, PT, R3.reuse, R177, PT ;  /* 0x000000b10300720c */ /* 0x040fe20003f64070 */
[C---:B------:R-:W-:Y:S01]  /*29e0*/  IMAD R181, R3.reuse, R6, R181 ;  /* 0x0000000603b57224 */ /* 0x040fe200078e02b5 */
[----:B------:R-:W-:Y:S01]  /*29f0*/  ISETP.GT.U32.AND P2, PT, R3, R175, PT ;  /* 0x000000af0300720c */ /* 0x000fe20003f44070 */
[----:B------:R-:W-:-:S02]  /*2a00*/  @!P6 IMAD.IADD R173, R173, 0x1, -R3 ;  /* 0x00000001adade824 */ /* 0x000fc400078e0a03 */
[----:B------:R-:W-:Y:S01]  /*2a10*/  IMAD.HI.U32 R4, R2, R179, RZ ;  /* 0x000000b302047227 */ /* 0x000fe200078e00ff */
[----:B------:R-:W-:-:S03]  /*2a20*/  ISETP.GT.U32.AND P6, PT, R3, R181, PT ;  /* 0x000000b50300720c */ /* 0x000fc60003fc4070 */
[----:B------:R-:W-:Y:S02]  /*2a30*/  IMAD.MOV R4, RZ, RZ, -R4 ;  /* 0x000000ffff047224 */ /* 0x000fe400078e0a04 */
[----:B------:R-:W-:Y:S02]  /*2a40*/  @!P1 IMAD.MOV R171, RZ, RZ, -R171 ;  /* 0x000000ffffab9224 */ /* 0x000fe400078e0aab */
[----:B------:R-:W-:Y:S02]  /*2a50*/  IMAD R179, R3, R4, R179 ;  /* 0x0000000403b37224 */ /* 0x000fe400078e02b3 */
[--C-:B------:R-:W-:Y:S01]  /*2a60*/  @!P3 IMAD.IADD R177, R177, 0x1, -R3.reuse ;  /* 0x00000001b1b1b824 */ /* 0x100fe200078e0a03 */
[----:B------:R-:W-:Y:S01]  /*2a70*/  ISETP.GE.AND P3, PT, R8, RZ, PT ;  /* 0x000000ff0800720c */ /* 0x000fe20003f66270 */
[----:B------:R-:W-:Y:S01]  /*2a80*/  IMAD.HI.U32 R4, R2, R183, RZ ;  /* 0x000000b702047227 */ /* 0x000fe200078e00ff */
[----:B------:R-:W-:Y:S02]  /*2a90*/  LOP3.LUT R8, R0, 0x4e, RZ, 0xfc, !PT ;  /* 0x0000004e00087812 */ /* 0x000fe400078efcff */
[----:B------:R-:W-:Y:S01]  /*2aa0*/  ISETP.GT.U32.AND P1, PT, R3, R177, PT ;  /* 0x000000b10300720c */ /* 0x000fe20003f24070 */
[--C-:B------:R-:W-:Y:S01]  /*2ab0*/  @!P2 IMAD.IADD R175, R175, 0x1, -R3.reuse ;  /* 0x00000001afafa824 */ /* 0x100fe200078e0a03 */
[----:B------:R-:W-:Y:S01]  /*2ac0*/  ISETP.GT.U32.AND P2, PT, R3, R179, PT ;  /* 0x000000b30300720c */ /* 0x000fe20003f44070 */
[----:B------:R-:W-:Y:S01]  /*2ad0*/  @!P6 IMAD.IADD R181, R181, 0x1, -R3 ;  /* 0x00000001b5b5e824 */ /* 0x000fe200078e0a03 */
[----:B------:R-:W-:Y:S01]  /*2ae0*/  IABS R189, R8 ;  /* 0x0000000800bd7213 */ /* 0x000fe20000000000 */
[----:B------:R-:W-:-:S02]  /*2af0*/  IMAD.MOV R4, RZ, RZ, -R4 ;  /* 0x000000ffff047224 */ /* 0x000fc400078e0a04 */
[----:B------:R-:W-:Y:S01]  /*2b00*/  IMAD.HI.U32 R6, R2, R185, RZ ;  /* 0x000000b902067227 */ /* 0x000fe200078e00ff */
[----:B------:R-:W-:-:S03]  /*2b10*/  ISETP.GT.U32.AND P6, PT, R3, R181, PT ;  /* 0x000000b50300720c */ /* 0x000fc60003fc4070 */
[----:B------:R-:W-:Y:S02]  /*2b20*/  IMAD R183, R3, R4, R183 ;  /* 0x0000000403b77224 */ /* 0x000fe400078e02b7 */
[----:B------:R-:W-:-:S04]  /*2b30*/  IMAD.HI.U32 R4, R2, R187, RZ ;  /* 0x000000bb02047227 */ /* 0x000fc800078e00ff */
[----:B------:R-:W-:Y:S02]  /*2b40*/  IMAD.MOV R6, RZ, RZ, -R6 ;  /* 0x000000ffff067224 */ /* 0x000fe400078e0a06 */
[----:B------:R-:W-:Y:S02]  /*2b50*/  IMAD.MOV R4, RZ, RZ, -R4 ;  /* 0x000000ffff047224 */ /* 0x000fe400078e0a04 */
[----:B------:R-:W-:Y:S01]  /*2b60*/  @!P2 IMAD.IADD R179, R179, 0x1, -R3 ;  /* 0x00000001b3b3a824 */ /* 0x000fe200078e0a03 */
[----:B------:R-:W-:Y:S01]  /*2b70*/  ISETP.GE.AND P2, PT, R10, RZ, PT ;  /* 0x000000ff0a00720c */ /* 0x000fe20003f46270 */
[----:B------:R-:W-:Y:S01]  /*2b80*/  IMAD R185, R3, R6, R185 ;  /* 0x0000000603b97224 */ /* 0x000fe200078e02b9 */
[----:B------:R-:W-:Y:S01]  /*2b90*/  LOP3.LUT R10, R0, 0x4d, RZ, 0xfc, !PT ;  /* 0x0000004d000a7812 */ /* 0x000fe200078efcff */
[----:B------:R-:W-:Y:S01]  /*2ba0*/  @!P1 IMAD.IADD R177, R177, 0x1, -R3 ;  /* 0x00000001b1b19824 */ /* 0x000fe200078e0a03 */
[C---:B------:R-:W-:Y:S01]  /*2bb0*/  ISETP.GT.U32.AND P1, PT, R3.reuse, R183, PT ;  /* 0x000000b70300720c */ /* 0x040fe20003f24070 */
[C---:B------:R-:W-:Y:S01]  /*2bc0*/  IMAD R187, R3.reuse, R4, R187 ;  /* 0x0000000403bb7224 */ /* 0x040fe200078e02bb */
[----:B------:R-:W-:Y:S01]  /*2bd0*/  IABS R191, R10 ;  /* 0x0000000a00bf7213 */ /* 0x000fe20000000000 */
[----:B------:R-:W-:Y:S01]  /*2be0*/  @!P4 IMAD.MOV R175, RZ, RZ, -R175 ;  /* 0x000000ffffafc224 */ /* 0x000fe200078e0aaf */
[C---:B------:R-:W-:Y:S01]  /*2bf0*/  ISETP.GT.U32.AND P4, PT, R3.reuse, R179, PT ;  /* 0x000000b30300720c */ /* 0x040fe20003f84070 */
[----:B------:R-:W-:Y:S01]  /*2c00*/  @!P5 IMAD.MOV R177, RZ, RZ, -R177 ;  /* 0x000000ffffb1d224 */ /* 0x000fe200078e0ab1 */
[----:B------:R-:W-:Y:S01]  /*2c10*/  ISETP.GT.U32.AND P5, PT, R3, R185, PT ;  /* 0x000000b90300720c */ /* 0x000fe20003fa4070 */
[----:B------:R-:W-:Y:S01]  /*2c20*/  @!P6 IMAD.IADD R181, R181, 0x1, -R3 ;  /* 0x00000001b5b5e824 */ /* 0x000fe200078e0a03 */
[----:B------:R-:W-:Y:S01]  /*2c30*/  ISETP.GT.U32.AND P6, PT, R3, R187, PT ;  /* 0x000000bb0300720c */ /* 0x000fe20003fc4070 */
[----:B------:R-:W-:-:S04]  /*2c40*/  IMAD.HI.U32 R4, R2, R189, RZ ;  /* 0x000000bd02047227 */ /* 0x000fc800078e00ff */
[--C-:B------:R-:W-:Y:S01]  /*2c50*/  @!P1 IMAD.IADD R183, R183, 0x1, -R3.reuse ;  /* 0x00000001b7b79824 */ /* 0x100fe200078e0a03 */
[----:B------:R-:W-:Y:S01]  /*2c60*/  ISETP.GE.AND P1, PT, R16, RZ, PT ;  /* 0x000000ff1000720c */ /* 0x000fe20003f26270 */
[----:B------:R-:W-:Y:S01]  /*2c70*/  IMAD.MOV R6, RZ, RZ, -R4 ;  /* 0x000000ffff067224 */ /* 0x000fe200078e0a04 */
[----:B------:R-:W-:Y:S01]  /*2c80*/  LOP3.LUT R16, R0, 0x42, RZ, 0xfc, !PT ;  /* 0x0000004200107812 */ /* 0x000fe200078efcff */
[--C-:B------:R-:W-:Y:S01]  /*2c90*/  @!P4 IMAD.IADD R179, R179, 0x1, -R3.reuse ;  /* 0x00000001b3b3c824 */ /* 0x100fe200078e0a03 */
[----:B------:R-:W-:Y:S01]  /*2ca0*/  ISETP.GE.AND P4, PT, R14, RZ, PT ;  /* 0x000000ff0e00720c */ /* 0x000fe20003f86270 */
[--C-:B------:R-:W-:Y:S01]  /*2cb0*/  @!P5 IMAD.IADD R185, R185, 0x1, -R3.reuse ;  /* 0x00000001b9b9d824 */ /* 0x100fe200078e0a03 */
[----:B------:R-:W-:Y:S01]  /*2cc0*/  ISETP.GT.U32.AND P5, PT, R3, R183, PT ;  /* 0x000000b70300720c */ /* 0x000fe20003fa4070 */
[----:B------:R-:W-:Y:S01]  /*2cd0*/  @!P6 IMAD.IADD R187, R187, 0x1, -R3 ;  /* 0x00000001bbbbe824 */ /* 0x000fe200078e0a03 */
[----:B------:R-:W-:Y:S01]  /*2ce0*/  LOP3.LUT R14, R0, 0x4b, RZ, 0xfc, !PT ;  /* 0x0000004b000e7812 */ /* 0x000fe200078efcff */
[----:B------:R-:W-:Y:S01]  /*2cf0*/  @!P3 IMAD.MOV R179, RZ, RZ, -R179 ;  /* 0x000000ffffb3b224 */ /* 0x000fe200078e0ab3 */
[C---:B------:R-:W-:Y:S01]  /*2d00*/  ISETP.GT.U32.AND P6, PT, R3.reuse, R185, PT ;  /* 0x000000b90300720c */ /* 0x040fe20003fc4070 */
[----:B------:R-:W-:Y:S01]  /*2d10*/  IMAD.HI.U32 R4, R2, R191, RZ ;  /* 0x000000bf02047227 */ /* 0x000fe200078e00ff */
[----:B------:R-:W-:-:S02]  /*2d20*/  ISETP.GT.U32.AND P3, PT, R3, R187, PT ;  /* 0x000000bb0300720c */ /* 0x000fc40003f64070 */
[----:B------:R-:W-:Y:S01]  /*2d30*/  IABS R195, R14 ;  /* 0x0000000e00c37213 */ /* 0x000fe20000000000 */
[----:B------:R-:W-:Y:S01]  /*2d40*/  IMAD R189, R3, R6, R189 ;  /* 0x0000000603bd7224 */ /* 0x000fe200078e02bd */
[----:B------:R-:W-:Y:S01]  /*2d50*/  IABS R213, R16 ;  /* 0x0000001000d57213 */ /* 0x000fe20000000000 */
[----:B------:R-:W-:Y:S02]  /*2d60*/  IMAD.MOV R4, RZ, RZ, -R4 ;  /* 0x000000ffff047224 */ /* 0x000fe400078e0a04 */
[----:B------:R-:W-:Y:S01]  /*2d70*/  @!P5 IMAD.IADD R183, R183, 0x1, -R3 ;  /* 0x00000001b7b7d824 */ /* 0x000fe200078e0a03 */
[C---:B------:R-:W-:Y:S01]  /*2d80*/  ISETP.GT.U32.AND P5, PT, R3.reuse, R189, PT ;  /* 0x000000bd0300720c */ /* 0x040fe20003fa4070 */
[----:B------:R-:W-:Y:S02]  /*2d90*/  IMAD R191, R3, R4, R191 ;  /* 0x0000000403bf7224 */ /* 0x000fe400078e02bf */
[----:B------:R-:W-:Y:S01]  /*2da0*/  @!P0 IMAD.MOV R173, RZ, RZ, -R173 ;  /* 0x000000ffffad8224 */ /* 0x000fe200078e0aad */
[----:B------:R-:W-:Y:S01]  /*2db0*/  ISETP.GE.AND P0, PT, R12, RZ, PT ;  /* 0x000000ff0c00720c */ /* 0x000fe20003f06270 */
[--C-:B------:R-:W-:Y:S01]  /*2dc0*/  @!P3 IMAD.IADD R187, R187, 0x1, -R3.reuse ;  /* 0x00000001bbbbb824 */ /* 0x100fe200078e0a03 */
[----:B------:R-:W-:Y:S01]  /*2dd0*/  ISETP.GT.U32.AND P3, PT, R3, R191, PT ;  /* 0x000000bf0300720c */ /* 0x000fe20003f64070 */
[----:B------:R-:W-:Y:S01]  /*2de0*/  @!P6 IMAD.IADD R185, R185, 0x1, -R3 ;  /* 0x00000001b9b9e824 */ /* 0x000fe200078e0a03 */
[----:B------:R-:W-:Y:S01]  /*2df0*/  LOP3.LUT R12, R0, 0x4c, RZ, 0xfc, !PT ;  /* 0x0000004c000c7812 */ /* 0x000fe200078efcff */
[----:B------:R-:W-:Y:S01]  /*2e00*/  IMAD.HI.U32 R6, R2, R195, RZ ;  /* 0x000000c302067227 */ /* 0x000fe200078e00ff */
[----:B------:R-:W-:-:S02]  /*2e10*/  ISETP.GE.AND P6, PT, R8, RZ, PT ;  /* 0x000000ff0800720c */ /* 0x000fc40003fc6270 */
[----:B------:R-:W-:Y:S01]  /*2e20*/  IABS R193, R12 ;  /* 0x0000000c00c17213 */ /* 0x000fe20000000000 */
[--C-:B------:R-:W-:Y:S01]  /*2e30*/  @!P5 IMAD.IADD R189, R189, 0x1, -R3.reuse ;  /* 0x00000001bdbdd824 */ /* 0x100fe200078e0a03 */
[----:B------:R-:W-:Y:S01]  /*2e40*/  LOP3.LUT R8, R0, 0x4a, RZ, 0xfc, !PT ;  /* 0x0000004a00087812 */ /* 0x000fe200078efcff */
[----:B------:R-:W-:Y:S01]  /*2e50*/  IMAD.MOV R6, RZ, RZ, -R6 ;  /* 0x000000ffff067224 */ /* 0x000fe200078e0a06 */
[----:B------:R-:W-:Y:S01]  /*2e60*/  ISETP.GE.AND P5, PT, R10, RZ, PT ;  /* 0x000000ff0a00720c */ /* 0x000fe20003fa6270 */
[----:B------:R-:W-:Y:S01]  /*2e70*/  IMAD.HI.U32 R4, R2, R193, RZ ;  /* 0x000000c102047227 */ /* 0x000fe200078e00ff */
[----:B------:R-:W-:Y:S02]  /*2e80*/  LOP3.LUT R10, R0, 0x49, RZ, 0xfc, !PT ;  /* 0x00000049000a7812 */ /* 0x000fe400078efcff */
[----:B------:R-:W-:Y:S01]  /*2e90*/  IABS R197, R8 ;  /* 0x0000000800c57213 */ /* 0x000fe20000000000 */
[----:B------:R-:W-:Y:S01]  /*2ea0*/  @!P3 IMAD.IADD R191, R191, 0x1, -R3 ;  /* 0x00000001bfbfb824 */ /* 0x000fe200078e0a03 */
[C---:B------:R-:W-:Y:S01]  /*2eb0*/  ISETP.GT.U32.AND P3, PT, R3.reuse, R189, PT ;  /* 0x000000bd0300720c */ /* 0x040fe20003f64070 */
[----:B------:R-:W-:Y:S01]  /*2ec0*/  IMAD.MOV R4, RZ, RZ, -R4 ;  /* 0x000000ffff047224 */ /* 0x000fe200078e0a04 */
[----:B------:R-:W-:Y:S01]  /*2ed0*/  IABS R199, R10 ;  /* 0x0000000a00c77213 */ /* 0x000fe20000000000 */
[----:B------:R-:W-:-:S02]  /*2ee0*/  IMAD R195, R3, R6, R195 ;  /* 0x0000000603c37224 */ /* 0x000fc400078e02c3 */
[----:B------:R-:W-:Y:S01]  /*2ef0*/  @!P0 IMAD.MOV R183, RZ, RZ, -R183 ;  /* 0x000000ffffb78224 */ /* 0x000fe200078e0ab7 */
[C---:B------:R-:W-:Y:S01]  /*2f00*/  ISETP.GT.U32.AND P0, PT, R3.reuse, R191, PT ;  /* 0x000000bf0300720c */ /* 0x040fe20003f04070 */
[----:B------:R-:W-:Y:S02]  /*2f10*/  IMAD R193, R3, R4, R193 ;  /* 0x0000000403c17224 */ /* 0x000fe400078e02c1 */
[----:B------:R-:W-:-:S04]  /*2f20*/  IMAD.HI.U32 R4, R2, R197, RZ ;  /* 0x000000c502047227 */ /* 0x000fc800078e00ff */
[----:B------:R-:W-:Y:S01]  /*2f30*/  @!P4 IMAD.MOV R185, RZ, RZ, -R185 ;  /* 0x000000ffffb9c224 */ /* 0x000fe200078e0ab9 */
[----:B------:R-:W-:Y:S01]  /*2f40*/  ISETP.GT.U32.AND P4, PT, R3, R195, PT ;  /* 0x000000c30300720c */ /* 0x000fe20003f84070 */
[----:B------:R-:W-:-:S04]  /*2f50*/  IMAD.HI.U32 R6, R2, R199, RZ ;  /* 0x000000c702067227 */ /* 0x000fc800078e00ff */
[----:B------:R-:W-:Y:S02]  /*2f60*/  IMAD.MOV R4, RZ, RZ, -R4 ;  /* 0x000000ffff047224 */ /* 0x000fe400078e0a04 */
[----:B------:R-:W-:Y:S01]  /*2f70*/  @!P3 IMAD.IADD R189, R189, 0x1, -R3 ;  /* 0x00000001bdbdb824 */ /* 0x000fe200078e0a03 */
[----:B------:R-:W-:Y:S01]  /*2f80*/  ISETP.GE.AND P3, PT, R14, RZ, PT ;  /* 0x000000ff0e00720c */ /* 0x000fe20003f66270 */
[----:B------:R-:W-:Y:S01]  /*2f90*/  IMAD.MOV R6, RZ, RZ, -R6 ;  /* 0x000000ffff067224 */ /* 0x000fe200078e0a06 */
[----:B------:R-:W-:Y:S01]  /*2fa0*/  LOP3.LUT R14, R0, 0x43, RZ, 0xfc, !PT ;  /* 0x00000043000e7812 */ /* 0x000fe200078efcff */
[C---:B------:R-:W-:Y:S02]  /*2fb0*/  IMAD R197, R3.reuse, R4, R197 ;  /* 0x0000000403c57224 */ /* 0x040fe400078e02c5 */
[----:B------:R-:W-:Y:S01]  /*2fc0*/  @!P2 IMAD.MOV R181, RZ, RZ, -R181 ;  /* 0x000000ffffb5a224 */ /* 0x000fe200078e0ab5 */
[----:B------:R-:W-:Y:S01]  /*2fd0*/  ISETP.GT.U32.AND P2, PT, R3, R193, PT ;  /* 0x000000c10300720c */ /* 0x000fe20003f44070 */
[----:B------:R-:W-:Y:S01]  /*2fe0*/  @!P0 IMAD.IADD R191, R191, 0x1, -R3 ;  /* 0x00000001bfbf8824 */ /* 0x000fe200078e0a03 */
[----:B------:R-:W-:Y:S01]  /*2ff0*/  ISETP.GE.AND P0, PT, R8, RZ, PT ;  /* 0x000000ff0800720c */ /* 0x000fe20003f06270 */
[C---:B------:R-:W-:Y:S01]  /*3000*/  IMAD R199, R3.reuse, R6, R199 ;  /* 0x0000000603c77224 */ /* 0x040fe200078e02c7 */
[C---:B------:R-:W-:Y:S01]  /*3010*/  LOP3.LUT R6, R0.reuse, 0x48, RZ, 0xfc, !PT ;  /* 0x0000004800067812 */ /* 0x040fe200078efcff */
[----:B------:R-:W-:Y:S01]  /*3020*/  @!P6 IMAD.MOV R189, RZ, RZ, -R189 ;  /* 0x000000ffffbde224 */ /* 0x000fe200078e0abd */
[----:B------:R-:W-:Y:S01]  /*3030*/  ISETP.GT.U32.AND P6, PT, R3, R197, PT ;  /* 0x000000c50300720c */ /* 0x000fe20003fc4070 */
[----:B------:R-:W-:Y:S01]  /*3040*/  @!P4 IMAD.IADD R195, R195, 0x1, -R3 ;  /* 0x00000001c3c3c824 */ /* 0x000fe200078e0a03 */
[----:B------:R-:W-:Y:S01]  /*3050*/  LOP3.LUT R8, R0, 0x47, RZ, 0xfc, !PT ;  /* 0x0000004700087812 */ /* 0x000fe200078efcff */
[----:B------:R-:W-:Y:S01]  /*3060*/  @!P5 IMAD.MOV R191, RZ, RZ, -R191 ;  /* 0x000000ffffbfd224 */ /* 0x000fe200078e0abf */
[C---:B------:R-:W-:Y:S01]  /*3070*/  ISETP.GT.U32.AND P5, PT, R3.reuse, R199, PT ;  /* 0x000000c70300720c */ /* 0x040fe20003fa4070 */
[----:B------:R-:W-:Y:S01]  /*3080*/  @!P1 IMAD.MOV R187, RZ, RZ, -R187 ;  /* 0x000000ffffbb9224 */ /* 0x000fe200078e0abb */
[----:B------:R-:W-:Y:S01]  /*3090*/  ISETP.GT.U32.AND P4, PT, R3, R195, PT ;  /* 0x000000c30300720c */ /* 0x000fe20003f84070 */
[----:B------:R-:W-:Y:S01]  /*30a0*/  @!P2 IMAD.IADD R193, R193, 0x1, -R3 ;  /* 0x00000001c1c1a824 */ /* 0x000fe200078e0a03 */
[----:B------:R-:W-:-:S02]  /*30b0*/  IABS R201, R6 ;  /* 0x0000000600c97213 */ /* 0x000fc40000000000 */
[----:B------:R-:W-:Y:S02]  /*30c0*/  IABS R203, R8 ;  /* 0x0000000800cb7213 */ /* 0x000fe40000000000 */
[----:B------:R-:W-:Y:S01]  /*30d0*/  ISETP.GT.U32.AND P2, PT, R3, R193, PT ;  /* 0x000000c10300720c */ /* 0x000fe20003f44070 */
[--C-:B------:R-:W-:Y:S01]  /*30e0*/  @!P6 IMAD.IADD R197, R197, 0x1, -R3.reuse ;  /* 0x00000001c5c5e824 */ /* 0x100fe200078e0a03 */
[----:B------:R-:W-:Y:S01]  /*30f0*/  ISETP.GE.AND P1, PT, R12, RZ, PT ;  /* 0x000000ff0c00720c */ /* 0x000fe20003f26270 */
[----:B------:R-:W-:Y:S01]  /*3100*/  IMAD.HI.U32 R4, R2, R201, RZ ;  /* 0x000000c902047227 */ /* 0x000fe200078e00ff */
[----:B------:R-:W-:Y:S02]  /*3110*/  IABS R211, R14 ;  /* 0x0000000e00d37213 */ /* 0x000fe40000000000 */
[----:B------:R-:W-:Y:S01]  /*3120*/  ISETP.GT.U32.AND P6, PT, R3, R197, PT ;  /* 0x000000c50300720c */ /* 0x000fe20003fc4070 */
[--C-:B------:R-:W-:Y:S01]  /*3130*/  @!P5 IMAD.IADD R199, R199, 0x1, -R3.reuse ;  /* 0x00000001c7c7d824 */ /* 0x100fe200078e0a03 */
[----:B------:R-:W-:Y:S01]  /*3140*/  LOP3.LUT R12, R0, 0x44, RZ, 0xfc, !PT ;  /* 0x00000044000c7812 */ /* 0x000fe200078efcff */
[----:B------:R-:W-:Y:S01]  /*3150*/  @!P4 IMAD.IADD R195, R195, 0x1, -R3 ;  /* 0x00000001c3c3c824 */ /* 0x000fe200078e0a03 */
[----:B------:R-:W-:Y:S01]  /*3160*/  ISETP.GE.AND P4, PT, R6, RZ, PT ;  /* 0x000000ff0600720c */ /* 0x000fe20003f86270 */
[----:B------:R-:W-:Y:S01]  /*3170*/  IMAD.HI.U32 R6, R2, R203, RZ ;  /* 0x000000cb02067227 */ /* 0x000fe200078e00ff */
[----:B------:R-:W-:-:S02]  /*3180*/  ISETP.GT.U32.AND P5, PT, R3, R199, PT ;  /* 0x000000c70300720c */ /* 0x000fc40003fa4070 */
[----:B------:R-:W-:Y:S01]  /*3190*/  IABS R209, R12 ;  /* 0x0000000c00d17213 */ /* 0x000fe20000000000 */
[----:B------:R-:W-:Y:S02]  /*31a0*/  IMAD.MOV R4, RZ, RZ, -R4 ;  /* 0x000000ffff047224 */ /* 0x000fe400078e0a04 */
[----:B------:R-:W-:Y:S02]  /*31b0*/  IMAD.MOV R6, RZ, RZ, -R6 ;  /* 0x000000ffff067224 */ /* 0x000fe400078e0a06 */
[----:B------:R-:W-:Y:S02]  /*31c0*/  IMAD R201, R3, R4, R201 ;  /* 0x0000000403c97224 */ /* 0x000fe400078e02c9 */
[----:B------:R-:W-:Y:S01]  /*31d0*/  @!P2 IMAD.IADD R193, R193, 0x1, -R3 ;  /* 0x00000001c1c1a824 */ /* 0x000fe200078e0a03 */
[----:B------:R-:W-:Y:S01]  /*31e0*/  ISETP.GE.AND P2, PT, R10, RZ, PT ;  /* 0x000000ff0a00720c */ /* 0x000fe20003f46270 */
[----:B------:R-:W-:Y:S01]  /*31f0*/  IMAD R203, R3, R6, R203 ;  /* 0x0000000603cb7224 */ /* 0x000fe200078e02cb */
[----:B------:R-:W-:Y:S01]  /*3200*/  LOP3.LUT R10, R0, 0x46, RZ, 0xfc, !PT ;  /* 0x00000046000a7812 */ /* 0x000fe200078efcff */
[--C-:B------:R-:W-:Y:S01]  /*3210*/  @!P6 IMAD.IADD R197, R197, 0x1, -R3.reuse ;  /* 0x00000001c5c5e824 */ /* 0x100fe200078e0a03 */
[----:B------:R-:W-:Y:S01]  /*3220*/  ISETP.GT.U32.AND P6, PT, R3, R201, PT ;  /* 0x000000c90300720c */ /* 0x000fe20003fc4070 */
[----:B------:R-:W-:Y:S01]  /*3230*/  @!P5 IMAD.IADD R199, R199, 0x1, -R3 ;  /* 0x00000001c7c7d824 */ /* 0x000fe200078e0a03 */
[----:B------:R-:W-:Y:S01]  /*3240*/  ISETP.GT.U32.AND P5, PT, R3, R203, PT ;  /* 0x000000cb0300720c */ /* 0x000fe20003fa4070 */
[----:B------:R-:W-:Y:S01]  /*3250*/  @!P1 IMAD.MOV R193, RZ, RZ, -R193 ;  /* 0x000000ffffc19224 */ /* 0x000fe200078e0ac1 */
[----:B------:R-:W-:Y:S01]  /*3260*/  IABS R205, R10 ;  /* 0x0000000a00cd7213 */ /* 0x000fe20000000000 */
[----:B------:R-:W-:Y:S01]  /*3270*/  IMAD.HI.U32 R6, R2, R209, RZ ;  /* 0x000000d102067227 */ /* 0x000fe200078e00ff */
[----:B------:R-:W-:-:S02]  /*3280*/  ISETP.GE.AND P1, PT, R8, RZ, PT ;  /* 0x000000ff0800720c */ /* 0x000fc40003f26270 */
[----:B------:R-:W-:Y:S01]  /*3290*/  LOP3.LUT R8, R0, 0x45, RZ, 0xfc, !PT ;  /* 0x0000004500087812 */ /* 0x000fe200078efcff */
[----:B------:R-:W-:-:S03]  /*32a0*/  IMAD.HI.U32 R4, R2, R205, RZ ;  /* 0x000000cd02047227 */ /* 0x000fc600078e00ff */
[----:B------:R-:W-:Y:S01]  /*32b0*/  IABS R207, R8 ;  /* 0x0000000800cf7213 */ /* 0x000fe20000000000 */
[--C-:B------:R-:W-:Y:S02]  /*32c0*/  @!P6 IMAD.IADD R201, R201, 0x1, -R3.reuse ;  /* 0x00000001c9c9e824 */ /* 0x100fe400078e0a03 */
[----:B------:R-:W-:Y:S02]  /*32d0*/  IMAD.MOV R4, RZ, RZ, -R4 ;  /* 0x000000ffff047224 */ /* 0x000fe400078e0a04 */
[----:B------:R-:W-:Y:S01]  /*32e0*/  @!P5 IMAD.IADD R203, R203, 0x1, -R3 ;  /* 0x00000001cbcbd824 */ /* 0x000fe200078e0a03 */
[C---:B------:R-:W-:Y:S01]  /*32f0*/  ISETP.GT.U32.AND P5, PT, R3.reuse, R201, PT ;  /* 0x000000c90300720c */ /* 0x040fe20003fa4070 */
[----:B------:R-:W-:Y:S02]  /*3300*/  IMAD R205, R3, R4, R205 ;  /* 0x0000000403cd7224 */ /* 0x000fe400078e02cd */
[----:B------:R-:W-:-:S03]  /*3310*/  IMAD.HI.U32 R4, R2, R207, RZ ;  /* 0x000000cf02047227 */ /* 0x000fc600078e00ff */
[C---:B------:R-:W-:Y:S01]  /*3320*/  ISETP.GT.U32.AND P6, PT, R3.reuse, R205, PT ;  /* 0x000000cd0300720c */ /* 0x040fe20003fc4070 */
[----:B------:R-:W-:Y:S02]  /*3330*/  IMAD.MOV R4, RZ, RZ, -R4 ;  /* 0x000000ffff047224 */ /* 0x000fe400078e0a04 */
[----:B------:R-:W-:Y:S01]  /*3340*/  @!P3 IMAD.MOV R195, RZ, RZ, -R195 ;  /* 0x000000ffffc3b224 */ /* 0x000fe200078e0ac3 */
[----:B------:R-:W-:Y:S01]  /*3350*/  ISETP.GE.AND P3, PT, R10, RZ, PT ;  /* 0x000000ff0a00720c */ /* 0x000fe20003f66270 */
[----:B------:R-:W-:Y:S01]  /*3360*/  IMAD R207, R3, R4, R207 ;  /* 0x0000000403cf7224 */ /* 0x000fe200078e02cf */
[----:B------:R-:W-:Y:S01]  /*3370*/  LOP3.LUT R10, R0, 0x41, RZ, 0xfc, !PT ;  /* 0x00000041000a7812 */ /* 0x000fe200078efcff */
[----:B------:R-:W-:Y:S02]  /*3380*/  @!P5 IMAD.IADD R201, R201, 0x1, -R3 ;  /* 0x00000001c9c9d824 */ /* 0x000fe400078e0a03 */
[----:B------:R-:W-:Y:S01]  /*3390*/  IMAD.HI.U32 R4, R2, R211, RZ ;  /* 0x000000d302047227 */ /* 0x000fe200078e00ff */
[----:B------:R-:W-:-:S02]  /*33a0*/  ISETP.GT.U32.AND P5, PT, R3, R207, PT ;  /* 0x000000cf0300720c */ /* 0x000fc40003fa4070 */
[----:B------:R-:W-:Y:S01]  /*33b0*/  IABS R215, R10 ;  /* 0x0000000a00d77213 */ /* 0x000fe20000000000 */
[----:B------:R-:W-:Y:S02]  /*33c0*/  IMAD.MOV R4, RZ, RZ, -R4 ;  /* 0x000000ffff047224 */ /* 0x000fe400078e0a04 */
[----:B------:R-:W-:Y:S01]  /*33d0*/  @!P6 IMAD.IADD R205, R205, 0x1, -R3 ;  /* 0x00000001cdcde824 */ /* 0x000fe200078e0a03 */
[C---:B------:R-:W-:Y:S01]  /*33e0*/  ISETP.GT.U32.AND P6, PT, R3.reuse, R203, PT ;  /* 0x000000cb0300720c */ /* 0x040fe20003fc4070 */
[----:B------:R-:W-:Y:S02]  /*33f0*/  IMAD R211, R3, R4, R211 ;  /* 0x0000000403d37224 */ /* 0x000fe400078e02d3 */
[----:B------:R-:W-:Y:S02]  /*3400*/  IMAD.MOV R6, RZ, RZ, -R6 ;  /* 0x000000ffff067224 */ /* 0x000fe400078e0a06 */
[----:B------:R-:W-:-:S04]  /*3410*/  IMAD.HI.U32 R4, R2, R215, RZ ;  /* 0x000000d702047227 */ /* 0x000fc800078e00ff */
[----:B------:R-:W-:Y:S01]  /*3420*/  @!P5 IMAD.IADD R207, R207, 0x1, -R3 ;  /* 0x00000001cfcfd824 */ /* 0x000fe200078e0a03 */
[C---:B------:R-:W-:Y:S01]  /*3430*/  ISETP.GT.U32.AND P5, PT, R3.reuse, R211, PT ;  /* 0x000000d30300720c */ /* 0x040fe20003fa4070 */
[----:B------:R-:W-:Y:S02]  /*3440*/  IMAD R209, R3, R6, R209 ;  /* 0x0000000603d17224 */ /* 0x000fe400078e02d1 */
[----:B------:R-:W-:Y:S01]  /*3450*/  @!P6 IMAD.IADD R203, R203, 0x1, -R3 ;  /* 0x00000001cbcbe824 */ /* 0x000fe200078e0a03 */
[----:B------:R-:W-:Y:S01]  /*3460*/  ISETP.GE.AND P6, PT, R12, RZ, PT ;  /* 0x000000ff0c00720c */ /* 0x000fe20003fc6270 */
        /* <DEDUP_REMOVED lines=8> */
[----:B------:R-:W-:Y:S01]  /*34f0*/  IMAD.MOV R4, RZ, RZ, -R4 ;  /* 0x000000ffff047224 */ /* 0x000fe200078e0a04 */
[C---:B------:R-:W-:Y:S01]  /*3500*/  ISETP.GT.U32.AND P5, PT, R3.reuse, R211, PT ;  /* 0x000000d30300720c */ /* 0x040fe20003fa4070 */
[----:B------:R-:W-:Y:S01]  /*3510*/  @!P0 IMAD.MOV R197, RZ, RZ, -R197 ;  /* 0x000000ffffc58224 */ /* 0x000fe200078e0ac5 */
[C---:B------:R-:W-:Y:S01]  /*3520*/  ISETP.GT.U32.AND P0, PT, R3.reuse, R205, PT ;  /* 0x000000cd0300720c */ /* 0x040fe20003f04070 */
[----:B------:R-:W-:-:S02]  /*3530*/  IMAD R215, R3, R4, R215 ;  /* 0x0000000403d77224 */ /* 0x000fc400078e02d7 */
[----:B------:R-:W-:Y:S01]  /*3540*/  @!P1 IMAD.IADD R207, R207, 0x1, -R3 ;  /* 0x00000001cfcf9824 */ /* 0x000fe200078e0a03 */
[C---:B------:R-:W-:Y:S01]  /*3550*/  ISETP.GT.U32.AND P1, PT, R3.reuse, R213, PT ;  /* 0x000000d50300720c */ /* 0x040fe20003f24070 */
[----:B------:R-:W-:Y:S01]  /*3560*/  @!P4 IMAD.MOV R201, RZ, RZ, -R201 ;  /* 0x000000ffffc9c224 */ /* 0x000fe200078e0ac9 */
[----:B------:R-:W-:Y:S01]  /*3570*/  ISETP.GT.U32.AND P4, PT, R3, R209, PT ;  /* 0x000000d10300720c */ /* 0x000fe20003f84070 */
[----:B------:R-:W-:Y:S01]  /*3580*/  @!P2 IMAD.MOV R199, RZ, RZ, -R199 ;  /* 0x000000ffffc7a224 */ /* 0x000fe200078e0ac7 */
[----:B------:R-:W-:Y:S01]  /*3590*/  ISETP.GE.AND P2, PT, R8, RZ, PT ;  /* 0x000000ff0800720c */ /* 0x000fe20003f46270 */
[----:B------:R-:W-:-:S04]  /*35a0*/  IMAD.HI.U32 R8, R2, R221, RZ ;  /* 0x000000dd02087227 */ /* 0x000fc800078e00ff */
[--C-:B------:R-:W-:Y:S01]  /*35b0*/  @!P5 IMAD.IADD R211, R211, 0x1, -R3.reuse ;  /* 0x00000001d3d3d824 */ /* 0x100fe200078e0a03 */
[----:B------:R-:W-:Y:S01]  /*35c0*/  ISETP.GT.U32.AND P5, PT, R3, R215, PT ;  /* 0x000000d70300720c */ /* 0x000fe20003fa4070 */
[--C-:B------:R-:W-:Y:S01]  /*35d0*/  @!P0 IMAD.IADD R205, R205, 0x1, -R3.reuse ;  /* 0x00000001cdcd8824 */ /* 0x100fe200078e0a03 */
[----:B------:R-:W-:Y:S01]  /*35e0*/  ISETP.GE.AND P0, PT, R14, RZ, PT ;  /* 0x000000ff0e00720c */ /* 0x000fe20003f06270 */
[--C-:B------:R-:W-:Y:S01]  /*35f0*/  @!P1 IMAD.IADD R213, R213, 0x1, -R3.reuse ;  /* 0x00000001d5d59824 */ /* 0x100fe200078e0a03 */
[----:B------:R-:W-:Y:S01]  /*3600*/  LOP3.LUT R14, R0, 0x3f, RZ, 0xfc, !PT ;  /* 0x0000003f000e7812 */ /* 0x000fe200078efcff */
[--C-:B------:R-:W-:Y:S01]  /*3610*/  @!P4 IMAD.IADD R209, R209, 0x1, -R3.reuse ;  /* 0x00000001d1d1c824 */ /* 0x100fe200078e0a03 */
[----:B------:R-:W-:Y:S01]  /*3620*/  ISETP.GE.AND P1, PT, R10, RZ, PT ;  /* 0x000000ff0a00720c */ /* 0x000fe20003f26270 */
[----:B------:R-:W-:Y:S01]  /*3630*/  IMAD.HI.U32 R4, R2, R217, RZ ;  /* 0x000000d902047227 */ /* 0x000fe200078e00ff */
[----:B------:R-:W-:Y:S02]  /*3640*/  IABS R219, R14 ;  /* 0x0000000e00db7213 */ /* 0x000fe40000000000 */
[----:B------:R-:W-:Y:S01]  /*3650*/  ISETP.GT.U32.AND P4, PT, R3, R209, PT ;  /* 0x000000d10300720c */ /* 0x000fe20003f84070 */
[----:B------:R-:W-:Y:S01]  /*3660*/  IMAD.MOV R8, RZ, RZ, -R8 ;  /* 0x000000ffff087224 */ /* 0x000fe200078e0a08 */
[----:B------:R-:W-:Y:S01]  /*3670*/  LOP3.LUT R10, R0, 0x3d, RZ, 0xfc, !PT ;  /* 0x0000003d000a7812 */ /* 0x000fe200078efcff */
[----:B------:R-:W-:Y:S01]  /*3680*/  @!P5 IMAD.IADD R215, R215, 0x1, -R3 ;  /* 0x00000001d7d7d824 */ /* 0x000fe200078e0a03 */
[----:B------:R-:W-:Y:S01]  /*3690*/  ISETP.GT.U32.AND P5, PT, R3, R213, PT ;  /* 0x000000d50300720c */ /* 0x000fe20003fa4070 */
[----:B------:R-:W-:Y:S01]  /*36a0*/  IMAD.HI.U32 R6, R2, R219, RZ ;  /* 0x000000db02067227 */ /* 0x000fe200078e00ff */
[----:B------:R-:W-:-:S03]  /*36b0*/  IABS R223, R10 ;  /* 0x0000000a00df7213 */ /* 0x000fc60000000000 */
[----:B------:R-:W-:Y:S02]  /*36c0*/  IMAD.MOV R4, RZ, RZ, -R4 ;  /* 0x000000ffff047224 */ /* 0x000fe400078e0a04 */
[C---:B------:R-:W-:Y:S01]  /*36d0*/  IMAD R221, R3.reuse, R8, R221 ;  /* 0x0000000803dd7224 */ /* 0x040fe200078e02dd */
[----:B------:R-:W-:Y:S01]  /*36e0*/  LOP3.LUT R8, R0, 0x3c, RZ, 0xfc, !PT ;  /* 0x0000003c00087812 */ /* 0x000fe200078efcff */
[----:B------:R-:W-:Y:S02]  /*36f0*/  IMAD.MOV R6, RZ, RZ, -R6 ;  /* 0x000000ffff067224 */ /* 0x000fe400078e0a06 */
[----:B------:R-:W-:Y:S01]  /*3700*/  IMAD R217, R3, R4, R217 ;  /* 0x0000000403d97224 */ /* 0x000fe200078e02d9 */
[----:B------:R-:W-:Y:S01]  /*3710*/  IABS R225, R8 ;  /* 0x0000000800e17213 */ /* 0x000fe20000000000 */
[--C-:B------:R-:W-:Y:S01]  /*3720*/  @!P5 IMAD.IADD R213, R213, 0x1, -R3.reuse ;  /* 0x00000001d5d5d824 */ /* 0x100fe200078e0a03 */
[----:B------:R-:W-:Y:S01]  /*3730*/  ISETP.GT.U32.AND P5, PT, R3, R221, PT ;  /* 0x000000dd0300720c */ /* 0x000fe20003fa4070 */
[----:B------:R-:W-:Y:S01]  /*3740*/  @!P4 IMAD.IADD R209, R209, 0x1, -R3 ;  /* 0x00000001d1d1c824 */ /* 0x000fe200078e0a03 */
[----:B------:R-:W-:Y:S01]  /*3750*/  ISETP.GE.AND P4, PT, R16, RZ, PT ;  /* 0x000000ff1000720c */ /* 0x000fe20003f86270 */
[C---:B------:R-:W-:Y:S01]  /*3760*/  IMAD R219, R3.reuse, R6, R219 ;  /* 0x0000000603db7224 */ /* 0x040fe200078e02db */
[----:B------:R-:W-:Y:S01]  /*3770*/  LOP3.LUT R16, R0, 0x32, RZ, 0xfc, !PT ;  /* 0x0000003200107812 */ /* 0x000fe200078efcff */
[----:B------:R-:W-:Y:S01]  /*3780*/  @!P3 IMAD.MOV R205, RZ, RZ, -R205 ;  /* 0x000000ffffcdb224 */ /* 0x000fe200078e0acd */
[C---:B------:R-:W-:Y:S01]  /*3790*/  ISETP.GT.U32.AND P3, PT, R3.reuse, R217, PT ;  /* 0x000000d90300720c */ /* 0x040fe20003f64070 */
[----:B------:R-:W-:Y:S01]  /*37a0*/  @!P2 IMAD.MOV R207, RZ, RZ, -R207 ;  /* 0x000000ffffcfa224 */ /* 0x000fe200078e0acf */
[C---:B------:R-:W-:Y:S01]  /*37b0*/  ISETP.GT.U32.AND P2, PT, R3.reuse, R215, PT ;  /* 0x000000d70300720c */ /* 0x040fe20003f44070 */
[----:B------:R-:W-:Y:S01]  /*37c0*/  @!P6 IMAD.MOV R209, RZ, RZ, -R209 ;  /* 0x000000ffffd1e224 */ /* 0x000fe200078e0ad1 */
[----:B------:R-:W-:Y:S01]  /*37d0*/  ISETP.GT.U32.AND P6, PT, R3, R219, PT ;  /* 0x000000db0300720c */ /* 0x000fe20003fc4070 */
[----:B------:R-:W-:Y:S01]  /*37e0*/  IMAD.HI.U32 R4, R2, R223, RZ ;  /* 0x000000df02047227 */ /* 0x000fe200078e00ff */
[----:B------:R-:W-:-:S03]  /*37f0*/  IABS R245, R16 ;  /* 0x0000001000f57213 */ /* 0x000fc60000000000 */
[----:B------:R-:W-:Y:S02]  /*3800*/  IMAD.MOV R6, RZ, RZ, -R4 ;  /* 0x000000ffff067224 */ /* 0x000fe400078e0a04 */
[--C-:B------:R-:W-:Y:S02]  /*3810*/  @!P5 IMAD.IADD R221, R221, 0x1, -R3.reuse ;  /* 0x00000001ddddd824 */ /* 0x100fe400078e0a03 */
[--C-:B------:R-:W-:Y:S01]  /*3820*/  @!P3 IMAD.IADD R217, R217, 0x1, -R3.reuse ;  /* 0x00000001d9d9b824 */ /* 0x100fe200078e0a03 */
[----:B------:R-:W-:Y:S01]  /*3830*/  ISETP.GE.AND P3, PT, R18, RZ, PT ;  /* 0x000000ff1200720c */ /* 0x000fe20003f66270 */
[----:B------:R-:W-:Y:S01]  /*3840*/  @!P2 IMAD.IADD R215, R215, 0x1, -R3 ;  /* 0x00000001d7d7a824 */ /* 0x000fe200078e0a03 */
[C---:B------:R-:W-:Y:S01]  /*3850*/  ISETP.GT.U32.AND P5, PT, R3.reuse, R221, PT ;  /* 0x000000dd0300720c */ /* 0x040fe20003fa4070 */
[----:B------:R-:W-:Y:S01]  /*3860*/  IMAD R223, R3, R6, R223 ;  /* 0x0000000603df7224 */ /* 0x000fe200078e02df */
[----:B------:R-:W-:Y:S01]  /*3870*/  ISETP.GE.AND P2, PT, R14, RZ, PT ;  /* 0x000000ff0e00720c */ /* 0x000fe20003f46270 */
[----:B------:R-:W-:Y:S01]  /*3880*/  @!P6 IMAD.IADD R219, R219, 0x1, -R3 ;  /* 0x00000001dbdbe824 */ /* 0x000fe200078e0a03 */
[C---:B------:R-:W-:Y:S01]  /*3890*/  ISETP.GT.U32.AND P6, PT, R3.reuse, R217, PT ;  /* 0x000000d90300720c */ /* 0x040fe20003fc4070 */
[----:B------:R-:W-:Y:S01]  /*38a0*/  @!P1 IMAD.MOV R215, RZ, RZ, -R215 ;  /* 0x000000ffffd79224 */ /* 0x000fe200078e0ad7 */
[C---:B------:R-:W-:Y:S01]  /*38b0*/  ISETP.GT.U32.AND P1, PT, R3.reuse, R223, PT ;  /* 0x000000df0300720c */ /* 0x040fe20003f24070 */
[----:B------:R-:W-:Y:S01]  /*38c0*/  @!P0 IMAD.MOV R211, RZ, RZ, -R211 ;  /* 0x000000ffffd38224 */ /* 0x000fe200078e0ad3 */
[----:B------:R-:W-:Y:S01]  /*38d0*/  ISETP.GE.AND P0, PT, R12, RZ, PT ;  /* 0x000000ff0c00720c */ /* 0x000fe20003f06270 */
[----:B------:R-:W-:Y:S01]  /*38e0*/  @!P4 IMAD.MOV R213, RZ, RZ, -R213 ;  /* 0x000000ffffd5c224 */ /* 0x000fe200078e0ad5 */
[----:B------:R-:W-:Y:S01]  /*38f0*/  ISETP.GT.U32.AND P4, PT, R3, R219, PT ;  /* 0x000000db0300720c */ /* 0x000fe20003f84070 */
[----:B------:R-:W-:Y:S01]  /*3900*/  IMAD.HI.U32 R4, R2, R225, RZ ;  /* 0x000000e102047227 */ /* 0x000fe200078e00ff */
[----:B------:R-:W-:-:S02]  /*3910*/  LOP3.LUT R12, R0, 0x3b, RZ, 0xfc, !PT ;  /* 0x0000003b000c7812 */ /* 0x000fc400078efcff */
[----:B------:R-:W-:Y:S01]  /*3920*/  LOP3.LUT R14, R0, 0x3a, RZ, 0xfc, !PT ;  /* 0x0000003a000e7812 */ /* 0x000fe200078efcff */
[----:B------:R-:W-:Y:S01]  /*3930*/  IMAD.MOV R4, RZ, RZ, -R4 ;  /* 0x000000ffff047224 */ /* 0x000fe200078e0a04 */
[----:B------:R-:W-:Y:S01]  /*3940*/  IABS R227, R12 ;  /* 0x0000000c00e37213 */ /* 0x000fe20000000000 */
[----:B------:R-:W-:Y:S01]  /*3950*/  @!P5 IMAD.IADD R221, R221, 0x1, -R3 ;  /* 0x00000001ddddd824 */ /* 0x000fe200078e0a03 */
[----:B------:R-:W-:Y:S01]  /*3960*/  ISETP.GE.AND P5, PT, R8, RZ, PT ;  /* 0x000000ff0800720c */ /* 0x000fe20003fa6270 */
[----:B------:R-:W-:Y:S01]  /*3970*/  IMAD R225, R3, R4, R225 ;  /* 0x0000000403e17224 */ /* 0x000fe200078e02e1 */
[----:B------:R-:W-:Y:S01]  /*3980*/  LOP3.LUT R8, R0, 0x39, RZ, 0xfc, !PT ;  /* 0x0000003900087812 */ /* 0x000fe200078efcff */
[--C-:B------:R-:W-:Y:S01]  /*3990*/  @!P6 IMAD.IADD R217, R217, 0x1, -R3.reuse ;  /* 0x00000001d9d9e824 */ /* 0x100fe200078e0a03 */
[----:B------:R-:W-:Y:S01]  /*39a0*/  ISETP.GE.AND P6, PT, R10, RZ, PT ;  /* 0x000000ff0a00720c */ /* 0x000fe20003fc6270 */
[----:B------:R-:W-:Y:S01]  /*39b0*/  @!P1 IMAD.IADD R223, R223, 0x1, -R3 ;  /* 0x00000001dfdf9824 */ /* 0x000fe200078e0a03 */
[----:B------:R-:W-:Y:S01]  /*39c0*/  IABS R231, R8 ;  /* 0x0000000800e77213 */ /* 0x000fe20000000000 */
[----:B------:R-:W-:Y:S01]  /*39d0*/  IMAD.HI.U32 R4, R2, R227, RZ ;  /* 0x000000e302047227 */ /* 0x000fe200078e00ff */
[----:B------:R-:W-:-:S02]  /*39e0*/  IABS R229, R14 ;  /* 0x0000000e00e57213 */ /* 0x000fc40000000000 */
[----:B------:R-:W-:Y:S01]  /*39f0*/  LOP3.LUT R10, R0, 0x37, RZ, 0xfc, !PT ;  /* 0x00000037000a7812 */ /* 0x000fe200078efcff */
[----:B------:R-:W-:Y:S01]  /*3a00*/  @!P4 IMAD.IADD R219, R219, 0x1, -R3 ;  /* 0x00000001dbdbc824 */ /* 0x000fe200078e0a03 */
[C---:B------:R-:W-:Y:S01]  /*3a10*/  ISETP.GT.U32.AND P4, PT, R3.reuse, R225, PT ;  /* 0x000000e10300720c */ /* 0x040fe20003f84070 */
[----:B------:R-:W-:Y:S01]  /*3a20*/  @!P0 IMAD.MOV R217, RZ, RZ, -R217 ;  /* 0x000000ffffd98224 */ /* 0x000fe200078e0ad9 */
[C---:B------:R-:W-:Y:S01]  /*3a30*/  ISETP.GT.U32.AND P0, PT, R3.reuse, R223, PT ;  /* 0x000000df0300720c */ /* 0x040fe20003f04070 */
[----:B------:R-:W-:Y:S01]  /*3a40*/  IMAD.MOV R4, RZ, RZ, -R4 ;  /* 0x000000ffff047224 */ /* 0x000fe200078e0a04 */
[----:B------:R-:W-:Y:S01]  /*3a50*/  IABS R235, R10 ;  /* 0x0000000a00eb7213 */ /* 0x000fe20000000000 */
[----:B------:R-:W-:Y:S01]  /*3a60*/  IMAD.HI.U32 R6, R2, R229, RZ ;  /* 0x000000e502067227 */ /* 0x000fe200078e00ff */
[----:B------:R-:W-:Y:S02]  /*3a70*/  ISETP.GE.AND P1, PT, R12, RZ, PT ;  /* 0x000000ff0c00720c */ /* 0x000fe40003f26270 */
[C---:B------:R-:W-:Y:S01]  /*3a80*/  LOP3.LUT R12, R0.reuse, 0x36, RZ, 0xfc, !PT ;  /* 0x00000036000c7812 */ /* 0x040fe200078efcff */
[----:B------:R-:W-:Y:S01]  /*3a90*/  IMAD R227, R3, R4, R227 ;  /* 0x0000000403e37224 */ /* 0x000fe200078e02e3 */
[----:B------:R-:W-:Y:S01]  /*3aa0*/  LOP3.LUT R18, R0, 0x2f, RZ, 0xfc, !PT ;  /* 0x0000002f00127812 */ /* 0x000fe200078efcff */
[----:B------:R-:W-:Y:S01]  /*3ab0*/  IMAD.HI.U32 R4, R2, R231, RZ ;  /* 0x000000e702047227 */ /* 0x000fe200078e00ff */
[----:B------:R-:W-:-:S02]  /*3ac0*/  IABS R237, R12 ;  /* 0x0000000c00ed7213 */ /* 0x000fc40000000000 */
[----:B------:R-:W-:Y:S01]  /*3ad0*/  IABS R251, R18 ;  /* 0x0000001200fb7213 */ /* 0x000fe20000000000 */
[----:B------:R-:W-:Y:S02]  /*3ae0*/  IMAD.MOV R4, RZ, RZ, -R4 ;  /* 0x000000ffff047224 */ /* 0x000fe400078e0a04 */
[--C-:B------:R-:W-:Y:S02]  /*3af0*/  @!P4 IMAD.IADD R225, R225, 0x1, -R3.reuse ;  /* 0x00000001e1e1c824 */ /* 0x100fe400078e0a03 */
[----:B------:R-:W-:Y:S02]  /*3b00*/  @!P0 IMAD.IADD R223, R223, 0x1, -R3 ;  /* 0x00000001dfdf8824 */ /* 0x000fe400078e0a03 */
[C---:B------:R-:W-:Y:S01]  /*3b10*/  IMAD R231, R3.reuse, R4, R231 ;  /* 0x0000000403e77224 */ /* 0x040fe200078e02e7 */
[C---:B------:R-:W-:Y:S01]  /*3b20*/  ISETP.GT.U32.AND P4, PT, R3.reuse, R225, PT ;  /* 0x000000e10300720c */ /* 0x040fe20003f84070 */
[----:B------:R-:W-:Y:S02]  /*3b30*/  @!P6 IMAD.MOV R223, RZ, RZ, -R223 ;  /* 0x000000ffffdfe224 */ /* 0x000fe400078e0adf */
[----:B------:R-:W-:Y:S01]  /*3b40*/  IMAD.MOV R6, RZ, RZ, -R6 ;  /* 0x000000ffff067224 */ /* 0x000fe200078e0a06 */
[C---:B------:R-:W-:Y:S01]  /*3b50*/  ISETP.GT.U32.AND P6, PT, R3.reuse, R231, PT ;  /* 0x000000e70300720c */ /* 0x040fe20003fc4070 */
[----:B------:R-:W-:Y:S01]  /*3b60*/  @!P2 IMAD.MOV R219, RZ, RZ, -R219 ;  /* 0x000000ffffdba224 */ /* 0x000fe200078e0adb */
[C---:B------:R-:W-:Y:S01]  /*3b70*/  ISETP.GT.U32.AND P2, PT, R3.reuse, R227, PT ;  /* 0x000000e30300720c */ /* 0x040fe20003f44070 */
[----:B------:R-:W-:Y:S01]  /*3b80*/  IMAD R229, R3, R6, R229 ;  /* 0x0000000603e57224 */ /* 0x000fe200078e02e5 */
[----:B------:R-:W-:Y:S01]  /*3b90*/  LOP3.LUT R6, R0, 0x38, RZ, 0xfc, !PT ;  /* 0x0000003800067812 */ /* 0x000fe200078efcff */
[----:B------:R-:W-:Y:S01]  /*3ba0*/  @!P3 IMAD.MOV R221, RZ, RZ, -R221 ;  /* 0x000000ffffddb224 */ /* 0x000fe200078e0add */
[----:B------:R-:W-:-:S02]  /*3bb0*/  ISETP.GE.AND P3, PT, R14, RZ, PT ;  /* 0x000000ff0e00720c */ /* 0x000fc40003f66270 */
[----:B------:R-:W-:Y:S01]  /*3bc0*/  ISETP.GT.U32.AND P0, PT, R3, R229, PT ;  /* 0x000000e50300720c */ /* 0x000fe20003f04070 */
[--C-:B------:R-:W-:Y:S01]  /*3bd0*/  @!P4 IMAD.IADD R225, R225, 0x1, -R3.reuse ;  /* 0x00000001e1e1c824 */ /* 0x100fe200078e0a03 */
[----:B------:R-:W-:Y:S02]  /*3be0*/  IABS R233, R6 ;  /* 0x0000000600e97213 */ /* 0x000fe40000000000 */
[----:B------:R-:W-:Y:S01]  /*3bf0*/  ISETP.GE.AND P4, PT, R8, RZ, PT ;  /* 0x000000ff0800720c */ /* 0x000fe20003f86270 */
[----:B------:R-:W-:Y:S01]  /*3c00*/  @!P6 IMAD.IADD R231, R231, 0x1, -R3 ;  /* 0x00000001e7e7e824 */ /* 0x000fe200078e0a03 */
[----:B------:R-:W-:Y:S01]  /*3c10*/  LOP3.LUT R14, R0, 0x33, RZ, 0xfc, !PT ;  /* 0x00000033000e7812 */ /* 0x000fe200078efcff */
[----:B------:R-:W-:Y:S01]  /*3c20*/  @!P5 IMAD.MOV R225, RZ, RZ, -R225 ;  /* 0x000000ffffe1d224 */ /* 0x000fe200078e0ae1 */
[----:B------:R-:W-:Y:S01]  /*3c30*/  ISETP.GE.AND P5, PT, R6, RZ, PT ;  /* 0x000000ff0600720c */ /* 0x000fe20003fa6270 */
[----:B------:R-:W-:Y:S01]  /*3c40*/  IMAD.HI.U32 R6, R2, R235, RZ ;  /* 0x000000eb02067227 */ /* 0x000fe200078e00ff */
[----:B------:R-:W-:-:S02]  /*3c50*/  ISETP.GT.U32.AND P6, PT, R3, R231, PT ;  /* 0x000000e70300720c */ /* 0x000fc40003fc4070 */
[----:B------:R-:W-:Y:S01]  /*3c60*/  IABS R243, R14 ;  /* 0x0000000e00f37213 */ /* 0x000fe20000000000 */
[--C-:B------:R-:W-:Y:S02]  /*3c70*/  @!P2 IMAD.IADD R227, R227, 0x1, -R3.reuse ;  /* 0x00000001e3e3a824 */ /* 0x100fe400078e0a03 */
[----:B------:R-:W-:Y:S02]  /*3c80*/  IMAD.MOV R6, RZ, RZ, -R6 ;  /* 0x000000ffff067224 */ /* 0x000fe400078e0a06 */
[----:B------:R-:W-:Y:S01]  /*3c90*/  @!P0 IMAD.IADD R229, R229, 0x1, -R3 ;  /* 0x00000001e5e58824 */ /* 0x000fe200078e0a03 */
[C---:B------:R-:W-:Y:S01]  /*3ca0*/  ISETP.GT.U32.AND P2, PT, R3.reuse, R227, PT ;  /* 0x000000e30300720c */ /* 0x040fe20003f44070 */
[C---:B------:R-:W-:Y:S02]  /*3cb0*/  IMAD R235, R3.reuse, R6, R235 ;  /* 0x0000000603eb7224 */ /* 0x040fe400078e02eb */
[----:B------:R-:W-:Y:S01]  /*3cc0*/  IMAD.HI.U32 R4, R2, R233, RZ ;  /* 0x000000e902047227 */ /* 0x000fe200078e00ff */
[----:B------:R-:W-:-:S03]  /*3cd0*/  ISETP.GT.U32.AND P0, PT, R3, R229, PT ;  /* 0x000000e50300720c */ /* 0x000fc60003f04070 */
[----:B------:R-:W-:Y:S01]  /*3ce0*/  @!P6 IMAD.IADD R231, R231, 0x1, -R3 ;  /* 0x00000001e7e7e824 */ /* 0x000fe200078e0a03 */
[----:B------:R-:W-:Y:S01]  /*3cf0*/  ISETP.GT.U32.AND P6, PT, R3, R235, PT ;  /* 0x000000eb0300720c */ /* 0x000fe20003fc4070 */
[----:B------:R-:W-:Y:S02]  /*3d00*/  IMAD.MOV R4, RZ, RZ, -R4 ;  /* 0x000000ffff047224 */ /* 0x000fe400078e0a04 */
[----:B------:R-:W-:-:S04]  /*3d10*/  IMAD.HI.U32 R8, R2, R237, RZ ;  /* 0x000000ed02087227 */ /* 0x000fc800078e00ff */
[----:B------:R-:W-:Y:S01]  /*3d20*/  @!P2 IMAD.IADD R227, R227, 0x1, -R3 ;  /* 0x00000001e3e3a824 */ /* 0x000fe200078e0a03 */
[----:B------:R-:W-:Y:S01]  /*3d30*/  ISETP.GE.AND P2, PT, R10, RZ, PT ;  /* 0x000000ff0a00720c */ /* 0x000fe20003f46270 */
[----:B------:R-:W-:Y:S01]  /*3d40*/  IMAD R233, R3, R4, R233 ;  /* 0x0000000403e97224 */ /* 0x000fe200078e02e9 */
[----:B------:R-:W-:Y:S01]  /*3d50*/  LOP3.LUT R4, R0, 0x35, RZ, 0xfc, !PT ;  /* 0x0000003500047812 */ /* 0x000fe200078efcff */
[----:B------:R-:W-:Y:S01]  /*3d60*/  @!P0 IMAD.IADD R229, R229, 0x1, -R3 ;  /* 0x00000001e5e58824 */ /* 0x000fe200078e0a03 */
[----:B------:R-:W-:Y:S01]  /*3d70*/  ISETP.GE.AND P0, PT, R12, RZ, PT ;  /* 0x000000ff0c00720c */ /* 0x000fe20003f06270 */
[----:B------:R-:W-:Y:S01]  /*3d80*/  @!P1 IMAD.MOV R227, RZ, RZ, -R227 ;  /* 0x000000ffffe39224 */ /* 0x000fe200078e0ae3 */
[----:B------:R-:W-:Y:S01]  /*3d90*/  ISETP.GT.U32.AND P1, PT, R3, R233, PT ;  /* 0x000000e90300720c */ /* 0x000fe20003f24070 */
[----:B------:R-:W-:Y:S01]  /*3da0*/  @!P6 IMAD.IADD R235, R235, 0x1, -R3 ;  /* 0x00000001ebebe824 */ /* 0x000fe200078e0a03 */
[----:B------:R-:W-:Y:S01]  /*3db0*/  IABS R239, R4 ;  /* 0x0000000400ef7213 */ /* 0x000fe20000000000 */
[----:B------:R-:W-:Y:S01]  /*3dc0*/  @!P3 IMAD.MOV R229, RZ, RZ, -R229 ;  /* 0x000000ffffe5b224 */ /* 0x000fe200078e0ae5 */
[----:B------:R-:W-:Y:S01]  /*3dd0*/  ISETP.GE.AND P3, PT, R4, RZ, PT ;  /* 0x000000ff0400720c */ /* 0x000fe20003f66270 */
[----:B------:R-:W-:Y:S01]  /*3de0*/  IMAD.MOV R8, RZ, RZ, -R8 ;  /* 0x000000ffff087224 */ /* 0x000fe200078e0a08 */
[----:B------:R-:W-:Y:S01]  /*3df0*/  ISETP.GT.U32.AND P6, PT, R3, R235, PT ;  /* 0x000000eb0300720c */ /* 0x000fe20003fc4070 */
[----:B------:R-:W-:Y:S01]  /*3e00*/  IMAD.HI.U32 R4, R2, R239, RZ ;  /* 0x000000ef02047227 */ /* 0x000fe200078e00ff */
[----:B------:R-:W-:-:S03]  /*3e10*/  LOP3.LUT R12, R0, 0x34, RZ, 0xfc, !PT ;  /* 0x00000034000c7812 */ /* 0x000fc600078efcff */
[----:B------:R-:W-:Y:S01]  /*3e20*/  IMAD R237, R3, R8, R237 ;  /* 0x0000000803ed7224 */ /* 0x000fe200078e02ed */
[----:B------:R-:W-:Y:S01]  /*3e30*/  IABS R241, R12 ;  /* 0x0000000c00f17213 */ /* 0x000fe20000000000 */
[----:B------:R-:W-:Y:S02]  /*3e40*/  IMAD.MOV R4, RZ, RZ, -R4 ;  /* 0x000000ffff047224 */ /* 0x000fe400078e0a04 */
[----:B------:R-:W-:Y:S02]  /*3e50*/  @!P1 IMAD.IADD R233, R233, 0x1, -R3 ;  /* 0x00000001e9e99824 */ /* 0x000fe400078e0a03 */
[----:B------:R-:W-:Y:S01]  /*3e60*/  @!P4 IMAD.MOV R231, RZ, RZ, -R231 ;  /* 0x000000ffffe7c224 */ /* 0x000fe200078e0ae7 */
[C---:B------:R-:W-:Y:S01]  /*3e70*/  ISETP.GT.U32.AND P4, PT, R3.reuse, R237, PT ;  /* 0x000000ed0300720c */ /* 0x040fe20003f84070 */
[C---:B------:R-:W-:Y:S01]  /*3e80*/  IMAD R239, R3.reuse, R4, R239 ;  /* 0x0000000403ef7224 */ /* 0x040fe200078e02ef */
[----:B------:R-:W-:Y:S01]  /*3e90*/  ISETP.GT.U32.AND P1, PT, R3, R233, PT ;  /* 0x000000e90300720c */ /* 0x000fe20003f24070 */
[----:B------:R-:W-:-:S02]  /*3ea0*/  @!P6 IMAD.IADD R235, R235, 0x1, -R3 ;  /* 0x00000001ebebe824 */ /* 0x000fc400078e0a03 */
[----:B------:R-:W-:Y:S01]  /*3eb0*/  IMAD.HI.U32 R6, R2, R241, RZ ;  /* 0x000000f102067227 */ /* 0x000fe200078e00ff */
[----:B------:R-:W-:-:S03]  /*3ec0*/  ISETP.GT.U32.AND P6, PT, R3, R239, PT ;  /* 0x000000ef0300720c */ /* 0x000fc60003fc4070 */
[----:B------:R-:W-:-:S04]  /*3ed0*/  IMAD.HI.U32 R10, R2, R245, RZ ;  /* 0x000000f5020a7227 */ /* 0x000fc800078e00ff */
[----:B------:R-:W-:Y:S02]  /*3ee0*/  IMAD.MOV R6, RZ, RZ, -R6 ;  /* 0x000000ffff067224 */ /* 0x000fe400078e0a06 */
[----:B------:R-:W-:Y:S02]  /*3ef0*/  IMAD.MOV R10, RZ, RZ, -R10 ;  /* 0x000000ffff0a7224 */ /* 0x000fe400078e0a0a */
[C---:B------:R-:W-:Y:S02]  /*3f00*/  IMAD R241, R3.reuse, R6, R241 ;  /* 0x0000000603f17224 */ /* 0x040fe400078e02f1 */
[----:B------:R-:W-:Y:S01]  /*3f10*/  IMAD R245, R3, R10, R245 ;  /* 0x0000000a03f57224 */ /* 0x000fe200078e02f5 */
[----:B------:R-:W-:Y:S01]  /*3f20*/  LOP3.LUT R10, R0, 0x31, RZ, 0xfc, !PT ;  /* 0x00000031000a7812 */ /* 0x000fe200078efcff */
[--C-:B------:R-:W-:Y:S01]  /*3f30*/  @!P4 IMAD.IADD R237, R237, 0x1, -R3.reuse ;  /* 0x00000001ededc824 */ /* 0x100fe200078e0a03 */
[----:B------:R-:W-:Y:S01]  /*3f40*/  ISETP.GT.U32.AND P4, PT, R3, R241, PT ;  /* 0x000000f10300720c */ /* 0x000fe20003f84070 */
[--C-:B------:R-:W-:Y:S01]  /*3f50*/  @!P1 IMAD.IADD R233, R233, 0x1, -R3.reuse ;  /* 0x00000001e9e99824 */ /* 0x100fe200078e0a03 */
[----:B------:R-:W-:Y:S01]  /*3f60*/  IABS R247, R10 ;  /* 0x0000000a00f77213 */ /* 0x000fe20000000000 */
[----:B------:R-:W-:Y:S01]  /*3f70*/  @!P6 IMAD.IADD R239, R239, 0x1, -R3 ;  /* 0x00000001efefe824 */ /* 0x000fe200078e0a03 */
[----:B------:R-:W-:Y:S01]  /*3f80*/  ISETP.GT.U32.AND P6, PT, R3, R237, PT ;  /* 0x000000ed0300720c */ /* 0x000fe20003fc4070 */
[----:B------:R-:W-:Y:S01]  /*3f90*/  IMAD.HI.U32 R8, R2, R243, RZ ;  /* 0x000000f302087227 */ /* 0x000fe200078e00ff */
[----:B------:R-:W-:-:S02]  /*3fa0*/  ISETP.GE.AND P1, PT, R12, RZ, PT ;  /* 0x000000ff0c00720c */ /* 0x000fc40003f26270 */
[----:B------:R-:W-:Y:S01]  /*3fb0*/  LOP3.LUT R12, R0, 0x30, RZ, 0xfc, !PT ;  /* 0x00000030000c7812 */ /* 0x000fe200078efcff */
[----:B------:R-:W-:Y:S01]  /*3fc0*/  @!P5 IMAD.MOV R233, RZ, RZ, -R233 ;  /* 0x000000ffffe9d224 */ /* 0x000fe200078e0ae9 */
[----:B------:R-:W-:Y:S01]  /*3fd0*/  ISETP.GT.U32.AND P5, PT, R3, R239, PT ;  /* 0x000000ef0300720c */ /* 0x000fe20003fa4070 */
[----:B------:R-:W-:Y:S01]  /*3fe0*/  IMAD.MOV R8, RZ, RZ, -R8 ;  /* 0x000000ffff087224 */ /* 0x000fe200078e0a08 */
[----:B------:R-:W-:Y:S01]  /*3ff0*/  IABS R249, R12 ;  /* 0x0000000c00f97213 */ /* 0x000fe20000000000 */
[----:B------:R-:W-:-:S04]  /*4000*/  IMAD.HI.U32 R4, R2, R247, RZ ;  /* 0x000000f702047227 */ /* 0x000fc800078e00ff */
[----:B------:R-:W-:Y:S02]  /*4010*/  IMAD R243, R3, R8, R243 ;  /* 0x0000000803f37224 */ /* 0x000fe400078e02f3 */
[----:B------:R-:W-:Y:S02]  /*4020*/  IMAD.MOV R4, RZ, RZ, -R4 ;  /* 0x000000ffff047224 */ /* 0x000fe400078e0a04 */
[----:B------:R-:W-:Y:S02]  /*4030*/  @!P4 IMAD.IADD R241, R241, 0x1, -R3 ;  /* 0x00000001f1f1c824 */ /* 0x000fe400078e0a03 */
[----:B------:R-:W-:Y:S01]  /*4040*/  @!P2 IMAD.MOV R235, RZ, RZ, -R235 ;  /* 0x000000ffffeba224 */ /* 0x000fe200078e0aeb */
[----:B------:R-:W-:Y:S01]  /*4050*/  ISETP.GT.U32.AND P2, PT, R3, R243, PT ;  /* 0x000000f30300720c */ /* 0x000fe20003f44070 */
        /* <DEDUP_REMOVED lines=8> */
[----:B------:R-:W-:Y:S01]  /*40e0*/  @!P2 IMAD.IADD R243, R243, 0x1, -R3 ;  /* 0x00000001f3f3a824 */ /* 0x000fe200078e0a03 */
[----:B------:R-:W-:Y:S01]  /*40f0*/  ISETP.GE.AND P2, PT, R14, RZ, PT ;  /* 0x000000ff0e00720c */ /* 0x000fe20003f46270 */
[----:B------:R-:W-:Y:S01]  /*4100*/  IMAD R249, R3, R8, R249 ;  /* 0x0000000803f97224 */ /* 0x000fe200078e02f9 */
[C---:B------:R-:W-:Y:S01]  /*4110*/  LOP3.LUT R8, R0.reuse, 0x2d, RZ, 0xfc, !PT ;  /* 0x0000002d00087812 */ /* 0x040fe200078efcff */
[--C-:B------:R-:W-:Y:S01]  /*4120*/  @!P6 IMAD.IADD R245, R245, 0x1, -R3.reuse ;  /* 0x00000001f5f5e824 */ /* 0x100fe200078e0a03 */
[----:B------:R-:W-:Y:S01]  /*4130*/  LOP3.LUT R14, R0, 0x2c, RZ, 0xfc, !PT ;  /* 0x0000002c000e7812 */ /* 0x000fe200078efcff */
[C---:B------:R-:W-:Y:S01]  /*4140*/  IMAD.HI.U32 R4, R2.reuse, R251, RZ ;  /* 0x000000fb02047227 */ /* 0x040fe200078e00ff */
[----:B------:R-:W-:Y:S02]  /*4150*/  IABS R20, R8 ;  /* 0x0000000800147213 */ /* 0x000fe40000000000 */
[----:B------:R-:W-:Y:S01]  /*4160*/  IABS R118, R14 ;  /* 0x0000000e00767213 */ /* 0x000fe20000000000 */
[--C-:B------:R-:W-:Y:S01]  /*4170*/  @!P4 IMAD.IADD R241, R241, 0x1, -R3.reuse ;  /* 0x00000001f1f1c824 */ /* 0x100fe200078e0a03 */
[----:B------:R-:W-:Y:S01]  /*4180*/  ISETP.GT.U32.AND P4, PT, R3, R249, PT ;  /* 0x000000f90300720c */ /* 0x000fe20003f84070 */
[----:B------:R-:W-:Y:S01]  /*4190*/  @!P5 IMAD.IADD R247, R247, 0x1, -R3 ;  /* 0x00000001f7f7d824 */ /* 0x000fe200078e0a03 */
[C---:B------:R-:W-:Y:S01]  /*41a0*/  ISETP.GT.U32.AND P5, PT, R3.reuse, R243, PT ;  /* 0x000000f30300720c */ /* 0x040fe20003fa4070 */
[----:B------:R-:W-:Y:S01]  /*41b0*/  @!P0 IMAD.MOV R237, RZ, RZ, -R237 ;  /* 0x000000ffffed8224 */ /* 0x000fe200078e0aed */
[----:B------:R-:W-:Y:S01]  /*41c0*/  ISETP.GT.U32.AND P0, PT, R3, R245, PT ;  /* 0x000000f50300720c */ /* 0x000fe20003f04070 */
[----:B------:R-:W-:Y:S01]  /*41d0*/  IMAD.HI.U32 R6, R2, R120, RZ ;  /* 0x0000007802067227 */ /* 0x000fe200078e00ff */
[----:B------:R-:W-:-:S02]  /*41e0*/  ISETP.GE.AND P6, PT, R16, RZ, PT ;  /* 0x000000ff1000720c */ /* 0x000fc40003fc6270 */
[----:B------:R-:W-:Y:S01]  /*41f0*/  LOP3.LUT R16, R0, 0x22, RZ, 0xfc, !PT ;  /* 0x0000002200107812 */ /* 0x000fe200078efcff */
[----:B------:R-:W-:Y:S02]  /*4200*/  IMAD.MOV R4, RZ, RZ, -R4 ;  /* 0x000000ffff047224 */ /* 0x000fe400078e0a04 */
[----:B------:R-:W-:Y:S01]  /*4210*/  IMAD.MOV R6, RZ, RZ, -R6 ;  /* 0x000000ffff067224 */ /* 0x000fe200078e0a06 */
[----:B------:R-:W-:Y:S01]  /*4220*/  IABS R76, R16 ;  /* 0x00000010004c7213 */ /* 0x000fe20000000000 */
[C---:B------:R-:W-:Y:S02]  /*4230*/  IMAD R251, R3.reuse, R4, R251 ;  /* 0x0000000403fb7224 */ /* 0x040fe400078e02fb */
[C---:B------:R-:W-:Y:S02]  /*4240*/  IMAD R120, R3.reuse, R6, R120 ;  /* 0x0000000603787224 */ /* 0x040fe400078e0278 */
[----:B------:R-:W-:Y:S01]  /*4250*/  @!P3 IMAD.MOV R239, RZ, RZ, -R239 ;  /* 0x000000ffffefb224 */ /* 0x000fe200078e0aef */
[C---:B------:R-:W-:Y:S01]  /*4260*/  ISETP.GT.U32.AND P3, PT, R3.reuse, R247, PT ;  /* 0x000000f70300720c */ /* 0x040fe20003f64070 */
[----:B------:R-:W-:Y:S01]  /*4270*/  @!P1 IMAD.MOV R241, RZ, RZ, -R241 ;  /* 0x000000fffff19224 */ /* 0x000fe200078e0af1 */
[----:B------:R-:W-:Y:S01]  /*4280*/  ISETP.GT.U32.AND P1, PT, R3, R251, PT ;  /* 0x000000fb0300720c */ /* 0x000fe20003f24070 */
[----:B------:R-:W-:-:S02]  /*4290*/  @!P4 IMAD.IADD R249, R249, 0x1, -R3 ;  /* 0x00000001f9f9c824 */ /* 0x000fc400078e0a03 */
[--C-:B------:R-:W-:Y:S01]  /*42a0*/  @!P5 IMAD.IADD R243, R243, 0x1, -R3.reuse ;  /* 0x00000001f3f3d824 */ /* 0x100fe200078e0a03 */
[----:B------:R-:W-:Y:S01]  /*42b0*/  ISETP.GE.AND P5, PT, R10, RZ, PT ;  /* 0x000000ff0a00720c */ /* 0x000fe20003fa6270 */
[--C-:B------:R-:W-:Y:S01]  /*42c0*/  @!P0 IMAD.IADD R245, R245, 0x1, -R3.reuse ;  /* 0x00000001f5f58824 */ /* 0x100fe200078e0a03 */
[C---:B------:R-:W-:Y:S01]  /*42d0*/  ISETP.GT.U32.AND P0, PT, R3.reuse, R120, PT ;  /* 0x000000780300720c */ /* 0x040fe20003f04070 */
[----:B------:R-:W-:Y:S01]  /*42e0*/  IMAD.HI.U32 R4, R2, R20, RZ ;  /* 0x0000001402047227 */ /* 0x000fe200078e00ff */
[----:B------:R-:W-:Y:S02]  /*42f0*/  ISETP.GT.U32.AND P4, PT, R3, R249, PT ;  /* 0x000000f90300720c */ /* 0x000fe40003f84070 */
[----:B------:R-:W-:Y:S01]  /*4300*/  LOP3.LUT R10, R0, 0x26, RZ, 0xfc, !PT ;  /* 0x00000026000a7812 */ /* 0x000fe200078efcff */
[----:B------:R-:W-:Y:S02]  /*4310*/  IMAD.MOV R4, RZ, RZ, -R4 ;  /* 0x000000ffff047224 */ /* 0x000fe400078e0a04 */
[--C-:B------:R-:W-:Y:S01]  /*4320*/  @!P3 IMAD.IADD R247, R247, 0x1, -R3.reuse ;  /* 0x00000001f7f7b824 */ /* 0x100fe200078e0a03 */
[----:B------:R-:W-:Y:S01]  /*4330*/  ISETP.GE.AND P3, PT, R12, RZ, PT ;  /* 0x000000ff0c00720c */ /* 0x000fe20003f66270 */
[--C-:B------:R-:W-:Y:S01]  /*4340*/  @!P1 IMAD.IADD R251, R251, 0x1, -R3.reuse ;  /* 0x00000001fbfb9824 */ /* 0x100fe200078e0a03 */
[----:B------:R-:W-:Y:S01]  /*4350*/  ISETP.GE.AND P1, PT, R22, RZ, PT ;  /* 0x000000ff1600720c */ /* 0x000fe20003f26270 */
[C---:B------:R-:W-:Y:S01]  /*4360*/  IMAD R20, R3.reuse, R4, R20 ;  /* 0x0000000403147224 */ /* 0x040fe200078e0214 */
[----:B------:R-:W-:Y:S01]  /*4370*/  LOP3.LUT R4, R0, 0x2b, RZ, 0xfc, !PT ;  /* 0x0000002b00047812 */ /* 0x000fe200078efcff */
[----:B------:R-:W-:Y:S01]  /*4380*/  @!P0 IMAD.IADD R120, R120, 0x1, -R3 ;  /* 0x0000000178788824 */ /* 0x000fe200078e0a03 */
[C---:B------:R-:W-:Y:S01]  /*4390*/  ISETP.GT.U32.AND P0, PT, R3.reuse, R251, PT ;  /* 0x000000fb0300720c */ /* 0x040fe20003f04070 */
[----:B------:R-:W-:Y:S01]  /*43a0*/  @!P5 IMAD.MOV R247, RZ, RZ, -R247 ;  /* 0x000000fffff7d224 */ /* 0x000fe200078e0af7 */
[----:B------:R-:W-:Y:S01]  /*43b0*/  ISETP.GT.U32.AND P5, PT, R3, R20, PT ;  /* 0x000000140300720c */ /* 0x000fe20003fa4070 */
[----:B------:R-:W-:Y:S01]  /*43c0*/  IMAD.HI.U32 R6, R2, R118, RZ ;  /* 0x0000007602067227 */ /* 0x000fe200078e00ff */
[----:B------:R-:W-:-:S02]  /*43d0*/  IABS R22, R4 ;  /* 0x0000000400167213 */ /* 0x000fc40000000000 */
[----:B------:R-:W-:Y:S01]  /*43e0*/  IABS R82, R10 ;  /* 0x0000000a00527213 */ /* 0x000fe20000000000 */
[----:B------:R-:W-:Y:S01]  /*43f0*/  @!P4 IMAD.IADD R249, R249, 0x1, -R3 ;  /* 0x00000001f9f9c824 */ /* 0x000fe200078e0a03 */
[----:B------:R-:W-:Y:S01]  /*4400*/  ISETP.GE.AND P4, PT, R18, RZ, PT ;  /* 0x000000ff1200720c */ /* 0x000fe20003f86270 */
[----:B------:R-:W-:Y:S01]  /*4410*/  @!P2 IMAD.MOV R243, RZ, RZ, -R243 ;  /* 0x000000fffff3a224 */ /* 0x000fe200078e0af3 */
[C---:B------:R-:W-:Y:S01]  /*4420*/  ISETP.GT.U32.AND P2, PT, R3.reuse, R120, PT ;  /* 0x000000780300720c */ /* 0x040fe20003f44070 */
[----:B------:R-:W-:Y:S01]  /*4430*/  IMAD.MOV R6, RZ, RZ, -R6 ;  /* 0x000000ffff067224 */ /* 0x000fe200078e0a06 */
[C---:B------:R-:W-:Y:S01]  /*4440*/  LOP3.LUT R12, R0.reuse, 0x24, RZ, 0xfc, !PT ;  /* 0x00000024000c7812 */ /* 0x040fe200078efcff */
[----:B------:R-:W-:Y:S01]  /*4450*/  @!P3 IMAD.MOV R249, RZ, RZ, -R249 ;  /* 0x000000fffff9b224 */ /* 0x000fe200078e0af9 */
[C---:B------:R-:W-:Y:S01]  /*4460*/  LOP3.LUT R18, R0.reuse, 0x3, RZ, 0xfc, !PT ;  /* 0x0000000300127812 */ /* 0x040fe200078efcff */
[----:B------:R-:W-:Y:S01]  /*4470*/  IMAD R118, R3, R6, R118 ;  /* 0x0000000603767224 */ /* 0x000fe200078e0276 */
[----:B------:R-:W-:Y:S01]  /*4480*/  LOP3.LUT R6, R0, 0x2a, RZ, 0xfc, !PT ;  /* 0x0000002a00067812 */ /* 0x000fe200078efcff */
[--C-:B------:R-:W-:Y:S01]  /*4490*/  @!P0 IMAD.IADD R251, R251, 0x1, -R3.reuse ;  /* 0x00000001fbfb8824 */ /* 0x100fe200078e0a03 */
[----:B------:R-:W-:Y:S01]  /*44a0*/  ISETP.GE.AND P0, PT, R14, RZ, PT ;  /* 0x000000ff0e00720c */ /* 0x000fe20003f06270 */
[----:B------:R-:W-:Y:S01]  /*44b0*/  @!P5 IMAD.IADD R20, R20, 0x1, -R3 ;  /* 0x000000011414d824 */ /* 0x000fe200078e0a03 */
[C---:B------:R-:W-:Y:S01]  /*44c0*/  ISETP.GT.U32.AND P3, PT, R3.reuse, R118, PT ;  /* 0x000000760300720c */ /* 0x040fe20003f64070 */
[----:B------:R-:W-:Y:S01]  /*44d0*/  @!P4 IMAD.MOV R251, RZ, RZ, -R251 ;  /* 0x000000fffffbc224 */ /* 0x000fe200078e0afb */
[----:B------:R-:W-:Y:S01]  /*44e0*/  IABS R86, R6 ;  /* 0x0000000600567213 */ /* 0x000fe20000000000 */
[----:B------:R-:W-:Y:S01]  /*44f0*/  @!P2 IMAD.IADD R120, R120, 0x1, -R3 ;  /* 0x000000017878a824 */ /* 0x000fe200078e0a03 */
[----:B------:R-:W-:Y:S01]  /*4500*/  ISETP.GE.AND P2, PT, R4, RZ, PT ;  /* 0x000000ff0400720c */ /* 0x000fe20003f46270 */
[----:B------:R-:W-:Y:S01]  /*4510*/  IMAD.HI.U32 R4, R2, R22, RZ ;  /* 0x0000001602047227 */ /* 0x000fe200078e00ff */
[----:B------:R-:W-:-:S02]  /*4520*/  ISETP.GT.U32.AND P4, PT, R3, R20, PT ;  /* 0x000000140300720c */ /* 0x000fc40003f84070 */
[----:B------:R-:W-:Y:S01]  /*4530*/  ISETP.GE.AND P5, PT, R6, RZ, PT ;  /* 0x000000ff0600720c */ /* 0x000fe20003fa6270 */
[----:B------:R-:W-:Y:S01]  /*4540*/  IMAD.MOV R4, RZ, RZ, -R4 ;  /* 0x000000ffff047224 */ /* 0x000fe200078e0a04 */
[----:B------:R-:W-:Y:S01]  /*4550*/  IABS R44, R12 ;  /* 0x0000000c002c7213 */ /* 0x000fe20000000000 */
[----:B------:R-:W-:Y:S01]  /*4560*/  @!P6 IMAD.MOV R245, RZ, RZ, -R245 ;  /* 0x000000fffff5e224 */ /* 0x000fe200078e0af5 */
[----:B------:R-:W-:Y:S01]  /*4570*/  ISETP.GE.AND P6, PT, R8, RZ, PT ;  /* 0x000000ff0800720c */ /* 0x000fe20003fc6270 */
[----:B------:R-:W-:Y:S01]  /*4580*/  @!P3 IMAD.IADD R118, R118, 0x1, -R3 ;  /* 0x000000017676b824 */ /* 0x000fe200078e0a03 */
[C---:B------:R-:W-:Y:S01]  /*4590*/  LOP3.LUT R8, R0.reuse, 0x29, RZ, 0xfc, !PT ;  /* 0x0000002900087812 */ /* 0x040fe200078efcff */
[C---:B------:R-:W-:Y:S01]  /*45a0*/  IMAD R22, R3.reuse, R4, R22 ;  /* 0x0000000403167224 */ /* 0x040fe200078e0216 */
[----:B------:R-:W-:Y:S01]  /*45b0*/  LOP3.LUT R4, R0, 0x28, RZ, 0xfc, !PT ;  /* 0x0000002800047812 */ /* 0x000fe200078efcff */
[----:B------:R-:W-:Y:S01]  /*45c0*/  IMAD.HI.U32 R6, R2, R86, RZ ;  /* 0x0000005602067227 */ /* 0x000fe200078e00ff */
[----:B------:R-:W-:-:S02]  /*45d0*/  ISETP.GT.U32.AND P3, PT, R3, R118, PT ;  /* 0x000000760300720c */ /* 0x000fc40003f64070 */
[----:B------:R-:W-:Y:S01]  /*45e0*/  IABS R40, R8 ;  /* 0x0000000800287213 */ /* 0x000fe20000000000 */
[--C-:B------:R-:W-:Y:S01]  /*45f0*/  @!P4 IMAD.IADD R20, R20, 0x1, -R3.reuse ;  /* 0x000000011414c824 */ /* 0x100fe200078e0a03 */
[C---:B------:R-:W-:Y:S01]  /*4600*/  ISETP.GT.U32.AND P4, PT, R3.reuse, R22, PT ;  /* 0x000000160300720c */ /* 0x040fe20003f84070 */
[----:B------:R-:W-:Y:S01]  /*4610*/  IMAD.MOV R6, RZ, RZ, -R6 ;  /* 0x000000ffff067224 */ /* 0x000fe200078e0a06 */
[----:B------:R-:W-:Y:S01]  /*4620*/  IABS R84, R4 ;  /* 0x0000000400547213 */ /* 0x000fe20000000000 */
[----:B------:R-:W-:Y:S01]  /*4630*/  @!P6 IMAD.MOV R20, RZ, RZ, -R20 ;  /* 0x000000ffff14e224 */ /* 0x000fe200078e0a14 */
[C---:B------:R-:W-:Y:S01]  /*4640*/  LOP3.LUT R14, R0.reuse, 0x23, RZ, 0xfc, !PT ;  /* 0x00000023000e7812 */ /* 0x040fe200078efcff */
[C---:B------:R-:W-:Y:S01]  /*4650*/  IMAD R86, R3.reuse, R6, R86 ;  /* 0x0000000603567224 */ /* 0x040fe200078e0256 */
[----:B------:R-:W-:Y:S01]  /*4660*/  LOP3.LUT R6, R0, 0x27, RZ, 0xfc, !PT ;  /* 0x0000002700067812 */ /* 0x000fe200078efcff */
[----:B------:R-:W-:Y:S01]  /*4670*/  @!P1 IMAD.MOV R120, RZ, RZ, -R120 ;  /* 0x000000ffff789224 */ /* 0x000fe200078e0a78 */
[----:B------:R-:W-:Y:S01]  /*4680*/  ISETP.GE.AND P1, PT, R8, RZ, PT ;  /* 0x000000ff0800720c */ /* 0x000fe20003f26270 */
[----:B------:R-:W-:Y:S01]  /*4690*/  @!P3 IMAD.IADD R118, R118, 0x1, -R3 ;  /* 0x000000017676b824 */ /* 0x000fe200078e0a03 */
[----:B------:R-:W-:-:S02]  /*46a0*/  ISETP.GT.U32.AND P6, PT, R3, R86, PT ;  /* 0x000000560300720c */ /* 0x000fc40003fc4070 */
[----:B------:R-:W-:Y:S01]  /*46b0*/  ISETP.GE.AND P3, PT, R4, RZ, PT ;  /* 0x000000ff0400720c */ /* 0x000fe20003f66270 */
[----:B------:R-:W-:Y:S01]  /*46c0*/  @!P4 IMAD.IADD R22, R22, 0x1, -R3 ;  /* 0x000000011616c824 */ /* 0x000fe200078e0a03 */
[----:B------:R-:W-:Y:S01]  /*46d0*/  IABS R42, R6 ;  /* 0x00000006002a7213 */ /* 0x000fe20000000000 */
[C---:B------:R-:W-:Y:S01]  /*46e0*/  IMAD.HI.U32 R4, R2.reuse, R40, RZ ;  /* 0x0000002802047227 */ /* 0x040fe200078e00ff */
[----:B------:R-:W-:Y:S02]  /*46f0*/  IABS R78, R14 ;  /* 0x0000000e004e7213 */ /* 0x000fe40000000000 */
[----:B------:R-:W-:Y:S01]  /*4700*/  ISETP.GT.U32.AND P4, PT, R3, R22, PT ;  /* 0x000000160300720c */ /* 0x000fe20003f84070 */
[----:B------:R-:W-:Y:S01]  /*4710*/  IMAD.MOV R8, RZ, RZ, -R4 ;  /* 0x000000ffff087224 */ /* 0x000fe200078e0a04 */
[----:B------:R-:W-:Y:S01]  /*4720*/  IABS R101, R18 ;  /* 0x0000001200657213 */ /* 0x000fe20000000000 */
[----:B------:R-:W-:-:S04]  /*4730*/  IMAD.HI.U32 R4, R2, R84, RZ ;  /* 0x0000005402047227 */ /* 0x000fc800078e00ff */
[----:B------:R-:W-:Y:S02]  /*4740*/  @!P6 IMAD.IADD R86, R86, 0x1, -R3 ;  /* 0x000000015656e824 */ /* 0x000fe400078e0a03 */
[----:B------:R-:W-:Y:S02]  /*4750*/  IMAD.MOV R4, RZ, RZ, -R4 ;  /* 0x000000ffff047224 */ /* 0x000fe400078e0a04 */
[C---:B------:R-:W-:Y:S01]  /*4760*/  IMAD R40, R3.reuse, R8, R40 ;  /* 0x0000000803287224 */ /* 0x040fe200078e0228 */
[C---:B------:R-:W-:Y:S01]  /*4770*/  ISETP.GT.U32.AND P6, PT, R3.reuse, R86, PT ;  /* 0x000000560300720c */ /* 0x040fe20003fc4070 */
[----:B------:R-:W-:Y:S01]  /*4780*/  IMAD R84, R3, R4, R84 ;  /* 0x0000000403547224 */ /* 0x000fe200078e0254 */
[----:B------:R-:W-:Y:S01]  /*4790*/  LOP3.LUT R8, R0, 0x25, RZ, 0xfc, !PT ;  /* 0x0000002500087812 */ /* 0x000fe200078efcff */
[----:B------:R-:W-:-:S03]  /*47a0*/  IMAD.HI.U32 R4, R2, R42, RZ ;  /* 0x0000002a02047227 */ /* 0x000fc600078e00ff */
[----:B------:R-:W-:Y:S01]  /*47b0*/  IABS R80, R8 ;  /* 0x0000000800507213 */ /* 0x000fe20000000000 */
[----:B------:R-:W-:Y:S01]  /*47c0*/  @!P0 IMAD.MOV R118, RZ, RZ, -R118 ;  /* 0x000000ffff768224 */ /* 0x000fe200078e0a76 */
[----:B------:R-:W-:Y:S01]  /*47d0*/  ISETP.GE.AND P0, PT, R6, RZ, PT ;  /* 0x000000ff0600720c */ /* 0x000fe20003f06270 */
[----:B------:R-:W-:Y:S01]  /*47e0*/  @!P4 IMAD.IADD R22, R22, 0x1, -R3 ;  /* 0x000000011616c824 */ /* 0x000fe200078e0a03 */
[----:B------:R-:W-:Y:S01]  /*47f0*/  ISETP.GT.U32.AND P4, PT, R3, R40, PT ;  /* 0x000000280300720c */ /* 0x000fe20003f84070 */
[----:B------:R-:W-:-:S04]  /*4800*/  IMAD.HI.U32 R6, R2, R82, RZ ;  /* 0x0000005202067227 */ /* 0x000fc800078e00ff */
[----:B------:R-:W-:Y:S02]  /*4810*/  IMAD.MOV R4, RZ, RZ, -R4 ;  /* 0x000000ffff047224 */ /* 0x000fe400078e0a04 */
[----:B------:R-:W-:Y:S02]  /*4820*/  IMAD.MOV R6, RZ, RZ, -R6 ;  /* 0x000000ffff067224 */ /* 0x000fe400078e0a06 */
[C---:B------:R-:W-:Y:S02]  /*4830*/  IMAD R42, R3.reuse, R4, R42 ;  /* 0x00000004032a7224 */ /* 0x040fe400078e022a */
[C---:B------:R-:W-:Y:S02]  /*4840*/  IMAD R82, R3.reuse, R6, R82 ;  /* 0x0000000603527224 */ /* 0x040fe400078e0252 */
[--C-:B------:R-:W-:Y:S01]  /*4850*/  @!P6 IMAD.IADD R86, R86, 0x1, -R3.reuse ;  /* 0x000000015656e824 */ /* 0x100fe200078e0a03 */
[C---:B------:R-:W-:Y:S01]  /*4860*/  ISETP.GT.U32.AND P6, PT, R3.reuse, R42, PT ;  /* 0x0000002a0300720c */ /* 0x040fe20003fc4070 */
[----:B------:R-:W-:Y:S01]  /*4870*/  @!P4 IMAD.IADD R40, R40, 0x1, -R3 ;  /* 0x000000012828c824 */ /* 0x000fe200078e0a03 */
[C---:B------:R-:W-:Y:S01]  /*4880*/  ISETP.GT.U32.AND P4, PT, R3.reuse, R82, PT ;  /* 0x000000520300720c */ /* 0x040fe20003f84070 */
[----:B------:R-:W-:Y:S01]  /*4890*/  @!P2 IMAD.MOV R22, RZ, RZ, -R22 ;  /* 0x000000ffff16a224 */ /* 0x000fe200078e0a16 */
[----:B------:R-:W-:Y:S01]  /*48a0*/  ISETP.GT.U32.AND P2, PT, R3, R84, PT ;  /* 0x000000540300720c */ /* 0x000fe20003f44070 */
[----:B------:R-:W-:-:S04]  /*48b0*/  IMAD.HI.U32 R4, R2, R80, RZ ;  /* 0x0000005002047227 */ /* 0x000fc800078e00ff */
[----:B------:R-:W-:Y:S02]  /*48c0*/  IMAD.MOV R4, RZ, RZ, -R4 ;  /* 0x000000ffff047224 */ /* 0x000fe400078e0a04 */
[----:B------:R-:W-:Y:S02]  /*48d0*/  @!P5 IMAD.MOV R86, RZ, RZ, -R86 ;  /* 0x000000ffff56d224 */ /* 0x000fe400078e0a56 */
[--C-:B------:R-:W-:Y:S02]  /*48e0*/  @!P6 IMAD.IADD R42, R42, 0x1, -R3.reuse ;  /* 0x000000012a2ae824 */ /* 0x100fe400078e0a03 */
[----:B------:R-:W-:Y:S02]  /*48f0*/  @!P4 IMAD.IADD R82, R82, 0x1, -R3 ;  /* 0x000000015252c824 */ /* 0x000fe400078e0a03 */
[C---:B------:R-:W-:Y:S01]  /*4900*/  IMAD R80, R3.reuse, R4, R80 ;  /* 0x0000000403507224 */ /* 0x040fe200078e0250 */
[C---:B------:R-:W-:Y:S01]  /*4910*/  ISETP.GT.U32.AND P4, PT, R3.reuse, R42, PT ;  /* 0x0000002a0300720c */ /* 0x040fe20003f84070 */
[----:B------:R-:W-:Y:S01]  /*4920*/  IMAD.HI.U32 R4, R2, R44, RZ ;  /* 0x0000002c02047227 */ /* 0x000fe200078e00ff */
[----:B------:R-:W-:-:S03]  /*4930*/  ISETP.GT.U32.AND P5, PT, R3, R82, PT ;  /* 0x000000520300720c */ /* 0x000fc60003fa4070 */
[----:B------:R-:W-:Y:S01]  /*4940*/  @!P2 IMAD.IADD R84, R84, 0x1, -R3 ;  /* 0x000000015454a824 */ /* 0x000fe200078e0a03 */
[C---:B------:R-:W-:Y:S01]  /*4950*/  ISETP.GT.U32.AND P2, PT, R3.reuse, R40, PT ;  /* 0x000000280300720c */ /* 0x040fe20003f44070 */
[----:B------:R-:W-:Y:S02]  /*4960*/  IMAD.MOV R4, RZ, RZ, -R4 ;  /* 0x000000ffff047224 */ /* 0x000fe400078e0a04 */
[----:B------:R-:W-:Y:S01]  /*4970*/  IMAD.HI.U32 R6, R2, R76, RZ ;  /* 0x0000004c02067227 */ /* 0x000fe200078e00ff */
[----:B------:R-:W-:-:S03]  /*4980*/  ISETP.GT.U32.AND P6, PT, R3, R84, PT ;  /* 0x000000540300720c */ /* 0x000fc60003fc4070 */
[C---:B------:R-:W-:Y:S02]  /*4990*/  IMAD R44, R3.reuse, R4, R44 ;  /* 0x00000004032c7224 */ /* 0x040fe400078e022c */
[----:B------:R-:W-:Y:S02]  /*49a0*/  @!P4 IMAD.IADD R42, R42, 0x1, -R3 ;  /* 0x000000012a2ac824 */ /* 0x000fe400078e0a03 */
[----:B------:R-:W-:Y:S01]  /*49b0*/  IMAD.HI.U32 R4, R2, R78, RZ ;  /* 0x0000004e02047227 */ /* 0x000fe200078e00ff */
[----:B------:R-:W-:-:S03]  /*49c0*/  ISETP.GT.U32.AND P4, PT, R3, R44, PT ;  /* 0x0000002c0300720c */ /* 0x000fc60003f84070 */
[----:B------:R-:W-:Y:S02]  /*49d0*/  IMAD.MOV R4, RZ, RZ, -R4 ;  /* 0x000000ffff047224 */ /* 0x000fe400078e0a04 */
[--C-:B------:R-:W-:Y:S01]  /*49e0*/  @!P6 IMAD.IADD R84, R84, 0x1, -R3.reuse ;  /* 0x000000015454e824 */ /* 0x100fe200078e0a03 */
[----:B------:R-:W-:Y:S01]  /*49f0*/  ISETP.GE.AND P6, PT, R10, RZ, PT ;  /* 0x000000ff0a00720c */ /* 0x000fe20003fc6270 */
[C---:B------:R-:W-:Y:S01]  /*4a00*/  IMAD R78, R3.reuse, R4, R78 ;  /* 0x00000004034e7224 */ /* 0x040fe200078e024e */
[----:B------:R-:W-:Y:S01]  /*4a10*/  LOP3.LUT R10, R0, 0x21, RZ, 0xfc, !PT ;  /* 0x00000021000a7812 */ /* 0x000fe200078efcff */
[--C-:B------:R-:W-:Y:S01]  /*4a20*/  @!P2 IMAD.IADD R40, R40, 0x1, -R3.reuse ;  /* 0x000000012828a824 */ /* 0x100fe200078e0a03 */
[----:B------:R-:W-:Y:S01]  /*4a30*/  ISETP.GT.U32.AND P2, PT, R3, R80, PT ;  /* 0x000000500300720c */ /* 0x000fe20003f44070 */
[----:B------:R-:W-:Y:S01]  /*4a40*/  IMAD.MOV R6, RZ, RZ, -R6 ;  /* 0x000000ffff067224 */ /* 0x000fe200078e0a06 */
[----:B------:R-:W-:Y:S01]  /*4a50*/  IABS R75, R10 ;  /* 0x0000000a004b7213 */ /* 0x000fe20000000000 */
[----:B------:R-:W-:-:S02]  /*4a60*/  @!P4 IMAD.IADD R44, R44, 0x1, -R3 ;  /* 0x000000012c2cc824 */ /* 0x000fc400078e0a03 */
[--C-:B------:R-:W-:Y:S01]  /*4a70*/  @!P5 IMAD.IADD R82, R82, 0x1, -R3.reuse ;  /* 0x000000015252d824 */ /* 0x100fe200078e0a03 */
[----:B------:R-:W-:Y:S01]  /*4a80*/  ISETP.GE.AND P5, PT, R8, RZ, PT ;  /* 0x000000ff0800720c */ /* 0x000fe20003fa6270 */
[----:B------:R-:W-:Y:S01]  /*4a90*/  IMAD.HI.U32 R4, R2, R75, RZ ;  /* 0x0000004b02047227 */ /* 0x000fe200078e00ff */
[C---:B------:R-:W-:Y:S02]  /*4aa0*/  ISETP.GT.U32.AND P4, PT, R3.reuse, R44, PT ;  /* 0x0000002c0300720c */ /* 0x040fe40003f84070 */
[----:B------:R-:W-:Y:S01]  /*4ab0*/  LOP3.LUT R8, R0, 0x20, RZ, 0xfc, !PT ;  /* 0x0000002000087812 */ /* 0x000fe200078efcff */
[----:B------:R-:W-:Y:S02]  /*4ac0*/  IMAD.MOV R4, RZ, RZ, -R4 ;  /* 0x000000ffff047224 */ /* 0x000fe400078e0a04 */
[----:B------:R-:W-:Y:S01]  /*4ad0*/  @!P2 IMAD.IADD R80, R80, 0x1, -R3 ;  /* 0x000000015050a824 */ /* 0x000fe200078e0a03 */
[----:B------:R-:W-:Y:S01]  /*4ae0*/  ISETP.GE.AND P2, PT, R12, RZ, PT ;  /* 0x000000ff0c00720c */ /* 0x000fe20003f46270 */
[C---:B------:R-:W-:Y:S01]  /*4af0*/  IMAD R75, R3.reuse, R4, R75 ;  /* 0x00000004034b7224 */ /* 0x040fe200078e024b */
[----:B------:R-:W-:Y:S01]  /*4b00*/  IABS R73, R8 ;  /* 0x0000000800497213 */ /* 0x000fe20000000000 */
[C---:B------:R-:W-:Y:S01]  /*4b10*/  IMAD R76, R3.reuse, R6, R76 ;  /* 0x00000006034c7224 */ /* 0x040fe200078e024c */
[----:B------:R-:W-:Y:S01]  /*4b20*/  LOP3.LUT R12, R0, 0x1f, RZ, 0xfc, !PT ;  /* 0x0000001f000c7812 */ /* 0x000fe200078efcff */
[----:B------:R-:W-:Y:S01]  /*4b30*/  @!P1 IMAD.MOV R40, RZ, RZ, -R40 ;  /* 0x000000ffff289224 */ /* 0x000fe200078e0a28 */
[C---:B------:R-:W-:Y:S01]  /*4b40*/  ISETP.GT.U32.AND P1, PT, R3.reuse, R80, PT ;  /* 0x000000500300720c */ /* 0x040fe20003f24070 */
[----:B------:R-:W-:Y:S01]  /*4b50*/  @!P4 IMAD.IADD R44, R44, 0x1, -R3 ;  /* 0x000000012c2cc824 */ /* 0x000fe200078e0a03 */
[C---:B------:R-:W-:Y:S01]  /*4b60*/  ISETP.GT.U32.AND P4, PT, R3.reuse, R75, PT ;  /* 0x0000004b0300720c */ /* 0x040fe20003f84070 */
[----:B------:R-:W-:Y:S01]  /*4b70*/  @!P6 IMAD.MOV R82, RZ, RZ, -R82 ;  /* 0x000000ffff52e224 */ /* 0x000fe200078e0a52 */
[----:B------:R-:W-:Y:S01]  /*4b80*/  ISETP.GT.U32.AND P6, PT, R3, R76, PT ;  /* 0x0000004c0300720c */ /* 0x000fe20003fc4070 */
[----:B------:R-:W-:Y:S01]  /*4b90*/  IMAD.HI.U32 R4, R2, R73, RZ ;  /* 0x0000004902047227 */ /* 0x000fe200078e00ff */
[----:B------:R-:W-:-:S03]  /*4ba0*/  IABS R71, R12 ;  /* 0x0000000c00477213 */ /* 0x000fc60000000000 */
[----:B------:R-:W-:Y:S01]  /*4bb0*/  @!P3 IMAD.MOV R84, RZ, RZ, -R84 ;  /* 0x000000ffff54b224 */ /* 0x000fe200078e0a54 */
[----:B------:R-:W-:Y:S01]  /*4bc0*/  ISETP.GT.U32.AND P3, PT, R3, R78, PT ;  /* 0x0000004e0300720c */ /* 0x000fe20003f64070 */
[----:B------:R-:W-:Y:S02]  /*4bd0*/  IMAD.MOV R6, RZ, RZ, -R4 ;  /* 0x000000ffff067224 */ /* 0x000fe400078e0a04 */
[----:B------:R-:W-:-:S04]  /*4be0*/  IMAD.HI.U32 R4, R2, R71, RZ ;  /* 0x0000004702047227 */ /* 0x000fc800078e00ff */
[--C-:B------:R-:W-:Y:S02]  /*4bf0*/  @!P4 IMAD.IADD R75, R75, 0x1, -R3.reuse ;  /* 0x000000014b4bc824 */ /* 0x100fe400078e0a03 */
        /* <DEDUP_REMOVED lines=10> */
[----:B------:R-:W-:Y:S01]  /*4ca0*/  @!P3 IMAD.IADD R78, R78, 0x1, -R3 ;  /* 0x000000014e4eb824 */ /* 0x000fe200078e0a03 */
[----:B------:R-:W-:Y:S01]  /*4cb0*/  ISETP.GE.AND P3, PT, R10, RZ, PT ;  /* 0x000000ff0a00720c */ /* 0x000fe20003f66270 */
[C---:B------:R-:W-:Y:S01]  /*4cc0*/  IMAD R73, R3.reuse, R6, R73 ;  /* 0x0000000603497224 */ /* 0x040fe200078e0249 */
[----:B------:R-:W-:Y:S01]  /*4cd0*/  LOP3.LUT R10, R0, 0x1e, RZ, 0xfc, !PT ;  /* 0x0000001e000a7812 */ /* 0x000fe200078efcff */
[----:B------:R-:W-:Y:S01]  /*4ce0*/  @!P0 IMAD.MOV R42, RZ, RZ, -R42 ;  /* 0x000000ffff2a8224 */ /* 0x000fe200078e0a2a */
[----:B------:R-:W-:Y:S01]  /*4cf0*/  ISETP.GT.U32.AND P6, PT, R3, R78, PT ;  /* 0x0000004e0300720c */ /* 0x000fe20003fc4070 */
[--C-:B------:R-:W-:Y:S01]  /*4d00*/  @!P4 IMAD.IADD R75, R75, 0x1, -R3.reuse ;  /* 0x000000014b4bc824 */ /* 0x100fe200078e0a03 */
[----:B------:R-:W-:Y:S01]  /*4d10*/  ISETP.GT.U32.AND P4, PT, R3, R71, PT ;  /* 0x000000470300720c */ /* 0x000fe20003f84070 */
[----:B------:R-:W-:Y:S01]  /*4d20*/  @!P2 IMAD.MOV R44, RZ, RZ, -R44 ;  /* 0x000000ffff2ca224 */ /* 0x000fe200078e0a2c */
[----:B------:R-:W-:Y:S01]  /*4d30*/  IABS R69, R10 ;  /* 0x0000000a00457213 */ /* 0x000fe20000000000 */
[----:B------:R-:W-:Y:S01]  /*4d40*/  @!P5 IMAD.IADD R76, R76, 0x1, -R3 ;  /* 0x000000014c4cd824 */ /* 0x000fe200078e0a03 */
[----:B------:R-:W-:-:S02]  /*4d50*/  ISETP.GE.AND P5, PT, R8, RZ, PT ;  /* 0x000000ff0800720c */ /* 0x000fc40003fa6270 */
[----:B------:R-:W-:Y:S01]  /*4d60*/  LOP3.LUT R8, R0, 0x1c, RZ, 0xfc, !PT ;  /* 0x0000001c00087812 */ /* 0x000fe200078efcff */
[----:B------:R-:W-:Y:S01]  /*4d70*/  IMAD.HI.U32 R4, R2, R69, RZ ;  /* 0x0000004502047227 */ /* 0x000fe200078e00ff */
[----:B------:R-:W-:Y:S02]  /*4d80*/  ISETP.GE.AND P0, PT, R14, RZ, PT ;  /* 0x000000ff0e00720c */ /* 0x000fe40003f06270 */
[----:B------:R-:W-:Y:S01]  /*4d90*/  IABS R65, R8 ;  /* 0x0000000800417213 */ /* 0x000fe20000000000 */
[----:B------:R-:W-:Y:S01]  /*4da0*/  IMAD.MOV R4, RZ, RZ, -R4 ;  /* 0x000000ffff047224 */ /* 0x000fe200078e0a04 */
[----:B------:R-:W-:Y:S01]  /*4db0*/  LOP3.LUT R14, R0, 0x1d, RZ, 0xfc, !PT ;  /* 0x0000001d000e7812 */ /* 0x000fe200078efcff */
[--C-:B------:R-:W-:Y:S02]  /*4dc0*/  @!P4 IMAD.IADD R71, R71, 0x1, -R3.reuse ;  /* 0x000000014747c824 */ /* 0x100fe400078e0a03 */
[----:B------:R-:W-:Y:S01]  /*4dd0*/  @!P6 IMAD.IADD R78, R78, 0x1, -R3 ;  /* 0x000000014e4ee824 */ /* 0x000fe200078e0a03 */
[C---:B------:R-:W-:Y:S01]  /*4de0*/  ISETP.GT.U32.AND P6, PT, R3.reuse, R73, PT ;  /* 0x000000490300720c */ /* 0x040fe20003fc4070 */
[C---:B------:R-:W-:Y:S01]  /*4df0*/  IMAD R69, R3.reuse, R4, R69 ;  /* 0x0000000403457224 */ /* 0x040fe200078e0245 */
[----:B------:R-:W-:Y:S01]  /*4e00*/  ISETP.GT.U32.AND P4, PT, R3, R71, PT ;  /* 0x000000470300720c */ /* 0x000fe20003f84070 */
[----:B------:R-:W-:Y:S01]  /*4e10*/  IMAD.HI.U32 R4, R2, R65, RZ ;  /* 0x0000004102047227 */ /* 0x000fe200078e00ff */
[----:B------:R-:W-:-:S03]  /*4e20*/  IABS R67, R14 ;  /* 0x0000000e00437213 */ /* 0x000fc60000000000 */
[----:B------:R-:W-:Y:S02]  /*4e30*/  IMAD.MOV R4, RZ, RZ, -R4 ;  /* 0x000000ffff047224 */ /* 0x000fe400078e0a04 */
[----:B------:R-:W-:-:S04]  /*4e40*/  IMAD.HI.U32 R6, R2, R67, RZ ;  /* 0x0000004302067227 */ /* 0x000fc800078e00ff */
[----:B------:R-:W-:Y:S02]  /*4e50*/  IMAD R65, R3, R4, R65 ;  /* 0x0000000403417224 */ /* 0x000fe400078e0241 */
[--C-:B------:R-:W-:Y:S01]  /*4e60*/  @!P6 IMAD.IADD R73, R73, 0x1, -R3.reuse ;  /* 0x000000014949e824 */ /* 0x100fe200078e0a03 */
[----:B------:R-:W-:Y:S01]  /*4e70*/  ISETP.GE.AND P6, PT, R12, RZ, PT ;  /* 0x000000ff0c00720c */ /* 0x000fe20003fc6270 */
[----:B------:R-:W-:Y:S01]  /*4e80*/  @!P4 IMAD.IADD R71, R71, 0x1, -R3 ;  /* 0x000000014747c824 */ /* 0x000fe200078e0a03 */
[C---:B------:R-:W-:Y:S01]  /*4e90*/  ISETP.GT.U32.AND P4, PT, R3.reuse, R65, PT ;  /* 0x000000410300720c */ /* 0x040fe20003f84070 */
[----:B------:R-:W-:Y:S01]  /*4ea0*/  IMAD.MOV R6, RZ, RZ, -R6 ;  /* 0x000000ffff067224 */ /* 0x000fe200078e0a06 */
[C---:B------:R-:W-:Y:S01]  /*4eb0*/  LOP3.LUT R12, R0.reuse, 0x1b, RZ, 0xfc, !PT ;  /* 0x0000001b000c7812 */ /* 0x040fe200078efcff */
[----:B------:R-:W-:Y:S01]  /*4ec0*/  @!P0 IMAD.MOV R78, RZ, RZ, -R78 ;  /* 0x000000ffff4e8224 */ /* 0x000fe200078e0a4e */
[C---:B------:R-:W-:Y:S01]  /*4ed0*/  ISETP.GT.U32.AND P0, PT, R3.reuse, R69, PT ;  /* 0x000000450300720c */ /* 0x040fe20003f04070 */
[C---:B------:R-:W-:Y:S01]  /*4ee0*/  IMAD R67, R3.reuse, R6, R67 ;  /* 0x0000000603437224 */ /* 0x040fe200078e0243 */
[----:B------:R-:W-:Y:S01]  /*4ef0*/  IABS R63, R12 ;  /* 0x0000000c003f7213 */ /* 0x000fe20000000000 */
[----:B------:R-:W-:Y:S01]  /*4f00*/  @!P3 IMAD.MOV R75, RZ, RZ, -R75 ;  /* 0x000000ffff4bb224 */ /* 0x000fe200078e0a4b */
[----:B------:R-:W-:Y:S01]  /*4f10*/  LOP3.LUT R6, R0, 0x1a, RZ, 0xfc, !PT ;  /* 0x0000001a00067812 */ /* 0x000fe200078efcff */
[----:B------:R-:W-:Y:S01]  /*4f20*/  @!P1 IMAD.MOV R76, RZ, RZ, -R76 ;  /* 0x000000ffff4c9224 */ /* 0x000fe200078e0a4c */
[----:B------:R-:W-:Y:S01]  /*4f30*/  ISETP.GT.U32.AND P3, PT, R3, R67, PT ;  /* 0x000000430300720c */ /* 0x000fe20003f64070 */
[----:B------:R-:W-:Y:S01]  /*4f40*/  IMAD.HI.U32 R4, R2, R63, RZ ;  /* 0x0000003f02047227 */ /* 0x000fe200078e00ff */
[----:B------:R-:W-:-:S02]  /*4f50*/  IABS R61, R6 ;  /* 0x00000006003d7213 */ /* 0x000fc40000000000 */
[----:B------:R-:W-:Y:S01]  /*4f60*/  ISETP.GT.U32.AND P2, PT, R3, R73, PT ;  /* 0x000000490300720c */ /* 0x000fe20003f44070 */
[--C-:B------:R-:W-:Y:S01]  /*4f70*/  @!P4 IMAD.IADD R65, R65, 0x1, -R3.reuse ;  /* 0x000000014141c824 */ /* 0x100fe200078e0a03 */
[----:B------:R-:W-:Y:S01]  /*4f80*/  ISETP.GE.AND P1, PT, R10, RZ, PT ;  /* 0x000000ff0a00720c */ /* 0x000fe20003f26270 */
[----:B------:R-:W-:Y:S01]  /*4f90*/  IMAD.MOV R4, RZ, RZ, -R4 ;  /* 0x000000ffff047224 */ /* 0x000fe200078e0a04 */
[----:B------:R-:W-:Y:S01]  /*4fa0*/  LOP3.LUT R10, R0, 0x18, RZ, 0xfc, !PT ;  /* 0x00000018000a7812 */ /* 0x000fe200078efcff */
[----:B------:R-:W-:Y:S01]  /*4fb0*/  @!P0 IMAD.IADD R69, R69, 0x1, -R3 ;  /* 0x0000000145458824 */ /* 0x000fe200078e0a03 */
[C---:B------:R-:W-:Y:S01]  /*4fc0*/  ISETP.GT.U32.AND P4, PT, R3.reuse, R65, PT ;  /* 0x000000410300720c */ /* 0x040fe20003f84070 */
[----:B------:R-:W-:Y:S01]  /*4fd0*/  IMAD R63, R3, R4, R63 ;  /* 0x00000004033f7224 */ /* 0x000fe200078e023f */
[----:B------:R-:W-:Y:S01]  /*4fe0*/  ISETP.GE.AND P0, PT, R8, RZ, PT ;  /* 0x000000ff0800720c */ /* 0x000fe20003f06270 */
[----:B------:R-:W-:Y:S01]  /*4ff0*/  IMAD.HI.U32 R4, R2, R61, RZ ;  /* 0x0000003d02047227 */ /* 0x000fe200078e00ff */
[----:B------:R-:W-:-:S02]  /*5000*/  LOP3.LUT R8, R0, 0x19, RZ, 0xfc, !PT ;  /* 0x0000001900087812 */ /* 0x000fc400078efcff */
[----:B------:R-:W-:Y:S01]  /*5010*/  IABS R57, R10 ;  /* 0x0000000a00397213 */ /* 0x000fe20000000000 */
[----:B------:R-:W-:Y:S01]  /*5020*/  IMAD.MOV R4, RZ, RZ, -R4 ;  /* 0x000000ffff047224 */ /* 0x000fe200078e0a04 */
[----:B------:R-:W-:Y:S01]  /*5030*/  IABS R59, R8 ;  /* 0x00000008003b7213 */ /* 0x000fe20000000000 */
[----:B------:R-:W-:Y:S01]  /*5040*/  @!P3 IMAD.IADD R67, R67, 0x1, -R3 ;  /* 0x000000014343b824 */ /* 0x000fe200078e0a03 */
[C---:B------:R-:W-:Y:S01]  /*5050*/  ISETP.GT.U32.AND P3, PT, R3.reuse, R69, PT ;  /* 0x000000450300720c */ /* 0x040fe20003f64070 */
[----:B------:R-:W-:Y:S02]  /*5060*/  IMAD R61, R3, R4, R61 ;  /* 0x00000004033d7224 */ /* 0x000fe400078e023d */
[----:B------:R-:W-:Y:S02]  /*5070*/  @!P4 IMAD.IADD R65, R65, 0x1, -R3 ;  /* 0x000000014141c824 */ /* 0x000fe400078e0a03 */
[----:B------:R-:W-:Y:S01]  /*5080*/  IMAD.HI.U32 R4, R2, R59, RZ ;  /* 0x0000003b02047227 */ /* 0x000fe200078e00ff */
[----:B------:R-:W-:-:S03]  /*5090*/  ISETP.GT.U32.AND P4, PT, R3, R61, PT ;  /* 0x0000003d0300720c */ /* 0x000fc60003f84070 */
[----:B------:R-:W-:Y:S02]  /*50a0*/  IMAD.MOV R4, RZ, RZ, -R4 ;  /* 0x000000ffff047224 */ /* 0x000fe400078e0a04 */
[----:B------:R-:W-:Y:S01]  /*50b0*/  @!P2 IMAD.IADD R73, R73, 0x1, -R3 ;  /* 0x000000014949a824 */ /* 0x000fe200078e0a03 */
[----:B------:R-:W-:Y:S01]  /*50c0*/  ISETP.GE.AND P2, PT, R14, RZ, PT ;  /* 0x000000ff0e00720c */ /* 0x000fe20003f46270 */
[----:B------:R-:W-:Y:S01]  /*50d0*/  IMAD R59, R3, R4, R59 ;  /* 0x00000004033b7224 */ /* 0x000fe200078e023b */
[----:B------:R-:W-:Y:S01]  /*50e0*/  LOP3.LUT R14, R0, 0x10, RZ, 0xfc, !PT ;  /* 0x00000010000e7812 */ /* 0x000fe200078efcff */
[----:B------:R-:W-:-:S03]  /*50f0*/  IMAD.HI.U32 R4, R2, R57, RZ ;  /* 0x0000003902047227 */ /* 0x000fc600078e00ff */
[----:B------:R-:W-:Y:S01]  /*5100*/  IABS R155, R14 ;  /* 0x0000000e009b7213 */ /* 0x000fe20000000000 */
[----:B------:R-:W-:Y:S02]  /*5110*/  @!P4 IMAD.IADD R61, R61, 0x1, -R3 ;  /* 0x000000013d3dc824 */ /* 0x000fe400078e0a03 */
[----:B------:R-:W-:Y:S01]  /*5120*/  @!P5 IMAD.MOV R73, RZ, RZ, -R73 ;  /* 0x000000ffff49d224 */ /* 0x000fe200078e0a49 */
[C---:B------:R-:W-:Y:S01]  /*5130*/  ISETP.GT.U32.AND P5, PT, R3.reuse, R67, PT ;  /* 0x000000430300720c */ /* 0x040fe20003fa4070 */
[----:B------:R-:W-:Y:S01]  /*5140*/  IMAD.MOV R4, RZ, RZ, -R4 ;  /* 0x000000ffff047224 */ /* 0x000fe200078e0a04 */
[----:B------:R-:W-:Y:S01]  /*5150*/  ISETP.GT.U32.AND P4, PT, R3, R61, PT ;  /* 0x0000003d0300720c */ /* 0x000fe20003f84070 */
[----:B------:R-:W-:Y:S01]  /*5160*/  @!P3 IMAD.IADD R69, R69, 0x1, -R3 ;  /* 0x000000014545b824 */ /* 0x000fe200078e0a03 */
[C---:B------:R-:W-:Y:S01]  /*5170*/  ISETP.GT.U32.AND P3, PT, R3.reuse, R63, PT ;  /* 0x0000003f0300720c */ /* 0x040fe20003f64070 */
[----:B------:R-:W-:Y:S02]  /*5180*/  IMAD R57, R3, R4, R57 ;  /* 0x0000000403397224 */ /* 0x000fe400078e0239 */
[----:B------:R-:W-:Y:S01]  /*5190*/  @!P1 IMAD.MOV R69, RZ, RZ, -R69 ;  /* 0x000000ffff459224 */ /* 0x000fe200078e0a45 */
[----:B------:R-:W-:Y:S01]  /*51a0*/  ISETP.GE.AND P1, PT, R8, RZ, PT ;  /* 0x000000ff0800720c */ /* 0x000fe20003f26270 */
[----:B------:R-:W-:Y:S01]  /*51b0*/  @!P6 IMAD.MOV R71, RZ, RZ, -R71 ;  /* 0x000000ffff47e224 */ /* 0x000fe200078e0a47 */
[----:B------:R-:W-:Y:S01]  /*51c0*/  LOP3.LUT R8, R0, 0x16, RZ, 0xfc, !PT ;  /* 0x0000001600087812 */ /* 0x000fe200078efcff */
[----:B------:R-:W-:Y:S01]  /*51d0*/  @!P0 IMAD.MOV R65, RZ, RZ, -R65 ;  /* 0x000000ffff418224 */ /* 0x000fe200078e0a41 */
[----:B------:R-:W-:Y:S01]  /*51e0*/  ISETP.GE.AND P6, PT, R12, RZ, PT ;  /* 0x000000ff0c00720c */ /* 0x000fe20003fc6270 */
[--C-:B------:R-:W-:Y:S01]  /*51f0*/  @!P5 IMAD.IADD R67, R67, 0x1, -R3.reuse ;  /* 0x000000014343d824 */ /* 0x100fe200078e0a03 */
[----:B------:R-:W-:Y:S01]  /*5200*/  ISETP.GE.AND P5, PT, R6, RZ, PT ;  /* 0x000000ff0600720c */ /* 0x000fe20003fa6270 */
[----:B------:R-:W-:Y:S01]  /*5210*/  @!P4 IMAD.IADD R61, R61, 0x1, -R3 ;  /* 0x000000013d3dc824 */ /* 0x000fe200078e0a03 */
[C---:B------:R-:W-:Y:S01]  /*5220*/  ISETP.GT.U32.AND P4, PT, R3.reuse, R57, PT ;  /* 0x000000390300720c */ /* 0x040fe20003f84070 */
[----:B------:R-:W-:Y:S01]  /*5230*/  @!P2 IMAD.MOV R67, RZ, RZ, -R67 ;  /* 0x000000ffff43a224 */ /* 0x000fe200078e0a43 */
[----:B------:R-:W-:Y:S01]  /*5240*/  ISETP.GT.U32.AND P2, PT, R3, R59, PT ;  /* 0x0000003b0300720c */ /* 0x000fe20003f44070 */
[----:B------:R-:W-:Y:S01]  /*5250*/  @!P3 IMAD.IADD R63, R63, 0x1, -R3 ;  /* 0x000000013f3fb824 */ /* 0x000fe200078e0a03 */
[----:B------:R-:W-:-:S02]  /*5260*/  LOP3.LUT R12, R0, 0x17, RZ, 0xfc, !PT ;  /* 0x00000017000c7812 */ /* 0x000fc400078efcff */
[----:B------:R-:W-:Y:S02]  /*5270*/  IABS R53, R8 ;  /* 0x0000000800357213 */ /* 0x000fe40000000000 */
[----:B------:R-:W-:Y:S02]  /*5280*/  IABS R55, R12 ;  /* 0x0000000c00377213 */ /* 0x000fe40000000000 */
[----:B------:R-:W-:Y:S01]  /*5290*/  ISETP.GT.U32.AND P3, PT, R3, R63, PT ;  /* 0x0000003f0300720c */ /* 0x000fe20003f64070 */
[----:B------:R-:W-:Y:S01]  /*52a0*/  IMAD.HI.U32 R4, R2, R53, RZ ;  /* 0x0000003502047227 */ /* 0x000fe200078e00ff */
[----:B------:R-:W-:Y:S02]  /*52b0*/  ISETP.GE.AND P0, PT, R10, RZ, PT ;  /* 0x000000ff0a00720c */ /* 0x000fe40003f06270 */
[----:B------:R-:W-:Y:S01]  /*52c0*/  LOP3.LUT R10, R0, 0x14, RZ, 0xfc, !PT ;  /* 0x00000014000a7812 */ /* 0x000fe200078efcff */
[----:B------:R-:W-:Y:S02]  /*52d0*/  @!P4 IMAD.IADD R57, R57, 0x1, -R3 ;  /* 0x000000013939c824 */ /* 0x000fe400078e0a03 */
[----:B------:R-:W-:Y:S01]  /*52e0*/  @!P5 IMAD.MOV R61, RZ, RZ, -R61 ;  /* 0x000000ffff3dd224 */ /* 0x000fe200078e0a3d */
[----:B------:R-:W-:Y:S01]  /*52f0*/  ISETP.GE.AND P5, PT, R8, RZ, PT ;  /* 0x000000ff0800720c */ /* 0x000fe20003fa6270 */
[----:B------:R-:W-:Y:S01]  /*5300*/  @!P2 IMAD.IADD R59, R59, 0x1, -R3 ;  /* 0x000000013b3ba824 */ /* 0x000fe200078e0a03 */
[----:B------:R-:W-:Y:S01]  /*5310*/  ISETP.GT.U32.AND P4, PT, R3, R57, PT ;  /* 0x000000390300720c */ /* 0x000fe20003f84070 */
[----:B------:R-:W-:Y:S01]  /*5320*/  IMAD.HI.U32 R6, R2, R55, RZ ;  /* 0x0000003702067227 */ /* 0x000fe200078e00ff */
[----:B------:R-:W-:-:S02]  /*5330*/  IABS R157, R10 ;  /* 0x0000000a009d7213 */ /* 0x000fc40000000000 */
[C---:B------:R-:W-:Y:S01]  /*5340*/  ISETP.GT.U32.AND P2, PT, R3.reuse, R59, PT ;  /* 0x0000003b0300720c */ /* 0x040fe20003f44070 */
[----:B------:R-:W-:Y:S02]  /*5350*/  IMAD.MOV R8, RZ, RZ, -R4 ;  /* 0x000000ffff087224 */ /* 0x000fe400078e0a04 */
[----:B------:R-:W-:Y:S02]  /*5360*/  IMAD.MOV R6, RZ, RZ, -R6 ;  /* 0x000000ffff067224 */ /* 0x000fe400078e0a06 */
[----:B------:R-:W-:Y:S02]  /*5370*/  IMAD R53, R3, R8, R53 ;  /* 0x0000000803357224 */ /* 0x000fe400078e0235 */
[----:B------:R-:W-:Y:S01]  /*5380*/  @!P3 IMAD.IADD R63, R63, 0x1, -R3 ;  /* 0x000000013f3fb824 */ /* 0x000fe200078e0a03 */
[----:B------:R-:W-:Y:S01]  /*5390*/  ISETP.GE.AND P3, PT, R12, RZ, PT ;  /* 0x000000ff0c00720c */ /* 0x000fe20003f66270 */
[----:B------:R-:W-:Y:S01]  /*53a0*/  IMAD R55, R3, R6, R55 ;  /* 0x0000000603377224 */ /* 0x000fe200078e0237 */
[----:B------:R-:W-:Y:S01]  /*53b0*/  LOP3.LUT R6, R0, 0x15, RZ, 0xfc, !PT ;  /* 0x0000001500067812 */ /* 0x000fe200078efcff */
[----:B------:R-:W-:Y:S01]  /*53c0*/  @!P4 IMAD.IADD R57, R57, 0x1, -R3 ;  /* 0x000000013939c824 */ /* 0x000fe200078e0a03 */
[C---:B------:R-:W-:Y:S01]  /*53d0*/  ISETP.GT.U32.AND P4, PT, R3.reuse, R53, PT ;  /* 0x000000350300720c */ /* 0x040fe20003f84070 */
[----:B------:R-:W-:Y:S01]  /*53e0*/  @!P6 IMAD.MOV R63, RZ, RZ, -R63 ;  /* 0x000000ffff3fe224 */ /* 0x000fe200078e0a3f */
[----:B------:R-:W-:Y:S01]  /*53f0*/  ISETP.GT.U32.AND P6, PT, R3, R55, PT ;  /* 0x000000370300720c */ /* 0x000fe20003fc4070 */
[----:B------:R-:W-:Y:S01]  /*5400*/  @!P2 IMAD.IADD R59, R59, 0x1, -R3 ;  /* 0x000000013b3ba824 */ /* 0x000fe200078e0a03 */
[----:B------:R-:W-:Y:S01]  /*5410*/  IABS R51, R6 ;  /* 0x0000000600337213 */ /* 0x000fe20000000000 */
[----:B------:R-:W-:Y:S01]  /*5420*/  @!P0 IMAD.MOV R57, RZ, RZ, -R57 ;  /* 0x000000ffff398224 */ /* 0x000fe200078e0a39 */
[----:B------:R-:W-:Y:S01]  /*5430*/  ISETP.GE.AND P2, PT, R6, RZ, PT ;  /* 0x000000ff0600720c */ /* 0x000fe20003f46270 */
[----:B------:R-:W-:Y:S01]  /*5440*/  @!P1 IMAD.MOV R59, RZ, RZ, -R59 ;  /* 0x000000ffff3b9224 */ /* 0x000fe200078e0a3b */
[----:B------:R-:W-:Y:S01]  /*5450*/  ISETP.GE.AND P1, PT, R10, RZ, PT ;  /* 0x000000ff0a00720c */ /* 0x000fe20003f26270 */
[----:B------:R-:W-:Y:S01]  /*5460*/  IMAD.HI.U32 R6, R2, R157, RZ ;  /* 0x0000009d02067227 */ /* 0x000fe200078e00ff */
[----:B------:R-:W-:-:S02]  /*5470*/  LOP3.LUT R10, R0, 0x12, RZ, 0xfc, !PT ;  /* 0x00000012000a7812 */ /* 0x000fc400078efcff */
[----:B------:R-:W-:Y:S01]  /*5480*/  LOP3.LUT R12, R0, 0x11, RZ, 0xfc, !PT ;  /* 0x00000011000c7812 */ /* 0x000fe200078efcff */
[--C-:B------:R-:W-:Y:S01]  /*5490*/  @!P4 IMAD.IADD R53, R53, 0x1, -R3.reuse ;  /* 0x000000013535c824 */ /* 0x100fe200078e0a03 */
[----:B------:R-:W-:Y:S01]  /*54a0*/  IABS R43, R10 ;  /* 0x0000000a002b7213 */ /* 0x000fe20000000000 */
[----:B------:R-:W-:Y:S01]  /*54b0*/  @!P6 IMAD.IADD R55, R55, 0x1, -R3 ;  /* 0x000000013737e824 */ /* 0x000fe200078e0a03 */
[----:B------:R-:W-:Y:S01]  /*54c0*/  IABS R41, R12 ;  /* 0x0000000c00297213 */ /* 0x000fe20000000000 */
[----:B------:R-:W-:Y:S01]  /*54d0*/  IMAD.HI.U32 R4, R2, R51, RZ ;  /* 0x0000003302047227 */ /* 0x000fe200078e00ff */
[C---:B------:R-:W-:Y:S02]  /*54e0*/  ISETP.GT.U32.AND P4, PT, R3.reuse, R53, PT ;  /* 0x000000350300720c */ /* 0x040fe40003f84070 */
[----:B------:R-:W-:Y:S01]  /*54f0*/  ISETP.GT.U32.AND P6, PT, R3, R55, PT ;  /* 0x000000370300720c */ /* 0x000fe20003fc4070 */
[----:B------:R-:W-:Y:S02]  /*5500*/  IMAD.MOV R6, RZ, RZ, -R6 ;  /* 0x000000ffff067224 */ /* 0x000fe400078e0a06 */
[----:B------:R-:W-:-:S02]  /*5510*/  IMAD.MOV R4, RZ, RZ, -R4 ;  /* 0x000000ffff047224 */ /* 0x000fc400078e0a04 */
[----:B------:R-:W-:Y:S02]  /*5520*/  IMAD R157, R3, R6, R157 ;  /* 0x00000006039d7224 */ /* 0x000fe400078e029d */
[----:B------:R-:W-:-:S04]  /*5530*/  IMAD.HI.U32 R6, R2, R43, RZ ;  /* 0x0000002b02067227 */ /* 0x000fc800078e00ff */
[----:B------:R-:W-:Y:S01]  /*5540*/  IMAD R51, R3, R4, R51 ;  /* 0x0000000403337224 */ /* 0x000fe200078e0233 */
[----:B------:R-:W-:Y:S01]  /*5550*/  LOP3.LUT R4, R0, 0x13, RZ, 0xfc, !PT ;  /* 0x0000001300047812 */ /* 0x000fe200078efcff */
[----:B------:R-:W-:Y:S02]  /*5560*/  IMAD.MOV R6, RZ, RZ, -R6 ;  /* 0x000000ffff067224 */ /* 0x000fe400078e0a06 */
[----:B------:R-:W-:Y:S01]  /*5570*/  @!P4 IMAD.IADD R53, R53, 0x1, -R3 ;  /* 0x000000013535c824 */ /* 0x000fe200078e0a03 */
[C---:B------:R-:W-:Y:S01]  /*5580*/  ISETP.GT.U32.AND P0, PT, R3.reuse, R51, PT ;  /* 0x000000330300720c */ /* 0x040fe20003f04070 */
[----:B------:R-:W-:Y:S01]  /*5590*/  IMAD R43, R3, R6, R43 ;  /* 0x00000006032b7224 */ /* 0x000fe200078e022b */
[----:B------:R-:W-:Y:S01]  /*55a0*/  IABS R45, R4 ;  /* 0x00000004002d7213 */ /* 0x000fe20000000000 */
[----:B------:R-:W-:Y:S01]  /*55b0*/  @!P6 IMAD.IADD R55, R55, 0x1, -R3 ;  /* 0x000000013737e824 */ /* 0x000fe200078e0a03 */
[----:B------:R-:W-:Y:S01]  /*55c0*/  ISETP.GE.AND P6, PT, R4, RZ, PT ;  /* 0x000000ff0400720c */ /* 0x000fe20003fc6270 */
[----:B------:R-:W-:Y:S01]  /*55d0*/  @!P5 IMAD.MOV R53, RZ, RZ, -R53 ;  /* 0x000000ffff35d224 */ /* 0x000fe200078e0a35 */
[----:B------:R-:W-:Y:S01]  /*55e0*/  ISETP.GT.U32.AND P5, PT, R3, R43, PT ;  /* 0x0000002b0300720c */ /* 0x000fe20003fa4070 */
[----:B------:R-:W-:Y:S01]  /*55f0*/  IMAD.HI.U32 R4, R2, R45, RZ ;  /* 0x0000002d02047227 */ /* 0x000fe200078e00ff */
[----:B------:R-:W-:-:S02]  /*5600*/  ISETP.GE.AND P4, PT, R10, RZ, PT ;  /* 0x000000ff0a00720c */ /* 0x000fc40003f86270 */
[C---:B------:R-:W-:Y:S01]  /*5610*/  LOP3.LUT R10, R0.reuse, 0xe, RZ, 0xfc, !PT ;  /* 0x0000000e000a7812 */ /* 0x040fe200078efcff */
[----:B------:R-:W-:Y:S02]  /*5620*/  IMAD.MOV R8, RZ, RZ, -R4 ;  /* 0x000000ffff087224 */ /* 0x000fe400078e0a04 */
[----:B------:R-:W-:Y:S01]  /*5630*/  @!P0 IMAD.IADD R51, R51, 0x1, -R3 ;  /* 0x0000000133338824 */ /* 0x000fe200078e0a03 */
[----:B------:R-:W-:Y:S01]  /*5640*/  IABS R151, R10 ;  /* 0x0000000a00977213 */ /* 0x000fe20000000000 */
[----:B------:R-:W-:Y:S01]  /*5650*/  @!P3 IMAD.MOV R55, RZ, RZ, -R55 ;  /* 0x000000ffff37b224 */ /* 0x000fe200078e0a37 */
[C---:B------:R-:W-:Y:S01]  /*5660*/  ISETP.GT.U32.AND P3, PT, R3.reuse, R157, PT ;  /* 0x0000009d0300720c */ /* 0x040fe20003f64070 */
[C---:B------:R-:W-:Y:S01]  /*5670*/  IMAD R45, R3.reuse, R8, R45 ;  /* 0x00000008032d7224 */ /* 0x040fe200078e022d */
[----:B------:R-:W-:Y:S01]  /*5680*/  LOP3.LUT R8, R0, 0xf, RZ, 0xfc, !PT ;  /* 0x0000000f00087812 */ /* 0x000fe200078efcff */
[----:B------:R-:W-:Y:S01]  /*5690*/  IMAD.HI.U32 R4, R2, R41, RZ ;  /* 0x0000002902047227 */ /* 0x000fe200078e00ff */
[----:B------:R-:W-:-:S02]  /*56a0*/  ISETP.GT.U32.AND P0, PT, R3, R51, PT ;  /* 0x000000330300720c */ /* 0x000fc40003f04070 */
[----:B------:R-:W-:Y:S01]  /*56b0*/  IABS R153, R8 ;  /* 0x0000000800997213 */ /* 0x000fe20000000000 */
[----:B------:R-:W-:Y:S02]  /*56c0*/  @!P5 IMAD.IADD R43, R43, 0x1, -R3 ;  /* 0x000000012b2bd824 */ /* 0x000fe400078e0a03 */
[----:B------:R-:W-:Y:S02]  /*56d0*/  IMAD.MOV R4, RZ, RZ, -R4 ;  /* 0x000000ffff047224 */ /* 0x000fe400078e0a04 */
[----:B------:R-:W-:Y:S01]  /*56e0*/  IMAD.HI.U32 R6, R2, R155, RZ ;  /* 0x0000009b02067227 */ /* 0x000fe200078e00ff */
[----:B------:R-:W-:-:S03]  /*56f0*/  ISETP.GT.U32.AND P5, PT, R3, R43, PT ;  /* 0x0000002b0300720c */ /* 0x000fc60003fa4070 */
[----:B------:R-:W-:Y:S02]  /*5700*/  IMAD R41, R3, R4, R41 ;  /* 0x0000000403297224 */ /* 0x000fe400078e0229 */
[----:B------:R-:W-:-:S04]  /*5710*/  IMAD.HI.U32 R4, R2, R153, RZ ;  /* 0x0000009902047227 */ /* 0x000fc800078e00ff */
[--C-:B------:R-:W-:Y:S02]  /*5720*/  @!P3 IMAD.IADD R157, R157, 0x1, -R3.reuse ;  /* 0x000000019d9db824 */ /* 0x100fe400078e0a03 */
[----:B------:R-:W-:Y:S02]  /*5730*/  IMAD.MOV R4, RZ, RZ, -R4 ;  /* 0x000000ffff047224 */ /* 0x000fe400078e0a04 */
[----:B------:R-:W-:Y:S01]  /*5740*/  @!P0 IMAD.IADD R51, R51, 0x1, -R3 ;  /* 0x0000000133338824 */ /* 0x000fe200078e0a03 */
[C---:B------:R-:W-:Y:S01]  /*5750*/  ISETP.GT.U32.AND P0, PT, R3.reuse, R45, PT ;  /* 0x0000002d0300720c */ /* 0x040fe20003f04070 */
[C---:B------:R-:W-:Y:S01]  /*5760*/  IMAD R153, R3.reuse, R4, R153 ;  /* 0x0000000403997224 */ /* 0x040fe200078e0299 */
[----:B------:R-:W-:Y:S01]  /*5770*/  ISETP.GT.U32.AND P3, PT, R3, R157, PT ;  /* 0x0000009d0300720c */ /* 0x000fe20003f64070 */
[----:B------:R-:W-:Y:S02]  /*5780*/  @!P5 IMAD.IADD R43, R43, 0x1, -R3 ;  /* 0x000000012b2bd824 */ /* 0x000fe400078e0a03 */
[----:B------:R-:W-:Y:S01]  /*5790*/  IMAD.MOV R6, RZ, RZ, -R6 ;  /* 0x000000ffff067224 */ /* 0x000fe200078e0a06 */
[C---:B------:R-:W-:Y:S01]  /*57a0*/  ISETP.GT.U32.AND P5, PT, R3.reuse, R153, PT ;  /* 0x000000990300720c */ /* 0x040fe20003fa4070 */
[----:B------:R-:W-:Y:S01]  /*57b0*/  @!P2 IMAD.MOV R51, RZ, RZ, -R51 ;  /* 0x000000ffff33a224 */ /* 0x000fe200078e0a33 */
[----:B------:R-:W-:Y:S01]  /*57c0*/  ISETP.GE.AND P2, PT, R12, RZ, PT ;  /* 0x000000ff0c00720c */ /* 0x000fe20003f46270 */
[----:B------:R-:W-:Y:S01]  /*57d0*/  IMAD R155, R3, R6, R155 ;  /* 0x00000006039b7224 */ /* 0x000fe200078e029b */
[----:B------:R-:W-:Y:S01]  /*57e0*/  LOP3.LUT R12, R0, 0xd, RZ, 0xfc, !PT ;  /* 0x0000000d000c7812 */ /* 0x000fe200078efcff */
[----:B------:R-:W-:-:S03]  /*57f0*/  IMAD.HI.U32 R4, R2, R151, RZ ;  /* 0x0000009702047227 */ /* 0x000fc600078e00ff */
[----:B------:R-:W-:Y:S01]  /*5800*/  IABS R49, R12 ;  /* 0x0000000c00317213 */ /* 0x000fe20000000000 */
[--C-:B------:R-:W-:Y:S02]  /*5810*/  @!P0 IMAD.IADD R45, R45, 0x1, -R3.reuse ;  /* 0x000000012d2d8824 */ /* 0x100fe400078e0a03 */
[--C-:B------:R-:W-:Y:S01]  /*5820*/  @!P3 IMAD.IADD R157, R157, 0x1, -R3.reuse ;  /* 0x000000019d9db824 */ /* 0x100fe200078e0a03 */
[----:B------:R-:W-:Y:S01]  /*5830*/  ISETP.GT.U32.AND P3, PT, R3, R41, PT ;  /* 0x000000290300720c */ /* 0x000fe20003f64070 */
[----:B------:R-:W-:Y:S01]  /*5840*/  @!P5 IMAD.IADD R153, R153, 0x1, -R3 ;  /* 0x000000019999d824 */ /* 0x000fe200078e0a03 */
[C---:B------:R-:W-:Y:S01]  /*5850*/  ISETP.GT.U32.AND P0, PT, R3.reuse, R45, PT ;  /* 0x0000002d0300720c */ /* 0x040fe20003f04070 */
[----:B------:R-:W-:Y:S01]  /*5860*/  @!P1 IMAD.MOV R157, RZ, RZ, -R157 ;  /* 0x000000ffff9d9224 */ /* 0x000fe200078e0a9d */
[C---:B------:R-:W-:Y:S01]  /*5870*/  ISETP.GT.U32.AND P1, PT, R3.reuse, R155, PT ;  /* 0x0000009b0300720c */ /* 0x040fe20003f24070 */
[----:B------:R-:W-:Y:S01]  /*5880*/  IMAD.HI.U32 R6, R2, R49, RZ ;  /* 0x0000003102067227 */ /* 0x000fe200078e00ff */
[----:B------:R-:W-:-:S03]  /*5890*/  ISETP.GT.U32.AND P5, PT, R3, R153, PT ;  /* 0x000000990300720c */ /* 0x000fc60003fa4070 */
[----:B------:R-:W-:Y:S02]  /*58a0*/  IMAD.MOV R6, RZ, RZ, -R6 ;  /* 0x000000ffff067224 */ /* 0x000fe400078e0a06 */
[----:B------:R-:W-:Y:S02]  /*58b0*/  IMAD.MOV R4, RZ, RZ, -R4 ;  /* 0x000000ffff047224 */ /* 0x000fe400078e0a04 */
[----:B------:R-:W-:Y:S01]  /*58c0*/  IMAD R49, R3, R6, R49 ;  /* 0x0000000603317224 */ /* 0x000fe200078e0231 */
[----:B------:R-:W-:Y:S01]  /*58d0*/  LOP3.LUT R6, R0, 0xa, RZ, 0xfc, !PT ;  /* 0x0000000a00067812 */ /* 0x000fe200078efcff */
[--C-:B------:R-:W-:Y:S01]  /*58e0*/  @!P0 IMAD.IADD R45, R45, 0x1, -R3.reuse ;  /* 0x000000012d2d8824 */ /* 0x100fe200078e0a03 */
[----:B------:R-:W-:Y:S01]  /*58f0*/  ISETP.GE.AND P0, PT, R14, RZ, PT ;  /* 0x000000ff0e00720c */ /* 0x000fe20003f06270 */
[--C-:B------:R-:W-:Y:S01]  /*5900*/  @!P1 IMAD.IADD R155, R155, 0x1, -R3.reuse ;  /* 0x000000019b9b9824 */ /* 0x100fe200078e0a03 */
[----:B------:R-:W-:Y:S01]  /*5910*/  ISETP.GE.AND P1, PT, R8, RZ, PT ;  /* 0x000000ff0800720c */ /* 0x000fe20003f26270 */
[----:B------:R-:W-:Y:S01]  /*5920*/  @!P3 IMAD.IADD R41, R41, 0x1, -R3 ;  /* 0x000000012929b824 */ /* 0x000fe200078e0a03 */
[C---:B------:R-:W-:Y:S01]  /*5930*/  LOP3.LUT R8, R0.reuse, 0x9, RZ, 0xfc, !PT ;  /* 0x0000000900087812 */ /* 0x040fe200078efcff */
[----:B------:R-:W-:Y:S01]  /*5940*/  @!P6 IMAD.MOV R45, RZ, RZ, -R45 ;  /* 0x000000ffff2de224 */ /* 0x000fe200078e0a2d */
[----:B------:R-:W-:Y:S01]  /*5950*/  ISETP.GT.U32.AND P6, PT, R3, R155, PT ;  /* 0x0000009b0300720c */ /* 0x000fe20003fc4070 */
[----:B------:R-:W-:Y:S01]  /*5960*/  @!P5 IMAD.IADD R153, R153, 0x1, -R3 ;  /* 0x000000019999d824 */ /* 0x000fe200078e0a03 */
[C---:B------:R-:W-:Y:S01]  /*5970*/  ISETP.GT.U32.AND P5, PT, R3.reuse, R49, PT ;  /* 0x000000310300720c */ /* 0x040fe20003fa4070 */
[C---:B------:R-:W-:Y:S01]  /*5980*/  IMAD R151, R3.reuse, R4, R151 ;  /* 0x0000000403977224 */ /* 0x040fe200078e0297 */
[----:B------:R-:W-:Y:S01]  /*5990*/  ISETP.GT.U32.AND P3, PT, R3, R41, PT ;  /* 0x000000290300720c */ /* 0x000fe20003f64070 */
[----:B------:R-:W-:Y:S01]  /*59a0*/  @!P4 IMAD.MOV R43, RZ, RZ, -R43 ;  /* 0x000000ffff2bc224 */ /* 0x000fe200078e0a2b */
[----:B------:R-:W-:-:S02]  /*59b0*/  LOP3.LUT R4, R0, 0xc, RZ, 0xfc, !PT ;  /* 0x0000000c00047812 */ /* 0x000fc400078efcff */
[----:B------:R-:W-:Y:S01]  /*59c0*/  ISETP.GE.AND P4, PT, R10, RZ, PT ;  /* 0x000000ff0a00720c */ /* 0x000fe20003f86270 */
[----:B------:R-:W-:Y:S01]  /*59d0*/  @!P1 IMAD.MOV R153, RZ, RZ, -R153 ;  /* 0x000000ffff999224 */ /* 0x000fe200078e0a99 */
[----:B------:R-:W-:Y:S02]  /*59e0*/  IABS R147, R4 ;  /* 0x0000000400937213 */ /* 0x000fe40000000000 */
[----:B------:R-:W-:Y:S01]  /*59f0*/  IABS R115, R6 ;  /* 0x0000000600737213 */ /* 0x000fe20000000000 */
[--C-:B------:R-:W-:Y:S01]  /*5a00*/  @!P6 IMAD.IADD R155, R155, 0x1, -R3.reuse ;  /* 0x000000019b9be824 */ /* 0x100fe200078e0a03 */
[----:B------:R-:W-:Y:S01]  /*5a10*/  ISETP.GE.AND P6, PT, R4, RZ, PT ;  /* 0x000000ff0400720c */ /* 0x000fe20003fc6270 */
[--C-:B------:R-:W-:Y:S01]  /*5a20*/  @!P5 IMAD.IADD R49, R49, 0x1, -R3.reuse ;  /* 0x000000013131d824 */ /* 0x100fe200078e0a03 */
[----:B------:R-:W-:Y:S01]  /*5a30*/  LOP3.LUT R4, R0, 0xb, RZ, 0xfc, !PT ;  /* 0x0000000b00047812 */ /* 0x000fe200078efcff */
[----:B------:R-:W-:Y:S01]  /*5a40*/  @!P3 IMAD.IADD R41, R41, 0x1, -R3 ;  /* 0x000000012929b824 */ /* 0x000fe200078e0a03 */
[----:B------:R-:W-:Y:S01]  /*5a50*/  IABS R113, R8 ;  /* 0x0000000800717213 */ /* 0x000fe20000000000 */
[----:B------:R-:W-:Y:S01]  /*5a60*/  @!P0 IMAD.MOV R155, RZ, RZ, -R155 ;  /* 0x000000ffff9b8224 */ /* 0x000fe200078e0a9b */
[----:B------:R-:W-:Y:S01]  /*5a70*/  ISETP.GE.AND P0, PT, R4, RZ, PT ;  /* 0x000000ff0400720c */ /* 0x000fe20003f06270 */
[----:B------:R-:W-:Y:S01]  /*5a80*/  @!P2 IMAD.MOV R41, RZ, RZ, -R41 ;  /* 0x000000ffff29a224 */ /* 0x000fe200078e0a29 */
[----:B------:R-:W-:Y:S01]  /*5a90*/  IABS R149, R4 ;  /* 0x0000000400957213 */ /* 0x000fe20000000000 */
[----:B------:R-:W-:Y:S01]  /*5aa0*/  IMAD.HI.U32 R4, R2, R147, RZ ;  /* 0x0000009302047227 */ /* 0x000fe200078e00ff */
[----:B------:R-:W-:-:S02]  /*5ab0*/  ISETP.GT.U32.AND P5, PT, R3, R49, PT ;  /* 0x000000310300720c */ /* 0x000fc40003fa4070 */
[C---:B------:R-:W-:Y:S01]  /*5ac0*/  ISETP.GT.U32.AND P2, PT, R3.reuse, R151, PT ;  /* 0x000000970300720c */ /* 0x040fe20003f44070 */
[----:B------:R-:W-:Y:S01]  /*5ad0*/  IMAD.MOV R4, RZ, RZ, -R4 ;  /* 0x000000ffff047224 */ /* 0x000fe200078e0a04 */
[----:B------:R-:W-:Y:S02]  /*5ae0*/  ISETP.GE.AND P3, PT, R12, RZ, PT ;  /* 0x000000ff0c00720c */ /* 0x000fe40003f66270 */
[----:B------:R-:W-:Y:S01]  /*5af0*/  ISETP.GE.AND P1, PT, R6, RZ, PT ;  /* 0x000000ff0600720c */ /* 0x000fe20003f26270 */
[----:B------:R-:W-:Y:S01]  /*5b00*/  IMAD R147, R3, R4, R147 ;  /* 0x0000000403937224 */ /* 0x000fe200078e0293 */
[----:B------:R-:W-:Y:S01]  /*5b10*/  LOP3.LUT R10, R0, 0x8, RZ, 0xfc, !PT ;  /* 0x00000008000a7812 */ /* 0x000fe200078efcff */
[----:B------:R-:W-:Y:S01]  /*5b20*/  IMAD.HI.U32 R4, R2, R149, RZ ;  /* 0x0000009502047227 */ /* 0x000fe200078e00ff */
[C---:B------:R-:W-:Y:S02]  /*5b30*/  LOP3.LUT R12, R0.reuse, 0x7, RZ, 0xfc, !PT ;  /* 0x00000007000c7812 */ /* 0x040fe400078efcff */
[----:B------:R-:W-:Y:S01]  /*5b40*/  IABS R111, R10 ;  /* 0x0000000a006f7213 */ /* 0x000fe20000000000 */
[--C-:B------:R-:W-:Y:S01]  /*5b50*/  @!P5 IMAD.IADD R49, R49, 0x1, -R3.reuse ;  /* 0x000000013131d824 */ /* 0x100fe200078e0a03 */
[----:B------:R-:W-:Y:S01]  /*5b60*/  ISETP.GT.U32.AND P5, PT, R3, R147, PT ;  /* 0x000000930300720c */ /* 0x000fe20003fa4070 */
[----:B------:R-:W-:Y:S01]  /*5b70*/  @!P2 IMAD.IADD R151, R151, 0x1, -R3 ;  /* 0x000000019797a824 */ /* 0x000fe200078e0a03 */
[----:B------:R-:W-:Y:S01]  /*5b80*/  IABS R105, R12 ;  /* 0x0000000c00697213 */ /* 0x000fe20000000000 */
[----:B------:R-:W-:Y:S01]  /*5b90*/  IMAD.MOV R4, RZ, RZ, -R4 ;  /* 0x000000ffff047224 */ /* 0x000fe200078e0a04 */
[----:B------:R-:W-:Y:S01]  /*5ba0*/  LOP3.LUT R14, R0, 0x6, RZ, 0xfc, !PT ;  /* 0x00000006000e7812 */ /* 0x000fe200078efcff */
[----:B------:R-:W-:Y:S01]  /*5bb0*/  IMAD.HI.U32 R6, R2, R115, RZ ;  /* 0x0000007302067227 */ /* 0x000fe200078e00ff */
[----:B------:R-:W-:-:S02]  /*5bc0*/  ISETP.GT.U32.AND P2, PT, R3, R151, PT ;  /* 0x000000970300720c */ /* 0x000fc40003f44070 */
[----:B------:R-:W-:Y:S01]  /*5bd0*/  IABS R107, R14 ;  /* 0x0000000e006b7213 */ /* 0x000fe20000000000 */
[----:B------:R-:W-:Y:S02]  /*5be0*/  IMAD R149, R3, R4, R149 ;  /* 0x0000000403957224 */ /* 0x000fe400078e0295 */
[----:B------:R-:W-:-:S04]  /*5bf0*/  IMAD.HI.U32 R4, R2, R113, RZ ;  /* 0x0000007102047227 */ /* 0x000fc800078e00ff */
[--C-:B------:R-:W-:Y:S02]  /*5c00*/  @!P5 IMAD.IADD R147, R147, 0x1, -R3.reuse ;  /* 0x000000019393d824 */ /* 0x100fe400078e0a03 */
[----:B------:R-:W-:Y:S02]  /*5c10*/  IMAD.MOV R6, RZ, RZ, -R6 ;  /* 0x000000ffff067224 */ /* 0x000fe400078e0a06 */
[----:B------:R-:W-:Y:S01]  /*5c20*/  @!P2 IMAD.IADD R151, R151, 0x1, -R3 ;  /* 0x000000019797a824 */ /* 0x000fe200078e0a03 */
[C---:B------:R-:W-:Y:S01]  /*5c30*/  ISETP.GT.U32.AND P5, PT, R3.reuse, R147, PT ;  /* 0x000000930300720c */ /* 0x040fe20003fa4070 */
[----:B------:R-:W-:Y:S01]  /*5c40*/  IMAD.MOV R4, RZ, RZ, -R4 ;  /* 0x000000ffff047224 */ /* 0x000fe200078e0a04 */
[----:B------:R-:W-:Y:S01]  /*5c50*/  ISETP.GE.AND P2, PT, R8, RZ, PT ;  /* 0x000000ff0800720c */ /* 0x000fe20003f46270 */
[C---:B------:R-:W-:Y:S02]  /*5c60*/  IMAD R115, R3.reuse, R6, R115 ;  /* 0x0000000603737224 */ /* 0x040fe400078e0273 */
[----:B------:R-:W-:Y:S01]  /*5c70*/  @!P4 IMAD.MOV R151, RZ, RZ, -R151 ;  /* 0x000000ffff97c224 */ /* 0x000fe200078e0a97 */
[C---:B------:R-:W-:Y:S01]  /*5c80*/  ISETP.GT.U32.AND P4, PT, R3.reuse, R149, PT ;  /* 0x000000950300720c */ /* 0x040fe20003f84070 */
[----:B------:R-:W-:-:S02]  /*5c90*/  IMAD R113, R3, R4, R113 ;  /* 0x0000000403717224 */ /* 0x000fc400078e0271 */
[----:B------:R-:W-:Y:S01]  /*5ca0*/  @!P3 IMAD.MOV R49, RZ, RZ, -R49 ;  /* 0x000000ffff31b224 */ /* 0x000fe200078e0a31 */
[----:B------:R-:W-:Y:S01]  /*5cb0*/  ISETP.GT.U32.AND P3, PT, R3, R115, PT ;  /* 0x000000730300720c */ /* 0x000fe20003f64070 */
[----:B------:R-:W-:-:S04]  /*5cc0*/  IMAD.HI.U32 R6, R2, R111, RZ ;  /* 0x0000006f02067227 */ /* 0x000fc800078e00ff */
[--C-:B------:R-:W-:Y:S01]  /*5cd0*/  @!P5 IMAD.IADD R147, R147, 0x1, -R3.reuse ;  /* 0x000000019393d824 */ /* 0x100fe200078e0a03 */
[----:B------:R-:W-:Y:S01]  /*5ce0*/  ISETP.GT.U32.AND P5, PT, R3, R113, PT ;  /* 0x000000710300720c */ /* 0x000fe20003fa4070 */
[----:B------:R-:W-:Y:S02]  /*5cf0*/  IMAD.MOV R6, RZ, RZ, -R6 ;  /* 0x000000ffff067224 */ /* 0x000fe400078e0a06 */
[----:B------:R-:W-:Y:S02]  /*5d00*/  @!P4 IMAD.IADD R149, R149, 0x1, -R3 ;  /* 0x000000019595c824 */ /* 0x000fe400078e0a03 */
[----:B------:R-:W-:-:S04]  /*5d10*/  IMAD.HI.U32 R4, R2, R105, RZ ;  /* 0x0000006902047227 */ /* 0x000fc800078e00ff */
[----:B------:R-:W-:Y:S01]  /*5d20*/  @!P3 IMAD.IADD R115, R115, 0x1, -R3 ;  /* 0x000000017373b824 */ /* 0x000fe200078e0a03 */
[C---:B------:R-:W-:Y:S01]  /*5d30*/  ISETP.GT.U32.AND P3, PT, R3.reuse, R149, PT ;  /* 0x000000950300720c */ /* 0x040fe20003f64070 */
[----:B------:R-:W-:Y:S02]  /*5d40*/  IMAD R111, R3, R6, R111 ;  /* 0x00000006036f7224 */ /* 0x000fe400078e026f */
[----:B------:R-:W-:Y:S02]  /*5d50*/  @!P5 IMAD.IADD R113, R113, 0x1, -R3 ;  /* 0x000000017171d824 */ /* 0x000fe400078e0a03 */
[----:B------:R-:W-:Y:S01]  /*5d60*/  IMAD.MOV R4, RZ, RZ, -R4 ;  /* 0x000000ffff047224 */ /* 0x000fe200078e0a04 */
[C---:B------:R-:W-:Y:S01]  /*5d70*/  ISETP.GT.U32.AND P4, PT, R3.reuse, R111, PT ;  /* 0x0000006f0300720c */ /* 0x040fe20003f84070 */
[----:B------:R-:W-:Y:S01]  /*5d80*/  IMAD.HI.U32 R8, R2, R109, RZ ;  /* 0x0000006d02087227 */ /* 0x000fe200078e00ff */
[----:B------:R-:W-:-:S03]  /*5d90*/  ISETP.GT.U32.AND P5, PT, R3, R113, PT ;  /* 0x000000710300720c */ /* 0x000fc60003fa4070 */
[----:B------:R-:W-:Y:S02]  /*5da0*/  IMAD R105, R3, R4, R105 ;  /* 0x0000000403697224 */ /* 0x000fe400078e0269 */
[----:B------:R-:W-:Y:S02]  /*5db0*/  IMAD.MOV R8, RZ, RZ, -R8 ;  /* 0x000000ffff087224 */ /* 0x000fe400078e0a08 */
[----:B------:R-:W-:Y:S01]  /*5dc0*/  @!P3 IMAD.IADD R149, R149, 0x1, -R3 ;  /* 0x000000019595b824 */ /* 0x000fe200078e0a03 */
[----:B------:R-:W-:Y:S01]  /*5dd0*/  ISETP.GT.U32.AND P3, PT, R3, R105, PT ;  /* 0x000000690300720c */ /* 0x000fe20003f64070 */
[----:B------:R-:W-:-:S04]  /*5de0*/  IMAD.HI.U32 R6, R2, R107, RZ ;  /* 0x0000006b02067227 */ /* 0x000fc800078e00ff */
[C---:B------:R-:W-:Y:S01]  /*5df0*/  IMAD R109, R3.reuse, R8, R109 ;  /* 0x00000008036d7224 */ /* 0x040fe200078e026d */
[C---:B------:R-:W-:Y:S01]  /*5e00*/  LOP3.LUT R8, R0.reuse, 0x4, RZ, 0xfc, !PT ;  /* 0x0000000400087812 */ /* 0x040fe200078efcff */
        /* <DEDUP_REMOVED lines=8> */
[----:B------:R-:W-:-:S02]  /*5e90*/  @!P4 IMAD.IADD R111, R111, 0x1, -R3 ;  /* 0x000000016f6fc824 */ /* 0x000fc400078e0a03 */
[----:B------:R-:W-:Y:S01]  /*5ea0*/  IMAD.HI.U32 R0, R2, R103, RZ ;  /* 0x0000006702007227 */ /* 0x000fe200078e00ff */
[----:B------:R-:W-:Y:S02]  /*5eb0*/  IABS R37, R6 ;  /* 0x0000000600257213 */ /* 0x000fe40000000000 */
[----:B------:R-:W-:Y:S01]  /*5ec0*/  ISETP.GT.U32.AND P4, PT, R3, R111, PT ;  /* 0x0000006f0300720c */ /* 0x000fe20003f84070 */
[--C-:B------:R-:W-:Y:S01]  /*5ed0*/  @!P3 IMAD.IADD R105, R105, 0x1, -R3.reuse ;  /* 0x000000016969b824 */ /* 0x100fe200078e0a03 */
[----:B------:R-:W-:Y:S01]  /*5ee0*/  ISETP.GE.AND P3, PT, R10, RZ, PT ;  /* 0x000000ff0a00720c */ /* 0x000fe20003f66270 */
[----:B------:R-:W-:Y:S02]  /*5ef0*/  IMAD.MOV R0, RZ, RZ, -R0 ;  /* 0x000000ffff007224 */ /* 0x000fe400078e0a00 */
[----:B------:R-:W-:Y:S01]  /*5f00*/  @!P6 IMAD.IADD R115, R115, 0x1, -R3 ;  /* 0x000000017373e824 */ /* 0x000fe200078e0a03 */
[C---:B------:R-:W-:Y:S01]  /*5f10*/  ISETP.GT.U32.AND P6, PT, R3.reuse, R107, PT ;  /* 0x0000006b0300720c */ /* 0x040fe20003fc4070 */
[----:B------:R-:W-:Y:S01]  /*5f20*/  @!P0 IMAD.MOV R149, RZ, RZ, -R149 ;  /* 0x000000ffff958224 */ /* 0x000fe200078e0a95 */
[----:B------:R-:W-:Y:S01]  /*5f30*/  ISETP.GT.U32.AND P0, PT, R3, R105, PT ;  /* 0x000000690300720c */ /* 0x000fe20003f04070 */
[----:B------:R-:W-:-:S04]  /*5f40*/  IMAD.HI.U32 R4, R2, R101, RZ ;  /* 0x0000006502047227 */ /* 0x000fc800078e00ff */
[----:B------:R-:W-:Y:S02]  /*5f50*/  IMAD R103, R3, R0, R103 ;  /* 0x0000000003677224 */ /* 0x000fe400078e0267 */
[----:B------:R-:W-:-:S04]  /*5f60*/  IMAD.HI.U32 R0, R2, R39, RZ ;  /* 0x0000002702007227 */ /* 0x000fc800078e00ff */
[----:B------:R-:W-:Y:S01]  /*5f70*/  @!P5 IMAD.IADD R109, R109, 0x1, -R3 ;  /* 0x000000016d6dd824 */ /* 0x000fe200078e0a03 */
[----:B------:R-:W-:Y:S01]  /*5f80*/  ISETP.GE.AND P5, PT, R12, RZ, PT ;  /* 0x000000ff0c00720c */ /* 0x000fe20003fa6270 */
[----:B------:R-:W-:Y:S02]  /*5f90*/  IMAD.MOV R4, RZ, RZ, -R4 ;  /* 0x000000ffff047224 */ /* 0x000fe400078e0a04 */
[----:B------:R-:W-:Y:S02]  /*5fa0*/  IMAD.MOV R0, RZ, RZ, -R0 ;  /* 0x000000ffff007224 */ /* 0x000fe400078e0a00 */
[----:B------:R-:W-:Y:S01]  /*5fb0*/  @!P1 IMAD.MOV R115, RZ, RZ, -R115 ;  /* 0x000000ffff739224 */ /* 0x000fe200078e0a73 */
[C---:B------:R-:W-:Y:S01]  /*5fc0*/  ISETP.GT.U32.AND P1, PT, R3.reuse, R109, PT ;  /* 0x0000006d0300720c */ /* 0x040fe20003f24070 */
[----:B------:R-:W-:Y:S02]  /*5fd0*/  IMAD R101, R3, R4, R101 ;  /* 0x0000000403657224 */ /* 0x000fe400078e0265 */
[----:B------:R-:W-:Y:S01]  /*5fe0*/  @!P4 IMAD.IADD R111, R111, 0x1, -R3 ;  /* 0x000000016f6fc824 */ /* 0x000fe200078e0a03 */
[----:B------:R-:W-:Y:S01]  /*5ff0*/  ISETP.GT.U32.AND P4, PT, R3, R103, PT ;  /* 0x000000670300720c */ /* 0x000fe20003f84070 */
[----:B------:R-:W-:-:S04]  /*6000*/  IMAD.HI.U32 R2, R2, R37, RZ ;  /* 0x0000002502027227 */ /* 0x000fc800078e00ff */
[----:B------:R-:W-:Y:S02]  /*6010*/  IMAD R39, R3, R0, R39 ;  /* 0x0000000003277224 */ /* 0x000fe400078e0227 */
[--C-:B------:R-:W-:Y:S01]  /*6020*/  @!P6 IMAD.IADD R107, R107, 0x1, -R3.reuse ;  /* 0x000000016b6be824 */ /* 0x100fe200078e0a03 */
[----:B------:R-:W-:Y:S01]  /*6030*/  ISETP.GT.U32.AND P6, PT, R3, R101, PT ;  /* 0x000000650300720c */ /* 0x000fe20003fc4070 */
[----:B------:R-:W-:Y:S02]  /*6040*/  IMAD.MOV R2, RZ, RZ, -R2 ;  /* 0x000000ffff027224 */ /* 0x000fe400078e0a02 */
[----:B------:R-:W-:Y:S01]  /*6050*/  @!P0 IMAD.IADD R105, R105, 0x1, -R3 ;  /* 0x0000000169698824 */ /* 0x000fe200078e0a03 */
[C---:B------:R-:W-:Y:S01]  /*6060*/  ISETP.GT.U32.AND P0, PT, R3.reuse, R39, PT ;  /* 0x000000270300720c */ /* 0x040fe20003f04070 */
[----:B------:R-:W-:Y:S02]  /*6070*/  IMAD R37, R3, R2, R37 ;  /* 0x0000000203257224 */ /* 0x000fe400078e0225 */
[----:B------:R-:W-:-:S02]  /*6080*/  @!P1 IMAD.IADD R109, R109, 0x1, -R3 ;  /* 0x000000016d6d9824 */ /* 0x000fc400078e0a03 */
[----:B------:R-:W-:Y:S01]  /*6090*/  @!P4 IMAD.IADD R103, R103, 0x1, -R3 ;  /* 0x000000016767c824 */ /* 0x000fe200078e0a03 */
[C---:B------:R-:W-:Y:S01]  /*60a0*/  ISETP.GT.U32.AND P1, PT, R3.reuse, R37, PT ;  /* 0x000000250300720c */ /* 0x040fe20003f24070 */
[----:B------:R-:W-:Y:S01]  /*60b0*/  @!P2 IMAD.MOV R113, RZ, RZ, -R113 ;  /* 0x000000ffff71a224 */ /* 0x000fe200078e0a71 */
[----:B------:R-:W-:Y:S01]  /*60c0*/  ISETP.GT.U32.AND P4, PT, R3, R107, PT ;  /* 0x0000006b0300720c */ /* 0x000fe20003f84070 */
[----:B------:R-:W-:Y:S01]  /*60d0*/  @!P6 IMAD.IADD R101, R101, 0x1, -R3 ;  /* 0x000000016565e824 */ /* 0x000fe200078e0a03 */
[----:B------:R-:W-:Y:S01]  /*60e0*/  ISETP.GT.U32.AND P6, PT, R3, R103, PT ;  /* 0x000000670300720c */ /* 0x000fe20003fc4070 */
[----:B------:R-:W-:Y:S02]  /*60f0*/  @!P5 IMAD.MOV R105, RZ, RZ, -R105 ;  /* 0x000000ffff69d224 */ /* 0x000fe400078e0a69 */
[----:B------:R-:W-:Y:S01]  /*6100*/  @!P0 IMAD.IADD R39, R39, 0x1, -R3 ;  /* 0x0000000127278824 */ /* 0x000fe200078e0a03 */
[----:B------:R-:W-:Y:S01]  /*6110*/  ISETP.GT.U32.AND P2, PT, R3, R101, PT ;  /* 0x000000650300720c */ /* 0x000fe20003f44070 */
[----:B------:R-:W-:Y:S01]  /*6120*/  @!P3 IMAD.MOV R111, RZ, RZ, -R111 ;  /* 0x000000ffff6fb224 */ /* 0x000fe200078e0a6f */
[----:B------:R-:W-:Y:S01]  /*6130*/  ISETP.GE.AND P3, PT, R18, RZ, PT ;  /* 0x000000ff1200720c */ /* 0x000fe20003f66270 */
[----:B------:R-:W-:Y:S01]  /*6140*/  IMAD.SHL.U32 R0, R81, 0x2, RZ ;  /* 0x0000000251007824 */ /* 0x000fe200078e00ff */
[----:B------:R-:W-:Y:S01]  /*6150*/  ISETP.GT.U32.AND P0, PT, R3, R39, PT ;  /* 0x000000270300720c */ /* 0x000fe20003f04070 */
[--C-:B------:R-:W-:Y:S01]  /*6160*/  @!P1 IMAD.IADD R37, R37, 0x1, -R3.reuse ;  /* 0x0000000125259824 */ /* 0x100fe200078e0a03 */
[----:B------:R-:W-:Y:S01]  /*6170*/  ISETP.GE.AND P1, PT, R24, RZ, PT ;  /* 0x000000ff1800720c */ /* 0x000fe20003f26270 */
[--C-:B------:R-:W-:Y:S01]  /*6180*/  @!P4 IMAD.IADD R107, R107, 0x1, -R3.reuse ;  /* 0x000000016b6bc824 */ /* 0x100fe200078e0a03 */
[----:B------:R-:W-:Y:S01]  /*6190*/  ISETP.GE.AND P4, PT, R14, RZ, PT ;  /* 0x000000ff0e00720c */ /* 0x000fe20003f86270 */
[--C-:B------:R-:W-:Y:S01]  /*61a0*/  @!P6 IMAD.IADD R103, R103, 0x1, -R3.reuse ;  /* 0x000000016767e824 */ /* 0x100fe200078e0a03 */
[----:B------:R-:W-:Y:S01]  /*61b0*/  ISETP.GT.U32.AND P5, PT, R3, R37, PT ;  /* 0x000000250300720c */ /* 0x000fe20003fa4070 */
[----:B------:R-:W-:Y:S01]  /*61c0*/  IMAD R24, R88, UR10, RZ ;  /* 0x0000000a58187c24 */ /* 0x000fe2000f8e02ff */
[----:B------:R-:W-:Y:S01]  /*61d0*/  ISETP.GE.AND P6, PT, R16, RZ, PT ;  /* 0x000000ff1000720c */ /* 0x000fe20003fc6270 */
[--C-:B------:R-:W-:Y:S01]  /*61e0*/  @!P2 IMAD.IADD R101, R101, 0x1, -R3.reuse ;  /* 0x000000016565a824 */ /* 0x100fe200078e0a03 */
[----:B------:R-:W-:Y:S01]  /*61f0*/  ISETP.GE.AND P2, PT, R8, RZ, PT ;  /* 0x000000ff0800720c */ /* 0x000fe20003f46270 */
[----:B------:R-:W-:Y:S01]  /*6200*/  USHF.L.U32 UR10, UR10, 0x7, URZ ;  /* 0x000000070a0a7899 */ /* 0x000fe2000800063f */
[----:B------:R-:W-:Y:S01]  /*6210*/  LOP3.LUT R2, R0, 0x7e, RZ, 0xc0, !PT ;  /* 0x0000007e00027812 */ /* 0x000fe200078ec0ff */
[----:B------:R-:W-:Y:S01]  /*6220*/  @!P0 IMAD.IADD R39, R39, 0x1, -R3 ;  /* 0x0000000127278824 */ /* 0x000fe200078e0a03 */
[----:B------:R-:W-:Y:S01]  /*6230*/  ISETP.GE.AND P0, PT, R6, RZ, PT ;  /* 0x000000ff0600720c */ /* 0x000fe20003f06270 */
[----:B------:R-:W-:Y:S01]  /*6240*/  @!P3 IMAD.MOV R101, RZ, RZ, -R101 ;  /* 0x000000ffff65b224 */ /* 0x000fe200078e0a65 */
[----:B------:R-:W-:Y:S01]  /*6250*/  LOP3.LUT R0, R2, 0x90, R35, 0x78, !PT ;  /* 0x0000009002007812 */ /* 0x000fe200078e7823 */
[----:B------:R-:W-:Y:S01]  /*6260*/  @!P4 IMAD.MOV R107, RZ, RZ, -R107 ;  /* 0x000000ffff6bc224 */ /* 0x000fe200078e0a6b */
[----:B------:R-:W-:Y:S01]  /*6270*/  ISETP.NE.AND P4, PT, R25, RZ, PT ;  /* 0x000000ff1900720c */ /* 0x000fe20003f85270 */
[----:B------:R-:W-:Y:S01]  /*6280*/  @!P5 IMAD.IADD R37, R37, 0x1, -R3 ;  /* 0x000000012525d824 */ /* 0x000fe200078e0a03 */
[----:B------:R-:W-:Y:S01]  /*6290*/  LEA R25, P5, R24, UR4, 0x1 ;  /* 0x0000000418197c11 */ /* 0x000fe2000f8a08ff */
[----:B------:R-:W-:Y:S01]  /*62a0*/  @!P6 IMAD.MOV R109, RZ, RZ, -R109 ;  /* 0x000000ffff6de224 */ /* 0x000fe200078e0a6d */
[----:B------:R-:W-:Y:S01]  /*62b0*/  SEL R96, R72, R5, !P4 ;  /* 0x0000000548607207 */ /* 0x000fe20006000000 */
[----:B------:R-:W-:Y:S01]  /*62c0*/  @!P2 IMAD.MOV R103, RZ, RZ, -R103 ;  /* 0x000000ffff67a224 */ /* 0x000fe200078e0a67 */
[----:B------:R-:W-:Y:S01]  /*62d0*/  LEA.HI.X.SX32 R24, R24, UR5, 0x1, P5 ;  /* 0x0000000518187c11 */ /* 0x000fe2000a8f0eff */
[----:B------:R-:W-:Y:S01]  /*62e0*/  @!P1 IMAD.MOV R39, RZ, RZ, -R39 ;  /* 0x000000ffff279224 */ /* 0x000fe200078e0a27 */
[----:B------:R-:W-:Y:S01]  /*62f0*/  ULDC UR5, c[0x0][0x240] ;  /* 0x0000900000057ab9 */ /* 0x000fe20000000800 */
[----:B------:R-:W-:Y:S01]  /*6300*/  @!P0 IMAD.MOV R37, RZ, RZ, -R37 ;  /* 0x000000ffff258224 */ /* 0x000fe200078e0a25 */
[----:B------:R-:W-:Y:S01]  /*6310*/  SEL R3, R72, R7, !P4 ;  /* 0x0000000748037207 */ /* 0x000fe20006000000 */
[----:B------:R-:W-:Y:S01]  /*6320*/  IMAD R96, R96, UR5, RZ ;  /* 0x0000000560607c24 */ /* 0x000fe2000f8e02ff */
[C---:B------:R-:W-:Y:S01]  /*6330*/  SEL R11, R72.reuse, R11, !P4 ;  /* 0x0000000b480b7207 */ /* 0x040fe20006000000 */
[----:B------:R-:W-:Y:S01]  /*6340*/  ULDC UR4, c[0x0][0x234] ;  /* 0x00008d0000047ab9 */ /* 0x000fe20000000800 */
[C---:B------:R-:W-:Y:S01]  /*6350*/  SEL R4, R72.reuse, R9, !P4 ;  /* 0x0000000948047207 */ /* 0x040fe20006000000 */
[----:B------:R-:W-:Y:S01]  /*6360*/  IMAD R3, R3, UR5, RZ ;  /* 0x0000000503037c24 */ /* 0x000fe2000f8e02ff */
[C---:B------:R-:W-:Y:S01]  /*6370*/  SEL R5, R72.reuse, R19, !P4 ;  /* 0x0000001348057207 */ /* 0x040fe20006000000 */
[----:B------:R-:W-:Y:S01]  /*6380*/  IMAD R11, R11, UR5, RZ ;  /* 0x000000050b0b7c24 */ /* 0x000fe2000f8e02ff */
[----:B------:R-:W-:Y:S01]  /*6390*/  SEL R6, R72, R21, !P4 ;  /* 0x0000001548067207 */ /* 0x000fe20006000000 */
[----:B------:R-:W-:Y:S01]  /*63a0*/  IMAD R4, R4, UR5, RZ ;  /* 0x0000000504047c24 */ /* 0x000fe2000f8e02ff */
[C---:B------:R-:W-:Y:S01]  /*63b0*/  SEL R7, R72.reuse, R23, !P4 ;  /* 0x0000001748077207 */ /* 0x040fe20006000000 */
[----:B------:R-:W-:Y:S01]  /*63c0*/  IMAD R5, R5, UR5, RZ ;  /* 0x0000000505057c24 */ /* 0x000fe2000f8e02ff */
[----:B------:R-:W-:Y:S01]  /*63d0*/  SEL R13, R72, R13, !P4 ;  /* 0x0000000d480d7207 */ /* 0x000fe20006000000 */
[----:B------:R-:W-:Y:S01]  /*63e0*/  IMAD R6, R6, UR5, RZ ;  /* 0x0000000506067c24 */ /* 0x000fe2000f8e02ff */
        /* <DEDUP_REMOVED lines=10> */
[----:B------:R-:W-:Y:S01]  /*6490*/  SEL R18, R72, R93, !P4 ;  /* 0x0000005d48127207 */ /* 0x000fe20006000000 */
[----:B------:R-:W-:Y:S01]  /*64a0*/  IMAD R14, R14, UR5, RZ ;  /* 0x000000050e0e7c24 */ /* 0x000fe2000f8e02ff */
[----:B------:R-:W-:Y:S01]  /*64b0*/  SEL R19, R72, R95, !P4 ;  /* 0x0000005f48137207 */ /* 0x000fe20006000000 */
[----:B------:R-:W-:Y:S01]  /*64c0*/  IMAD R16, R16, UR5, RZ ;  /* 0x0000000510107c24 */ /* 0x000fe2000f8e02ff */
[----:B------:R-:W-:Y:S01]  /*64d0*/  SEL R21, R72, R97, !P4 ;  /* 0x0000006148157207 */ /* 0x000fe20006000000 */
[----:B------:R-:W-:Y:S01]  /*64e0*/  IMAD R18, R18, UR5, RZ ;  /* 0x0000000512127c24 */ /* 0x000fe2000f8e02ff */
[C---:B------:R-:W-:Y:S01]  /*64f0*/  SEL R23, R72.reuse, R99, !P4 ;  /* 0x0000006348177207 */ /* 0x040fe20006000000 */
        /* <DEDUP_REMOVED lines=223> */
[-C--:B------:R-:W-:Y:S01]  /*72f0*/  LEA R88, P4, R96, R25.reuse, 0x1 ;  /* 0x0000001960587211 */ /* 0x080fe200078808ff */
[----:B------:R-:W-:Y:S01]  /*7300*/  IMAD R70, R70, UR5, RZ ;  /* 0x0000000546467c24 */ /* 0x000fe2000f8e02ff */
[-C--:B------:R-:W-:Y:S01]  /*7310*/  LEA R20, P3, R11, R25.reuse, 0x1 ;  /* 0x000000190b147211 */ /* 0x080fe200078608ff */
[----:B------:R-:W-:Y:S01]  /*7320*/  IMAD R72, R72, UR5, RZ ;  /* 0x0000000548487c24 */ /* 0x000fe2000f8e02ff */
[-C--:B------:R-:W-:Y:S01]  /*7330*/  LEA.HI.X.SX32 R98, R96, R24.reuse, 0x1, P4 ;  /* 0x0000001860627211 */ /* 0x080fe200020f0eff */
[----:B------:R0:W-:Y:S01]  /*7340*/  STL [R1+0x440], R88 ;  /* 0x0004405801007387 */ /* 0x0001e20000100800 */
[-C--:B------:R-:W-:Y:S01]  /*7350*/  LEA R96, P4, R4, R25.reuse, 0x1 ;  /* 0x0000001904607211 */ /* 0x080fe200078808ff */
[----:B------:R-:W-:Y:S01]  /*7360*/  IMAD R38, R38, UR4, RZ ;  /* 0x0000000426267c24 */ /* 0x000fe2000f8e02ff */
[-C--:B------:R-:W-:Y:S01]  /*7370*/  LEA R22, P2, R13, R25.reuse, 0x1 ;  /* 0x000000190d167211 */ /* 0x080fe200078408ff */
[----:B------:R1:W-:Y:S01]  /*7380*/  STL [R1+0x43c], R98 ;  /* 0x00043c6201007387 */ /* 0x0003e20000100800 */
[-C--:B------:R-:W-:Y:S01]  /*7390*/  LEA.HI.X.SX32 R11, R11, R24.reuse, 0x1, P3 ;  /* 0x000000180b0b7211 */ /* 0x080fe200018f0eff */
[----:B------:R-:W-:Y:S01]  /*73a0*/  IMAD R2, R33, 0x100, R2 ;  /* 0x0000010021027824 */ /* 0x000fe200078e0202 */
[-C--:B------:R-:W-:Y:S01]  /*73b0*/  LEA.HI.X.SX32 R4, R4, R24.reuse, 0x1, P4 ;  /* 0x0000001804047211 */ /* 0x080fe200020f0eff */
[----:B------:R-:W-:Y:S01]  /*73c0*/  IMAD R33, R50, 0x2, R32 ;  /* 0x0000000232217824 */ /* 0x000fe200078e0220 */
[-C--:B------:R-:W-:Y:S01]  /*73d0*/  LEA.HI.X.SX32 R13, R13, R24.reuse, 0x1, P2 ;  /* 0x000000180d0d7211 */ /* 0x080fe200010f0eff */
[----:B------:R-:W-:Y:S01]  /*73e0*/  USHF.R.S32.HI UR11, URZ, 0x1f, UR10 ;  /* 0x0000001f3f0b7899 */ /* 0x000fe2000801140a */
[-C--:B------:R-:W-:Y:S01]  /*73f0*/  LEA R105, P4, R12, R25.reuse, 0x1 ;  /* 0x000000190c697211 */ /* 0x080fe200078808ff */
[C---:B------:R-:W-:Y:S01]  /*7400*/  IMAD R34, R50.reuse, 0x2, R33 ;  /* 0x0000000232227824 */ /* 0x040fe200078e0221 */
[-C--:B0-----:R-:W-:Y:S01]  /*7410*/  LEA R88, P1, R15, R25.reuse, 0x1 ;  /* 0x000000190f587211 */ /* 0x081fe200078208ff */
[----:B------:R-:W-:Y:S01]  /*7420*/  UMOV UR5, URZ ;  /* 0x0000003f00057c82 */ /* 0x000fe20008000000 */
[-C--:B-1----:R-:W-:Y:S01]  /*7430*/  LEA R98, P3, R5, R25.reuse, 0x1 ;  /* 0x0000001905627211 */ /* 0x082fe200078608ff */
[----:B------:R-:W-:Y:S01]  /*7440*/  IMAD R35, R50, 0x2, R34 ;  /* 0x0000000232237824 */ /* 0x000fe200078e0222 */
[-C--:B------:R-:W-:Y:S01]  /*7450*/  LEA R100, P2, R6, R25.reuse, 0x1 ;  /* 0x0000001906647211 */ /* 0x080fe200078408ff */
[----:B------:R-:W-:Y:S01]  /*7460*/  USHF.L.U32 UR44, UR10, 0x1, URZ ;  /* 0x000000010a2c7899 */ /* 0x000fe2000800063f */
[-C--:B------:R-:W-:Y:S01]  /*7470*/  LEA R90, P0, R17, R25.reuse, 0x1 ;  /* 0x00000019115a7211 */ /* 0x080fe200078008ff */
[----:B------:R-:W-:Y:S01]  /*7480*/  IMAD R36, R50, 0x2, R35 ;  /* 0x0000000232247824 */ /* 0x000fe200078e0223 */
[-C--:B------:R-:W-:Y:S01]  /*7490*/  LEA.HI.X.SX32 R5, R5, R24.reuse, 0x1, P3 ;  /* 0x0000001805057211 */ /* 0x080fe200018f0eff */
[----:B------:R-:W-:Y:S01]  /*74a0*/  USHF.L.U64.HI UR6, UR10, 0x1, UR11 ;  /* 0x000000010a067899 */ /* 0x000fe2000801020b */
[-C--:B------:R-:W-:Y:S01]  /*74b0*/  LEA.HI.X.SX32 R12, R12, R24.reuse, 0x1, P4 ;  /* 0x000000180c0c7211 */ /* 0x080fe200020f0eff */
[----:B------:R-:W-:Y:S01]  /*74c0*/  IMAD R37, R50, 0x2, R36 ;  /* 0x0000000232257824 */ /* 0x000fe200078e0224 */
[-C--:B------:R-:W-:Y:S01]  /*74d0*/  LEA.HI.X.SX32 R15, R15, R24.reuse, 0x1, P1 ;  /* 0x000000180f0f7211 */ /* 0x080fe200008f0eff */
[----:B------:R-:W-:Y:S01]  /*74e0*/  UMOV UR10, UR15 ;  /* 0x0000000f000a7c82 */ /* 0x000fe20008000000 */
[-C--:B------:R-:W-:Y:S01]  /*74f0*/  LEA R106, P3, R14, R25.reuse, 0x1 ;  /* 0x000000190e6a7211 */ /* 0x080fe200078608ff */
[----:B------:R-:W-:Y:S01]  /*7500*/  IMAD R39, R50, 0x2, R37 ;  /* 0x0000000232277824 */ /* 0x000fe200078e0225 */
[-C--:B------:R-:W-:Y:S01]  /*7510*/  LEA.HI.X.SX32 R6, R6, R24.reuse, 0x1, P2 ;  /* 0x0000001806067211 */ /* 0x080fe200010f0eff */
[----:B------:R-:W-:Y:S01]  /*7520*/  UMOV UR11, UR20 ;  /* 0x00000014000b7c82 */ /* 0x000fe20008000000 */
[-C--:B------:R-:W-:Y:S01]  /*7530*/  LEA R112, P4, R89, R25.reuse, 0x1 ;  /* 0x0000001959707211 */ /* 0x080fe200078808ff */
[----:B------:R-:W-:Y:S01]  /*7540*/  UMOV UR4, URZ ;  /* 0x0000003f00047c82 */ /* 0x000fe20008000000 */
[-C--:B------:R-:W-:Y:S01]  /*7550*/  LEA R101, P1, R7, R25.reuse, 0x1 ;  /* 0x0000001907657211 */ /* 0x080fe200078208ff */
[----:B------:R-:W-:Y:S01]  /*7560*/  UIADD3.64 UR22, UR10, 0x2, URZ ;  /* 0x000000020a167897 */ /* 0x000fe2000fffe03f */
[-C--:B------:R-:W-:Y:S01]  /*7570*/  LEA.HI.X.SX32 R17, R17, R24.reuse, 0x1, P0 ;  /* 0x0000001811117211 */ /* 0x080fe200000f0eff */
[----:B------:R-:W-:Y:S01]  /*7580*/  UIADD3.64 UR26, UR10, 0x4, URZ ;  /* 0x000000040a1a7897 */ /* 0x000fe2000fffe03f */
[-C--:B------:R-:W-:Y:S01]  /*7590*/  LEA R107, P2, R16, R25.reuse, 0x1 ;  /* 0x00000019106b7211 */ /* 0x080fe200078408ff */
[----:B------:R-:W-:Y:S01]  /*75a0*/  UIADD3.64 UR30, UR10, 0x3fe, URZ ;  /* 0x000003fe0a1e7897 */ /* 0x000fe2000fffe03f */
[-C--:B------:R-:W-:Y:S01]  /*75b0*/  LEA R92, P6, R117, R25.reuse, 0x1 ;  /* 0x00000019755c7211 */ /* 0x080fe200078c08ff */
[----:B------:R-:W-:Y:S01]  /*75c0*/  UIADD3.64 UR34, UR10, 0x400, URZ ;  /* 0x000004000a227897 */ /* 0x000fe2000fffe03f */
[-C--:B------:R-:W-:Y:S01]  /*75d0*/  LEA R102, P0, R8, R25.reuse, 0x1 ;  /* 0x0000001908667211 */ /* 0x080fe200078008ff */
[----:B------:R-:W-:Y:S01]  /*75e0*/  UIADD3.64 UR38, UR10, 0x402, URZ ;  /* 0x000004020a267897 */ /* 0x000fe2000fffe03f */
[----:B------:R-:W-:Y:S01]  /*75f0*/  LEA R94, P5, R3, R25, 0x1 ;  /* 0x00000019035e7211 */ /* 0x000fe200078a08ff */
[----:B------:R-:W-:Y:S01]  /*7600*/  UIADD3.64 UR42, UR10, 0x404, URZ ;  /* 0x000004040a2a7897 */ /* 0x000fe2000fffe03f */
[----:B------:R-:W-:-:S02]  /*7610*/  LEA.HI.X.SX32 R14, R14, R24, 0x1, P3 ;  /* 0x000000180e0e7211 */ /* 0x000fc400018f0eff */
[-C--:B------:R-:W-:Y:S02]  /*7620*/  LEA.HI.X.SX32 R89, R89, R24.reuse, 0x1, P4 ;  /* 0x0000001859597211 */ /* 0x080fe400020f0eff */
[-C--:B------:R-:W-:Y:S02]  /*7630*/  LEA.HI.X.SX32 R7, R7, R24.reuse, 0x1, P1 ;  /* 0x0000001807077211 */ /* 0x080fe400008f0eff */
[-C--:B------:R-:W-:Y:S02]  /*7640*/  LEA R113, P3, R91, R25.reuse, 0x1 ;  /* 0x000000195b717211 */ /* 0x080fe400078608ff */
[-C--:B------:R-:W-:Y:S02]  /*7650*/  LEA.HI.X.SX32 R16, R16, R24.reuse, 0x1, P2 ;  /* 0x0000001810107211 */ /* 0x080fe400010f0eff */
[----:B------:R-:W-:Y:S02]  /*7660*/  LEA R197, P4, R196, R25, 0x1 ;  /* 0x00000019c4c57211 */ /* 0x000fe400078808ff */
[----:B------:R-:W-:-:S02]  /*7670*/  LEA.HI.X.SX32 R117, R117, R24, 0x1, P6 ;  /* 0x0000001875757211 */ /* 0x000fc400030f0eff */
[-C--:B------:R-:W-:Y:S02]  /*7680*/  LEA R108, P1, R18, R25.reuse, 0x1 ;  /* 0x00000019126c7211 */ /* 0x080fe400078208ff */
[-C--:B------:R-:W-:Y:S02]  /*7690*/  LEA.HI.X.SX32 R8, R8, R24.reuse, 0x1, P0 ;  /* 0x0000001808087211 */ /* 0x080fe400000f0eff */
[-C--:B------:R-:W-:Y:S02]  /*76a0*/  LEA R114, P2, R93, R25.reuse, 0x1 ;  /* 0x000000195d727211 */ /* 0x080fe400078408ff */
[-C--:B------:R-:W-:Y:S02]  /*76b0*/  LEA R103, P6, R9, R25.reuse, 0x1 ;  /* 0x0000001909677211 */ /* 0x080fe400078c08ff */
[----:B------:R-:W-:Y:S02]  /*76c0*/  LEA.HI.X.SX32 R3, R3, R24, 0x1, P5 ;  /* 0x0000001803037211 */ /* 0x000fe400028f0eff */
[----:B------:R-:W-:-:S02]  /*76d0*/  LEA R109, P0, R19, R25, 0x1 ;  /* 0x00000019136d7211 */ /* 0x000fc400078008ff */
[-C--:B------:R-:W-:Y:S02]  /*76e0*/  LEA R104, P5, R10, R25.reuse, 0x1 ;  /* 0x000000190a687211 */ /* 0x080fe400078a08ff */
[-C--:B------:R-:W-:Y:S02]  /*76f0*/  LEA.HI.X.SX32 R91, R91, R24.reuse, 0x1, P3 ;  /* 0x000000185b5b7211 */ /* 0x080fe400018f0eff */
[-C--:B------:R-:W-:Y:S02]  /*7700*/  LEA.HI.X.SX32 R196, R196, R24.reuse, 0x1, P4 ;  /* 0x00000018c4c47211 */ /* 0x080fe400020f0eff */
[-C--:B------:R-:W-:Y:S02]  /*7710*/  LEA.HI.X.SX32 R18, R18, R24.reuse, 0x1, P1 ;  /* 0x0000001812127211 */ /* 0x080fe400008f0eff */
[----:B------:R-:W-:Y:S02]  /*7720*/  LEA R199, P3, R198, R25, 0x1 ;  /* 0x00000019c6c77211 */ /* 0x000fe400078608ff */
[----:B------:R-:W-:-:S02]  /*7730*/  LEA.HI.X.SX32 R93, R93, R24, 0x1, P2 ;  /* 0x000000185d5d7211 */ /* 0x000fc400010f0eff */
[-C--:B------:R-:W-:Y:S02]  /*7740*/  LEA R211, P4, R210, R25.reuse, 0x1 ;  /* 0x00000019d2d37211 */ /* 0x080fe400078808ff */
[-C--:B------:R-:W-:Y:S02]  /*7750*/  LEA.HI.X.SX32 R9, R9, R24.reuse, 0x1, P6 ;  /* 0x0000001809097211 */ /* 0x080fe400030f0eff */
[-C--:B------:R-:W-:Y:S02]  /*7760*/  LEA R115, P1, R95, R25.reuse, 0x1 ;  /* 0x000000195f737211 */ /* 0x080fe400078208ff */
[----:B------:R-:W-:Y:S02]  /*7770*/  LEA.HI.X.SX32 R19, R19, R24, 0x1, P0 ;  /* 0x0000001813137211 */ /* 0x000fe400000f0eff */
[-C--:B------:R-:W-:Y:S02]  /*7780*/  LEA R201, P2, R200, R25.reuse, 0x1 ;  /* 0x00000019c8c97211 */ /* 0x080fe400078408ff */
[----:B------:R-:W-:-:S02]  /*7790*/  LEA R110, P6, R21, R25, 0x1 ;  /* 0x00000019156e7211 */ /* 0x000fc400078c08ff */
[-C--:B------:R-:W-:Y:S02]  /*77a0*/  LEA.HI.X.SX32 R10, R10, R24.reuse, 0x1, P5 ;  /* 0x000000180a0a7211 */ /* 0x080fe400028f0eff */
[-C--:B------:R-:W-:Y:S02]  /*77b0*/  LEA R116, P0, R97, R25.reuse, 0x1 ;  /* 0x0000001961747211 */ /* 0x080fe400078008ff */
[----:B------:R-:W-:Y:S02]  /*77c0*/  LEA R111, P5, R23, R25, 0x1 ;  /* 0x00000019176f7211 */ /* 0x000fe400078a08ff */
[-C--:B------:R-:W-:Y:S02]  /*77d0*/  LEA.HI.X.SX32 R198, R198, R24.reuse, 0x1, P3 ;  /* 0x00000018c6c67211 */ /* 0x080fe400018f0eff */
[-C--:B------:R-:W-:Y:S02]  /*77e0*/  LEA.HI.X.SX32 R210, R210, R24.reuse, 0x1, P4 ;  /* 0x00000018d2d27211 */ /* 0x080fe400020f0eff */
[----:B------:R-:W-:-:S02]  /*77f0*/  LEA.HI.X.SX32 R95, R95, R24, 0x1, P1 ;  /* 0x000000185f5f7211 */ /* 0x000fc400008f0eff */
[-C--:B------:R-:W-:Y:S02]  /*7800*/  LEA R213, P3, R212, R25.reuse, 0x1 ;  /* 0x00000019d4d57211 */ /* 0x080fe400078608ff */
[-C--:B------:R-:W-:Y:S02]  /*7810*/  LEA.HI.X.SX32 R200, R200, R24.reuse, 0x1, P2 ;  /* 0x00000018c8c87211 */ /* 0x080fe400010f0eff */
[-C--:B------:R-:W-:Y:S02]  /*7820*/  LEA R225, P4, R224, R25.reuse, 0x1 ;  /* 0x00000019e0e17211 */ /* 0x080fe400078808ff */
[-C--:B------:R-:W-:Y:S02]  /*7830*/  LEA.HI.X.SX32 R21, R21, R24.reuse, 0x1, P6 ;  /* 0x0000001815157211 */ /* 0x080fe400030f0eff */
[----:B------:R-:W-:Y:S02]  /*7840*/  LEA R203, P1, R202, R25, 0x1 ;  /* 0x00000019cacb7211 */ /* 0x000fe400078208ff */
[----:B------:R-:W-:-:S02]  /*7850*/  LEA.HI.X.SX32 R97, R97, R24, 0x1, P0 ;  /* 0x0000001861617211 */ /* 0x000fc400000f0eff */
[-C--:B------:R-:W-:Y:S02]  /*7860*/  LEA R215, P2, R214, R25.reuse, 0x1 ;  /* 0x00000019d6d77211 */ /* 0x080fe400078408ff */
[-C--:B------:R-:W-:Y:S02]  /*7870*/  LEA R193, P6, R99, R25.reuse, 0x1 ;  /* 0x0000001963c17211 */ /* 0x080fe400078c08ff */
[-C--:B------:R-:W-:Y:S02]  /*7880*/  LEA.HI.X.SX32 R23, R23, R24.reuse, 0x1, P5 ;  /* 0x0000001817177211 */ /* 0x080fe400028f0eff */
[-C--:B------:R-:W-:Y:S02]  /*7890*/  LEA R205, P0, R204, R25.reuse, 0x1 ;  /* 0x00000019cccd7211 */ /* 0x080fe400078008ff */
[----:B------:R-:W-:Y:S02]  /*78a0*/  LEA R195, P5, R194, R25, 0x1 ;  /* 0x00000019c2c37211 */ /* 0x000fe400078a08ff */
        /* <DEDUP_REMOVED lines=21> */
[-C--:B------:R-:W-:Y:S01]  /*7a00*/  LEA R231, P1, R230, R25.reuse, 0x1 ;  /* 0x00000019e6e77211 */ /* 0x080fe200078208ff */
[----:B------:R0:W-:Y:S01]  /*7a10*/  STL [R1], R146 ;  /* 0x0000009201007387 */ /* 0x0001e20000100800 */
[----:B------:R-:W-:Y:S02]  /*7a20*/  LEA.HI.X.SX32 R218, R218, R24, 0x1, P0 ;  /* 0x00000018dada7211 */ /* 0x000fe400000f0eff */
[-C--:B------:R-:W-:Y:S02]  /*7a30*/  LEA R243, P2, R242, R25.reuse, 0x1 ;  /* 0x00000019f2f37211 */ /* 0x080fe400078408ff */
[----:B------:R-:W-:-:S02]  /*7a40*/  LEA R221, P6, R220, R25, 0x1 ;  /* 0x00000019dcdd7211 */ /* 0x000fc400078c08ff */
[-C--:B------:R-:W-:Y:S02]  /*7a50*/  LEA.HI.X.SX32 R208, R208, R24.reuse, 0x1, P5 ;  /* 0x00000018d0d07211 */ /* 0x080fe400028f0eff */
[-C--:B------:R-:W-:Y:S02]  /*7a60*/  LEA R233, P0, R232, R25.reuse, 0x1 ;  /* 0x00000019e8e97211 */ /* 0x080fe400078008ff */
[-C--:B------:R-:W-:Y:S02]  /*7a70*/  LEA R223, P5, R222, R25.reuse, 0x1 ;  /* 0x00000019dedf7211 */ /* 0x080fe400078a08ff */
[-C--:B------:R-:W-:Y:S02]  /*7a80*/  LEA.HI.X.SX32 R240, R240, R24.reuse, 0x1, P3 ;  /* 0x00000018f0f07211 */ /* 0x080fe400018f0eff */
[----:B------:R-:W-:Y:S02]  /*7a90*/  LEA.HI.X.SX32 R230, R230, R24, 0x1, P1 ;  /* 0x00000018e6e67211 */ /* 0x000fe400008f0eff */
[----:B------:R-:W-:-:S02]  /*7aa0*/  LEA R147, P3, R145, R25, 0x1 ;  /* 0x0000001991937211 */ /* 0x000fc400078608ff */
[-C--:B------:R-:W-:Y:S02]  /*7ab0*/  LEA.HI.X.SX32 R242, R242, R24.reuse, 0x1, P2 ;  /* 0x00000018f2f27211 */ /* 0x080fe400010f0eff */
[-C--:B------:R-:W-:Y:S01]  /*7ac0*/  LEA.HI.X.SX32 R220, R220, R24.reuse, 0x1, P6 ;  /* 0x00000018dcdc7211 */ /* 0x080fe200030f0eff */
[----:B------:R1:W-:Y:S01]  /*7ad0*/  STL [R1+0x8], R147 ;  /* 0x0000089301007387 */ /* 0x0003e20000100800 */
[-C--:B------:R-:W-:Y:S02]  /*7ae0*/  LEA R245, P1, R244, R25.reuse, 0x1 ;  /* 0x00000019f4f57211 */ /* 0x080fe400078208ff */
[----:B------:R-:W-:Y:S02]  /*7af0*/  LEA.HI.X.SX32 R232, R232, R24, 0x1, P0 ;  /* 0x00000018e8e87211 */ /* 0x000fe400000f0eff */
[-C--:B0-----:R-:W-:Y:S02]  /*7b00*/  LEA R146, P2, R144, R25.reuse, 0x1 ;  /* 0x0000001990927211 */ /* 0x081fe400078408ff */
[----:B------:R-:W-:-:S02]  /*7b10*/  LEA R235, P6, R234, R25, 0x1 ;  /* 0x00000019eaeb7211 */ /* 0x000fc400078c08ff */
[-C--:B------:R-:W-:Y:S01]  /*7b20*/  LEA.HI.X.SX32 R222, R222, R24.reuse, 0x1, P5 ;  /* 0x00000018dede7211 */ /* 0x080fe200028f0eff */
[----:B------:R0:W-:Y:S01]  /*7b30*/  STL [R1+0x10], R146 ;  /* 0x0000109201007387 */ /* 0x0001e20000100800 */
[-C--:B------:R-:W-:Y:S02]  /*7b40*/  LEA R247, P0, R246, R25.reuse, 0x1 ;  /* 0x00000019f6f77211 */ /* 0x080fe400078008ff */
[-C--:B------:R-:W-:Y:S02]  /*7b50*/  LEA R237, P5, R236, R25.reuse, 0x1 ;  /* 0x00000019eced7211 */ /* 0x080fe400078a08ff */
[-C--:B------:R-:W-:Y:S02]  /*7b60*/  LEA.HI.X.SX32 R244, R244, R24.reuse, 0x1, P1 ;  /* 0x00000018f4f47211 */ /* 0x080fe400008f0eff */
[----:B------:R-:W-:Y:S02]  /*7b70*/  LEA.HI.X.SX32 R234, R234, R24, 0x1, P6 ;  /* 0x00000018eaea7211 */ /* 0x000fe400030f0eff */
[----:B-1----:R-:W-:-:S02]  /*7b80*/  LEA R147, P1, R143, R25, 0x1 ;  /* 0x000000198f937211 */ /* 0x002fc400078208ff */
[-C--:B------:R-:W-:Y:S02]  /*7b90*/  LEA.HI.X.SX32 R246, R246, R24.reuse, 0x1, P0 ;  /* 0x00000018f6f67211 */ /* 0x080fe400000f0eff */
[-C--:B------:R-:W-:Y:S01]  /*7ba0*/  LEA R249, P6, R248, R25.reuse, 0x1 ;  /* 0x00000019f8f97211 */ /* 0x080fe200078c08ff */
[----:B------:R1:W-:Y:S01]  /*7bb0*/  STL [R1+0x18], R147 ;  /* 0x0000189301007387 */ /* 0x0003e20000100800 */
[-C--:B------:R-:W-:Y:S02]  /*7bc0*/  LEA.HI.X.SX32 R236, R236, R24.reuse, 0x1, P5 ;  /* 0x00000018ecec7211 */ /* 0x080fe400028f0eff */
[-C--:B0-----:R-:W-:Y:S02]  /*7bd0*/  LEA R146, P0, R142, R25.reuse, 0x1 ;  /* 0x000000198e927211 */ /* 0x081fe400078008ff */
[----:B------:R-:W-:Y:S02]  /*7be0*/  LEA R251, P5, R250, R25, 0x1 ;  /* 0x00000019fafb7211 */ /* 0x000fe400078a08ff */
[-C--:B------:R-:W-:Y:S01]  /*7bf0*/  LEA.HI.X.SX32 R248, R248, R24.reuse, 0x1, P6 ;  /* 0x00000018f8f87211 */ /* 0x080fe200030f0eff */
[----:B------:R0:W-:Y:S01]  /*7c00*/  STL [R1+0x20], R146 ;  /* 0x0000209201007387 */ /* 0x0001e20000100800 */
[----:B------:R-:W-:-:S02]  /*7c10*/  LEA.HI.X.SX32 R250, R250, R24, 0x1, P5 ;  /* 0x00000018fafa7211 */ /* 0x000fc400028f0eff */
[-C--:B-1----:R-:W-:Y:S02]  /*7c20*/  LEA R147, P6, R141, R25.reuse, 0x1 ;  /* 0x000000198d937211 */ /* 0x082fe400078c08ff */
[-C--:B------:R-:W-:Y:S02]  /*7c30*/  LEA.HI.X.SX32 R252, R252, R24.reuse, 0x1, P4 ;  /* 0x00000018fcfc7211 */ /* 0x080fe400020f0eff */
[-C--:B------:R-:W-:Y:S01]  /*7c40*/  LEA R148, P4, R139, R25.reuse, 0x1 ;  /* 0x000000198b947211 */ /* 0x080fe200078808ff */
[----:B------:R1:W-:Y:S01]  /*7c50*/  STL [R1+0x28], R147 ;  /* 0x0000289301007387 */ /* 0x0003e20000100800 */
[----:B------:R-:W-:Y:S02]  /*7c60*/  LEA.HI.X.SX32 R143, R143, R24, 0x1, P1 ;  /* 0x000000188f8f7211 */ /* 0x000fe400008f0eff */
[----:B0-----:R-:W-:-:S04]  /*7c70*/  LEA R146, P5, R140, R25, 0x1 ;  /* 0x000000198c927211 */ /* 0x001fc800078a08ff */
[-C--:B------:R-:W-:Y:S01]  /*7c80*/  LEA.HI.X.SX32 R140, R140, R24.reuse, 0x1, P5 ;  /* 0x000000188c8c7211 */ /* 0x080fe200028f0eff */
[----:B------:R0:W-:Y:S01]  /*7c90*/  STL [R1+0x30], R146 ;  /* 0x0000309201007387 */ /* 0x0001e20000100800 */
[-C--:B-1----:R-:W-:Y:S02]  /*7ca0*/  LEA.HI.X.SX32 R147, R145, R24.reuse, 0x1, P3 ;  /* 0x0000001891937211 */ /* 0x082fe400018f0eff */
[----:B------:R-:W-:Y:S01]  /*7cb0*/  LEA.HI.X.SX32 R145, R144, R24, 0x1, P2 ;  /* 0x0000001890917211 */ /* 0x000fe200010f0eff */
[----:B------:R-:W-:Y:S01]  /*7cc0*/  STL [R1+0x38], R148 ;  /* 0x0000389401007387 */ /* 0x000fe20000100800 */
[----:B------:R-:W-:-:S03]  /*7cd0*/  LEA R144, P2, R137, R25, 0x1 ;  /* 0x0000001989907211 */ /* 0x000fc600078408ff */
[----:B------:R-:W-:Y:S01]  /*7ce0*/  STL [R1+0x4], R147 ;  /* 0x0000049301007387 */ /* 0x000fe20000100800 */
[----:B0-----:R-:W-:Y:S02]  /*7cf0*/  LEA R146, P3, R138, R25, 0x1 ;  /* 0x000000198a927211 */ /* 0x001fe400078608ff */
[----:B------:R-:W-:-:S03]  /*7d00*/  LEA.HI.X.SX32 R137, R137, R24, 0x1, P2 ;  /* 0x0000001889897211 */ /* 0x000fc600010f0eff */
[----:B------:R-:W-:Y:S04]  /*7d10*/  STL [R1+0x40], R146 ;  /* 0x0000409201007387 */ /* 0x000fe80000100800 */
[----:B------:R0:W-:Y:S04]  /*7d20*/  STL [R1+0xc], R145 ;  /* 0x00000c9101007387 */ /* 0x0001e80000100800 */
[----:B------:R1:W-:Y:S04]  /*7d30*/  STL [R1+0x48], R144 ;  /* 0x0000489001007387 */ /* 0x0003e80000100800 */
[----:B------:R2:W-:Y:S01]  /*7d40*/  STL [R1+0x14], R143 ;  /* 0x0000148f01007387 */ /* 0x0005e20000100800 */
[----:B0-----:R-:W-:-:S02]  /*7d50*/  LEA R145, P1, R136, R25, 0x1 ;  /* 0x0000001988917211 */ /* 0x001fc400078208ff */
[----:B-1----:R-:W-:-:S03]  /*7d60*/  LEA.HI.X.SX32 R144, R142, R24, 0x1, P0 ;  /* 0x000000188e907211 */ /* 0x002fc600000f0eff */
[----:B------:R-:W-:Y:S01]  /*7d70*/  STL [R1+0x50], R145 ;  /* 0x0000509101007387 */ /* 0x000fe20000100800 */
[----:B------:R-:W-:Y:S02]  /*7d80*/  LEA.HI.X.SX32 R142, R141, R24, 0x1, P6 ;  /* 0x000000188d8e7211 */ /* 0x000fe400030f0eff */
[-C--:B--2---:R-:W-:Y:S01]  /*7d90*/  LEA R143, P0, R135, R25.reuse, 0x1 ;  /* 0x00000019878f7211 */ /* 0x084fe200078008ff */
[----:B------:R-:W-:Y:S01]  /*7da0*/  STL [R1+0x1c], R144 ;  /* 0x00001c9001007387 */ /* 0x000fe20000100800 */
[----:B------:R-:W-:-:S03]  /*7db0*/  LEA R141, P6, R134, R25, 0x1 ;  /* 0x00000019868d7211 */ /* 0x000fc600078c08ff */
[----:B------:R-:W-:Y:S01]  /*7dc0*/  STL [R1+0x58], R143 ;  /* 0x0000588f01007387 */ /* 0x000fe20000100800 */
[----:B------:R-:W-:-:S03]  /*7dd0*/  LEA.HI.X.SX32 R134, R134, R24, 0x1, P6 ;  /* 0x0000001886867211 */ /* 0x000fc600030f0eff */
[----:B------:R0:W-:Y:S04]  /*7de0*/  STL [R1+0x24], R142 ;  /* 0x0000248e01007387 */ /* 0x0001e80000100800 */
[----:B------:R1:W-:Y:S04]  /*7df0*/  STL [R1+0x60], R141 ;  /* 0x0000608d01007387 */ /* 0x0003e80000100800 */
[----:B------:R2:W-:Y:S01]  /*7e00*/  STL [R1+0x2c], R140 ;  /* 0x00002c8c01007387 */ /* 0x0005e20000100800 */
[----:B0-----:R-:W-:Y:S02]  /*7e10*/  LEA R142, P5, R133, R25, 0x1 ;  /* 0x00000019858e7211 */ /* 0x001fe400078a08ff */
        /* <DEDUP_REMOVED lines=66> */
[----:B------:R0:W-:Y:S04]  /*8240*/  STL [R1+0xe8], R125 ;  /* 0x0000e87d01007387 */ /* 0x0001e80000100800 */
[----:B------:R1:W-:Y:S04]  /*8250*/  STL [R1+0xb4], R124 ;  /* 0x0000b47c01007387 */ /* 0x0003e80000100800 */
[----:B------:R2:W-:Y:S01]  /*8260*/  STL [R1+0xf0], R123 ;  /* 0x0000f07b01007387 */ /* 0x0005e20000100800 */
[----:B0-----:R-:W-:-:S03]  /*8270*/  LEA.HI R125, R81, 0x7e, RZ, 0x1a ;  /* 0x0000007e517d7811 */ /* 0x001fc600078fd0ff */
[----:B------:R0:W-:Y:S01]  /*8280*/  STL [R1+0xbc], R122 ;  /* 0x0000bc7a01007387 */ /* 0x0001e20000100800 */
[----:B-1----:R-:W-:Y:S02]  /*8290*/  LEA R124, P1, R85, R25, 0x1 ;  /* 0x00000019557c7211 */ /* 0x002fe400078208ff */
[----:B--2---:R-:W-:-:S03]  /*82a0*/  LEA.HI.X.SX32 R123, R121, R24, 0x1, P0 ;  /* 0x00000018797b7211 */ /* 0x004fc600000f0eff */
[----:B------:R1:W-:Y:S01]  /*82b0*/  STL [R1+0xf8], R124 ;  /* 0x0000f87c01007387 */ /* 0x0003e20000100800 */
[----:B------:R-:W-:Y:S02]  /*82c0*/  LEA.HI.X.SX32 R121, R120, R24, 0x1, P6 ;  /* 0x0000001878797211 */ /* 0x000fe400030f0eff */
[-C--:B0-----:R-:W-:Y:S01]  /*82d0*/  LEA R122, P0, R84, R25.reuse, 0x1 ;  /* 0x00000019547a7211 */ /* 0x081fe200078008ff */
[----:B------:R0:W-:Y:S01]  /*82e0*/  STL [R1+0xc4], R123 ;  /* 0x0000c47b01007387 */ /* 0x0001e20000100800 */
[----:B------:R-:W-:-:S03]  /*82f0*/  LEA R120, P6, R83, R25, 0x1 ;  /* 0x0000001953787211 */ /* 0x000fc600078c08ff */
[----:B------:R2:W-:Y:S01]  /*8300*/  STL [R1+0x100], R122 ;  /* 0x0001007a01007387 */ /* 0x0005e20000100800 */
[----:B-1----:R-:W-:-:S03]  /*8310*/  LEA.HI R124, R81, 0x6e, RZ, 0x1a ;  /* 0x0000006e517c7811 */ /* 0x002fc600078fd0ff */
[----:B------:R1:W-:Y:S01]  /*8320*/  STL [R1+0xcc], R121 ;  /* 0x0000cc7901007387 */ /* 0x0003e20000100800 */
[----:B0-----:R-:W-:-:S03]  /*8330*/  LEA.HI R123, R81, 0x5e, RZ, 0x1a ;  /* 0x0000005e517b7811 */ /* 0x001fc600078fd0ff */
[----:B------:R0:W-:Y:S01]  /*8340*/  STL [R1+0x108], R120 ;  /* 0x0001087801007387 */ /* 0x0001e20000100800 */
[----:B--2---:R-:W-:-:S03]  /*8350*/  LEA.HI R122, R81, 0x4e, RZ, 0x1a ;  /* 0x0000004e517a7811 */ /* 0x004fc600078fd0ff */
[----:B------:R2:W-:Y:S01]  /*8360*/  STL [R1+0xd4], R119 ;  /* 0x0000d47701007387 */ /* 0x0005e20000100800 */
[----:B-1----:R-:W-:Y:S02]  /*8370*/  LEA R121, P5, R82, R25, 0x1 ;  /* 0x0000001952797211 */ /* 0x002fe400078a08ff */
[----:B0-----:R-:W-:-:S03]  /*8380*/  LEA.HI.X.SX32 R120, R118, R24, 0x1, P4 ;  /* 0x0000001876787211 */ /* 0x001fc600020f0eff */
[----:B------:R0:W-:Y:S01]  /*8390*/  STL [R1+0x110], R121 ;  /* 0x0001107901007387 */ /* 0x0001e20000100800 */
[----:B------:R-:W-:Y:S02]  /*83a0*/  LEA.HI.X.SX32 R118, R87, R24, 0x1, P3 ;  /* 0x0000001857767211 */ /* 0x000fe400018f0eff */
[----:B--2---:R-:W-:Y:S01]  /*83b0*/  LEA R119, P4, R80, R25, 0x1 ;  /* 0x0000001950777211 */ /* 0x004fe200078808ff */
[----:B------:R1:W-:Y:S04]  /*83c0*/  STL [R1+0xdc], R120 ;  /* 0x0000dc7801007387 */ /* 0x0003e80000100800 */
[----:B------:R2:W-:Y:S01]  /*83d0*/  STL [R1+0x118], R119 ;  /* 0x0001187701007387 */ /* 0x0005e20000100800 */
[----:B0-----:R-:W-:-:S03]  /*83e0*/  LEA.HI R121, R81, 0x3e, RZ, 0x1a ;  /* 0x0000003e51797811 */ /* 0x001fc600078fd0ff */
[----:B------:R0:W-:Y:S01]  /*83f0*/  STL [R1+0xe4], R118 ;  /* 0x0000e47601007387 */ /* 0x0001e20000100800 */
[----:B-1----:R-:W-:Y:S02]  /*8400*/  LEA R120, P3, R79, R25, 0x1 ;  /* 0x000000194f787211 */ /* 0x002fe400078608ff */
[----:B--2---:R-:W-:-:S03]  /*8410*/  LEA.HI.X.SX32 R119, R86, R24, 0x1, P2 ;  /* 0x0000001856777211 */ /* 0x004fc600010f0eff */
[----:B------:R1:W-:Y:S01]  /*8420*/  STL [R1+0x120], R120 ;  /* 0x0001207801007387 */ /* 0x0003e20000100800 */
[----:B------:R-:W-:Y:S02]  /*8430*/  CS2R R86, SRZ ;  /* 0x0000000000567805 */ /* 0x000fe4000001ff00 */
[-C--:B0-----:R-:W-:Y:S01]  /*8440*/  LEA R118, P2, R78, R25.reuse, 0x1 ;  /* 0x000000194e767211 */ /* 0x081fe200078408ff */
[----:B------:R0:W-:Y:S04]  /*8450*/  STL [R1+0xec], R119 ;  /* 0x0000ec7701007387 */ /* 0x0001e80000100800 */
[----:B------:R2:W-:Y:S01]  /*8460*/  STL [R1+0x128], R118 ;  /* 0x0001287601007387 */ /* 0x0005e20000100800 */
[----:B-1----:R-:W-:Y:S02]  /*8470*/  LEA.HI.X.SX32 R120, R85, R24, 0x1, P1 ;  /* 0x0000001855787211 */ /* 0x002fe400008f0eff */
[----:B0-----:R-:W-:-:S03]  /*8480*/  LEA R119, P1, R76, R25, 0x1 ;  /* 0x000000194c777211 */ /* 0x001fc600078208ff */
[----:B------:R0:W-:Y:S01]  /*8490*/  STL [R1+0xf4], R120 ;  /* 0x0000f47801007387 */ /* 0x0001e20000100800 */
[----:B--2---:R-:W-:-:S03]  /*84a0*/  LEA.HI.X.SX32 R118, R84, R24, 0x1, P0 ;  /* 0x0000001854767211 */ /* 0x004fc600000f0eff */
[----:B------:R1:W-:Y:S01]  /*84b0*/  STL [R1+0x130], R119 ;  /* 0x0001307701007387 */ /* 0x0003e20000100800 */
[----:B------:R-:W-:-:S03]  /*84c0*/  CS2R R84, SRZ ;  /* 0x0000000000547805 */ /* 0x000fc6000001ff00 */
[----:B------:R2:W-:Y:S01]  /*84d0*/  STL [R1+0xfc], R118 ;  /* 0x0000fc7601007387 */ /* 0x0005e20000100800 */
[----:B0-----:R-:W-:Y:S02]  /*84e0*/  LEA R120, P0, R75, R25, 0x1 ;  /* 0x000000194b787211 */ /* 0x001fe400078008ff */
[----:B-1----:R-:W-:-:S03]  /*84f0*/  LEA.HI.X.SX32 R119, R83, R24, 0x1, P6 ;  /* 0x0000001853777211 */ /* 0x002fc600030f0eff */
[----:B------:R0:W-:Y:S01]  /*8500*/  STL [R1+0x138], R120 ;  /* 0x0001387801007387 */ /* 0x0001e20000100800 */
[----:B--2---:R-:W-:-:S03]  /*8510*/  LEA R118, P6, R73, R25, 0x1 ;  /* 0x0000001949767211 */ /* 0x004fc600078c08ff */
[----:B------:R1:W-:Y:S04]  /*8520*/  STL [R1+0x104], R119 ;  /* 0x0001047701007387 */ /* 0x0003e80000100800 */
[----:B------:R2:W-:Y:S01]  /*8530*/  STL [R1+0x140], R118 ;  /* 0x0001407601007387 */ /* 0x0005e20000100800 */
[-C--:B0-----:R-:W-:Y:S02]  /*8540*/  LEA.HI.X.SX32 R120, R82, R24.reuse, 0x1, P5 ;  /* 0x0000001852787211 */ /* 0x081fe400028f0eff */
[----:B------:R-:W-:Y:S02]  /*8550*/  CS2R R82, SRZ ;  /* 0x0000000000527805 */ /* 0x000fe4000001ff00 */
[----:B-1----:R-:W-:Y:S01]  /*8560*/  LEA R119, P5, R71, R25, 0x1 ;  /* 0x0000001947777211 */ /* 0x002fe200078a08ff */
[----:B------:R0:W-:Y:S01]  /*8570*/  STL [R1+0x10c], R120 ;  /* 0x00010c7801007387 */ /* 0x0001e20000100800 */
[----:B--2---:R-:W-:-:S03]  /*8580*/  LEA.HI.X.SX32 R118, R80, R24, 0x1, P4 ;  /* 0x0000001850767211 */ /* 0x004fc600020f0eff */
[----:B------:R1:W-:Y:S04]  /*8590*/  STL [R1+0x148], R119 ;  /* 0x0001487701007387 */ /* 0x0003e80000100800 */
        /* <DEDUP_REMOVED lines=20> */
[----:B0-----:R-:W-:Y:S02]  /*86e0*/  LEA.HI.X.SX32 R120, R73, R24, 0x1, P6 ;  /* 0x0000001849787211 */ /* 0x001fe400030f0eff */
[----:B-1----:R-:W-:-:S03]  /*86f0*/  LEA R119, P6, R59, R25, 0x1 ;  /* 0x000000193b777211 */ /* 0x002fc600078c08ff */
        /* <DEDUP_REMOVED lines=43> */
[----:B------:R-:W-:Y:S01]  /*89b0*/  IMAD R51, R122, UR9, RZ ;  /* 0x000000097a337c24 */ /* 0x000fe2000f8e02ff */
[-C--:B--2---:R-:W-:Y:S02]  /*89c0*/  LEA R118, P2, R44, R25.reuse, 0x1 ;  /* 0x000000192c767211 */ /* 0x084fe400078408ff */
[----:B------:R1:W-:Y:S04]  /*89d0*/  STL [R1+0x194], R119 ;  /* 0x0001947701007387 */ /* 0x0003e80000100800 */
[----:B------:R2:W-:Y:S01]  /*89e0*/  STL [R1+0x1d0], R118 ;  /* 0x0001d07601007387 */ /* 0x0005e20000100800 */
[----:B0-----:R-:W-:Y:S01]  /*89f0*/  LEA.HI.X.SX32 R120, R48, R24, 0x1, P1 ;  /* 0x0000001830787211 */ /* 0x001fe200008f0eff */
[----:B------:R-:W-:Y:S01]  /*8a00*/  IMAD R48, R124, UR9, RZ ;  /* 0x000000097c307c24 */ /* 0x000fe2000f8e02ff */
        /* <DEDUP_REMOVED lines=27> */
[----:B------:R1:W-:Y:S01]  /*8bc0*/  STL [R1+0x208], R119 ;  /* 0x0002087701007387 */ /* 0x0003e20000100800 */
[----:B------:R-:W-:-:S03]  /*8bd0*/  IMAD R46, R125, UR9, RZ ;  /* 0x000000097d2e7c24 */ /* 0x000fc6000f8e02ff */
        /* <DEDUP_REMOVED lines=19> */
[----:B--2---:R-:W-:Y:S02]  /*8d10*/  LEA R118, P4, R70, R25, 0x1 ;  /* 0x0000001946767211 */ /* 0x004fe400078808ff */
[----:B------:R1:W-:Y:S04]  /*8d20*/  STL [R1+0x1f4], R119 ;  /* 0x0001f47701007387 */ /* 0x0003e80000100800 */
[----:B------:R2:W-:Y:S01]  /*8d30*/  STL [R1+0x434], R118 ;  /* 0x0004347601007387 */ /* 0x0005e20000100800 */
[----:B0-----:R-:W-:Y:S02]  /*8d40*/  LEA.HI.X.SX32 R120, R58, R24, 0x1, P3 ;  /* 0x000000183a787211 */ /* 0x001fe400018f0eff */
[----:B------:R-:W-:-:S02]  /*8d50*/  CS2R R58, SRZ ;  /* 0x00000000003a7805 */ /* 0x000fc4000001ff00 */
[----:B-1----:R-:W-:Y:S01]  /*8d60*/  LEA R119, P3, R72, R25, 0x1 ;  /* 0x0000001948777211 */ /* 0x002fe200078608ff */
[----:B------:R0:W-:Y:S01]  /*8d70*/  STL [R1+0x1fc], R120 ;  /* 0x0001fc7801007387 */ /* 0x0001e20000100800 */
[----:B--2---:R-:W-:-:S03]  /*8d80*/  LEA.HI.X.SX32 R118, R60, R24, 0x1, P2 ;  /* 0x000000183c767211 */ /* 0x004fc600010f0eff */
[----:B------:R1:W-:Y:S01]  /*8d90*/  STL [R1+0x438], R119 ;  /* 0x0004387701007387 */ /* 0x0003e20000100800 */
[----:B------:R-:W-:Y:S01]  /*8da0*/  LEA R25, P2, R38, UR12, 0x1 ;  /* 0x0000000c26197c11 */ /* 0x000fe2000f8408ff */
[----:B------:R-:W-:Y:S01]  /*8db0*/  USGXT.U32 UR12, UR8, 0xe ;  /* 0x0000000e080c789a */ /* 0x000fe20008000000 */
[----:B------:R-:W-:Y:S01]  /*8dc0*/  CS2R R60, SRZ ;  /* 0x00000000003c7805 */ /* 0x000fe2000001ff00 */
[----:B------:R2:W-:Y:S01]  /*8dd0*/  STL [R1+0x204], R118 ;  /* 0x0002047601007387 */ /* 0x0005e20000100800 */
[-C--:B0-----:R-:W-:Y:S02]  /*8de0*/  LEA.HI.X.SX32 R120, R62, R24.reuse, 0x1, P1 ;  /* 0x000000183e787211 */ /* 0x081fe400008f0eff */
[----:B------:R-:W-:Y:S02]  /*8df0*/  CS2R R62, SRZ ;  /* 0x00000000003e7805 */ /* 0x000fe4000001ff00 */
[----:B-1----:R-:W-:Y:S01]  /*8e00*/  LEA.HI.X.SX32 R119, R64, R24, 0x1, P0 ;  /* 0x0000001840777211 */ /* 0x002fe200000f0eff */
[----:B------:R0:W-:Y:S01]  /*8e10*/  STL [R1+0x20c], R120 ;  /* 0x00020c7801007387 */ /* 0x0001e20000100800 */
[----:B------:R-:W-:-:S02]  /*8e20*/  CS2R R64, SRZ ;  /* 0x0000000000407805 */ /* 0x000fc4000001ff00 */
[----:B--2---:R-:W-:Y:S01]  /*8e30*/  LEA.HI.X.SX32 R118, R66, R24, 0x1, P6 ;  /* 0x0000001842767211 */ /* 0x004fe200030f0eff */
[----:B------:R1:W-:Y:S01]  /*8e40*/  STL [R1+0x214], R119 ;  /* 0x0002147701007387 */ /* 0x0003e20000100800 */
[----:B------:R-:W-:-:S03]  /*8e50*/  CS2R R66, SRZ ;  /* 0x0000000000427805 */ /* 0x000fc6000001ff00 */
[----:B------:R2:W-:Y:S01]  /*8e60*/  STL [R1+0x21c], R118 ;  /* 0x00021c7601007387 */ /* 0x0005e20000100800 */
[-C--:B0-----:R-:W-:Y:S02]  /*8e70*/  LEA.HI.X.SX32 R120, R68, R24.reuse, 0x1, P5 ;  /* 0x0000001844787211 */ /* 0x081fe400028f0eff */
[----:B------:R-:W-:Y:S02]  /*8e80*/  CS2R R68, SRZ ;  /* 0x0000000000447805 */ /* 0x000fe4000001ff00 */
[-C--:B-1----:R-:W-:Y:S01]  /*8e90*/  LEA.HI.X.SX32 R119, R70, R24.reuse, 0x1, P4 ;  /* 0x0000001846777211 */ /* 0x082fe200020f0eff */
[----:B------:R0:W-:Y:S01]  /*8ea0*/  STL [R1+0x428], R120 ;  /* 0x0004287801007387 */ /* 0x0001e20000100800 */
[----:B------:R-:W-:Y:S02]  /*8eb0*/  CS2R R70, SRZ ;  /* 0x0000000000467805 */ /* 0x000fe4000001ff00 */
[----:B--2---:R-:W-:Y:S01]  /*8ec0*/  LEA.HI.X.SX32 R118, R72, R24, 0x1, P3 ;  /* 0x0000001848767211 */ /* 0x004fe200018f0eff */
[----:B------:R1:W-:Y:S01]  /*8ed0*/  STL [R1+0x430], R119 ;  /* 0x0004307701007387 */ /* 0x0003e20000100800 */
[----:B------:R-:W-:Y:S01]  /*8ee0*/  LEA.HI.X.SX32 R24, R38, UR13, 0x1, P2 ;  /* 0x0000000d26187c11 */ /* 0x000fe200090f0eff */
[----:B------:R-:W-:Y:S01]  /*8ef0*/  IMAD R38, R50, 0x4, R39 ;  /* 0x0000000432267824 */ /* 0x000fe200078e0227 */
[----:B------:R-:W-:Y:S01]  /*8f00*/  UIADD3 UR13, UP0, UR12, 0x80, URZ ;  /* 0x000000800c0d7890 */ /* 0x000fe2000ff1e03f */
[----:B------:R2:W-:Y:S01]  /*8f10*/  STL [R1+0x238], R118 ;  /* 0x0002387601007387 */ /* 0x0005e20000100800 */
[----:B------:R-:W-:-:S02]  /*8f20*/  CS2R R72, SRZ ;  /* 0x0000000000487805 */ /* 0x000fc4000001ff00 */
[C---:B0-----:R-:W-:Y:S01]  /*8f30*/  LEA.HI R120, R81.reuse, 0x2e, RZ, 0x1a ;  /* 0x0000002e51787811 */ /* 0x041fe200078fd0ff */
[----:B------:R-:W-:Y:S01]  /*8f40*/  IMAD R40, R50, 0x2, R38 ;  /* 0x0000000232287824 */ /* 0x000fe200078e0226 */
[----:B-1----:R-:W-:-:S03]  /*8f50*/  LEA.HI R119, R81, 0x1e, RZ, 0x1a ;  /* 0x0000001e51777811 */ /* 0x002fc600078fd0ff */
[----:B------:R-:W-:Y:S01]  /*8f60*/  IMAD R53, R120, UR9, RZ ;  /* 0x0000000978357c24 */ /* 0x000fe2000f8e02ff */
[-C--:B------:R-:W-:Y:S01]  /*8f70*/  LEA R120, P2, R49, R25.reuse, 0x1 ;  /* 0x0000001931787211 */ /* 0x080fe200078408ff */
[----:B------:R-:W-:Y:S01]  /*8f80*/  IMAD R41, R50, 0x2, R40 ;  /* 0x0000000232297824 */ /* 0x000fe200078e0228 */
[----:B--2---:R-:W-:Y:S01]  /*8f90*/  LEA.HI R118, R81, 0xe, RZ, 0x1a ;  /* 0x0000000e51767811 */ /* 0x004fe200078fd0ff */
[----:B------:R-:W-:Y:S01]  /*8fa0*/  IMAD R54, R119, UR9, RZ ;  /* 0x0000000977367c24 */ /* 0x000fe2000f8e02ff */
[-C--:B------:R-:W-:Y:S01]  /*8fb0*/  LEA R119, P1, R48, R25.reuse, 0x1 ;  /* 0x0000001930777211 */ /* 0x080fe200078208ff */
[----:B------:R-:W-:Y:S01]  /*8fc0*/  IMAD R42, R50, 0x2, R41 ;  /* 0x00000002322a7824 */ /* 0x000fe200078e0229 */
[----:B------:R-:W-:Y:S01]  /*8fd0*/  CS2R R80, SRZ ;  /* 0x0000000000507805 */ /* 0x000fe2000001ff00 */
[----:B------:R-:W-:Y:S01]  /*8fe0*/  IMAD R55, R118, UR9, RZ ;  /* 0x0000000976377c24 */ /* 0x000fe2000f8e02ff */
[----:B------:R-:W-:Y:S01]  /*8ff0*/  LEA R118, P0, R46, R25, 0x1 ;  /* 0x000000192e767211 */ /* 0x000fe200078008ff */
[----:B------:R-:W-:Y:S01]  /*9000*/  IMAD R43, R50, 0x2, R42 ;  /* 0x00000002322b7824 */ /* 0x000fe200078e022a */
[----:B------:R-:W-:-:S03]  /*9010*/  USHF.L.U32 UR9, UR9, 0x7, URZ ;  /* 0x0000000709097899 */ /* 0x000fc6000800063f */
[----:B------:R0:W-:Y:S01]  /*9020*/  STL [R1+0x240], R118 ;  /* 0x0002407601007387 */ /* 0x0001e20000100800 */
[C---:B------:R-:W-:Y:S01]  /*9030*/  IMAD R44, R50.reuse, 0x2, R43 ;  /* 0x00000002322c7824 */ /* 0x040fe200078e022b */
[----:B------:R-:W-:Y:S02]  /*9040*/  USHF.R.S32.HI UR8, URZ, 0x1f, UR9 ;  /* 0x0000001f3f087899 */ /* 0x000fe40008011409 */
[----:B------:R1:W-:Y:S01]  /*9050*/  STL [R1+0x280], R119 ;  /* 0x0002807701007387 */ /* 0x0003e20000100800 */
[----:B------:R-:W-:Y:S01]  /*9060*/  IMAD R45, R50, 0x2, R44 ;  /* 0x00000002322d7824 */ /* 0x000fe200078e022c */
[----:B------:R-:W-:Y:S02]  /*9070*/  USHF.L.U32 UR45, UR9, 0x1, URZ ;  /* 0x00000001092d7899 */ /* 0x000fe4000800063f */
[----:B------:R2:W-:Y:S01]  /*9080*/  STL [R1+0x2c0], R120 ;  /* 0x0002c07801007387 */ /* 0x0005e20000100800 */
[----:B------:R-:W-:Y:S01]  /*9090*/  USHF.L.U64.HI UR17, UR9, 0x1, UR8 ;  /* 0x0000000109117899 */ /* 0x000fe20008010208 */
[-C--:B0-----:R-:W-:Y:S01]  /*90a0*/  LEA R118, P3, R51, R25.reuse, 0x1 ;  /* 0x0000001933767211 */ /* 0x081fe200078608ff */
[----:B------:R-:W-:Y:S01]  /*90b0*/  UIADD3.X UR9, UR5, 0x40000040, URZ, UP0, !UPT ;  /* 0x4000004005097890 */ /* 0x000fe200087fe43f */
[----:B------:R-:W-:Y:S01]  /*90c0*/  UMOV UR8, UR13 ;  /* 0x0000000d00087c82 */ /* 0x000fe20008000000 */
[----:B-1----:R-:W-:-:S02]  /*90d0*/  LEA R119, P4, R52, R25, 0x1 ;  /* 0x0000001934777211 */ /* 0x002fc400078808ff */
[----:B------:R0:W-:Y:S01]  /*90e0*/  STL [R1+0x300], R118 ;  /* 0x0003007601007387 */ /* 0x0001e20000100800 */
[----:B------:R-:W-:Y:S01]  /*90f0*/  UIADD3.64 UR20, UR8, 0x80, URZ ;  /* 0x0000008008147897 */ /* 0x000fe2000fffe03f */
[-C--:B--2---:R-:W-:Y:S02]  /*9100*/  LEA R120, P5, R53, R25.reuse, 0x1 ;  /* 0x0000001935787211 */ /* 0x084fe400078a08ff */
[----:B------:R1:W-:Y:S01]  /*9110*/  STL [R1+0x340], R119 ;  /* 0x0003407701007387 */ /* 0x0003e20000100800 */
[----:B------:R-:W-:Y:S02]  /*9120*/  UIADD3.64 UR24, UR8, 0x100, URZ ;  /* 0x0000010008187897 */ /* 0x000fe4000fffe03f */
[----:B------:R-:W-:Y:S01]  /*9130*/  UIADD3.64 UR28, UR8, 0x180, URZ ;  /* 0x00000180081c7897 */ /* 0x000fe2000fffe03f */
[----:B------:R2:W-:Y:S01]  /*9140*/  STL [R1+0x380], R120 ;  /* 0x0003807801007387 */ /* 0x0005e20000100800 */
[----:B------:R-:W-:Y:S01]  /*9150*/  UIADD3.64 UR32, UR8, 0x200, URZ ;  /* 0x0000020008207897 */ /* 0x000fe2000fffe03f */
[----:B0-----:R-:W-:Y:S01]  /*9160*/  LEA.HI.X.SX32 R118, R46, R24, 0x1, P0 ;  /* 0x000000182e767211 */ /* 0x001fe200000f0eff */
[----:B------:R-:W-:Y:S01]  /*9170*/  IMAD R46, R50, 0x4, R45 ;  /* 0x00000004322e7824 */ /* 0x000fe200078e022d */
[----:B------:R-:W-:Y:S01]  /*9180*/  UIADD3.64 UR36, UR8, 0x280, URZ ;  /* 0x0000028008247897 */ /* 0x000fe2000fffe03f */
[----:B-1----:R-:W-:-:S02]  /*9190*/  LEA R119, P0, R54, R25, 0x1 ;  /* 0x0000001936777211 */ /* 0x002fc400078008ff */
[----:B------:R0:W-:Y:S01]  /*91a0*/  STL [R1+0x23c], R118 ;  /* 0x00023c7601007387 */ /* 0x0001e20000100800 */
[----:B------:R-:W-:Y:S01]  /*91b0*/  UIADD3.64 UR40, UR8, 0x300, URZ ;  /* 0x0000030008287897 */ /* 0x000fe2000fffe03f */
[-C--:B--2---:R-:W-:Y:S02]  /*91c0*/  LEA.HI.X.SX32 R120, R48, R24.reuse, 0x1, P1 ;  /* 0x0000001830787211 */ /* 0x084fe400008f0eff */
        /* <DEDUP_REMOVED lines=17> */
[----:B------:R-:W-:Y:S02]  /*92e0*/  CS2R R52, SRZ ;  /* 0x0000000000347805 */ /* 0x000fe4000001ff00 */
[-C--:B--2---:R-:W-:Y:S01]  /*92f0*/  LEA R120, P5, R27, R25.reuse, 0x1 ;  /* 0x000000191b787211 */ /* 0x084fe200078a08ff */
[----:B------:R1:W-:Y:S04]  /*9300*/  STL [R1+0x37c], R119 ;  /* 0x00037c7701007387 */ /* 0x0003e80000100800 */
[----:B------:R-:W-:Y:S01]  /*9310*/  STL [R1+0x260], R120 ;  /* 0x0002607801007387 */ /* 0x000fe20000100800 */
[----:B0-----:R-:W-:Y:S02]  /*9320*/  LEA.HI.X.SX32 R118, R54, R24, 0x1, P0 ;  /* 0x0000001836767211 */ /* 0x001fe400000f0eff */
[----:B-1----:R-:W-:-:S03]  /*9330*/  LEA R119, P0, R29, R25, 0x1 ;  /* 0x000000191d777211 */ /* 0x002fc600078008ff */
[----:B------:R0:W-:Y:S04]  /*9340*/  STL [R1+0x3bc], R118 ;  /* 0x0003bc7601007387 */ /* 0x0001e80000100800 */
[----:B------:R1:W-:Y:S01]  /*9350*/  STL [R1+0x268], R119 ;  /* 0x0002687701007387 */ /* 0x0003e20000100800 */
[-C--:B0-----:R-:W-:Y:S02]  /*9360*/  LEA.HI.X.SX32 R118, R55, R24.reuse, 0x1, P1 ;  /* 0x0000001837767211 */ /* 0x081fe400008f0eff */
[----:B------:R-:W-:Y:S02]  /*9370*/  CS2R R54, SRZ ;  /* 0x0000000000367805 */ /* 0x000fe4000001ff00 */
[----:B------:R-:W-:Y:S02]  /*9380*/  LEA R120, P1, R30, R25, 0x1 ;  /* 0x000000191e787211 */ /* 0x000fe400078208ff */
[----:B-1----:R-:W-:Y:S01]  /*9390*/  LEA.HI.X.SX32 R119, R26, R24, 0x1, P2 ;  /* 0x000000181a777211 */ /* 0x002fe200010f0eff */
[----:B------:R0:W-:Y:S01]  /*93a0*/  STL [R1+0x3fc], R118 ;  /* 0x0003fc7601007387 */ /* 0x0001e20000100800 */
[----:B------:R-:W-:-:S03]  /*93b0*/  IMAD R26, R50, 0x2, R46 ;  /* 0x00000002321a7824 */ /* 0x000fc600078e022e */
[----:B------:R1:W-:Y:S04]  /*93c0*/  STL [R1+0x270], R120 ;  /* 0x0002707801007387 */ /* 0x0003e80000100800 */
[----:B------:R2:W-:Y:S01]  /*93d0*/  STL [R1+0x244], R119 ;  /* 0x0002447701007387 */ /* 0x0005e20000100800 */
[----:B0-----:R-:W-:Y:S02]  /*93e0*/  LEA R118, P2, R31, R25, 0x1 ;  /* 0x000000191f767211 */ /* 0x001fe400078408ff */
[----:B-1----:R-:W-:-:S03]  /*93f0*/  LEA.HI.X.SX32 R120, R47, R24, 0x1, P3 ;  /* 0x000000182f787211 */ /* 0x002fc600018f0eff */
[----:B------:R0:W-:Y:S01]  /*9400*/  STL [R1+0x278], R118 ;  /* 0x0002787601007387 */ /* 0x0001e20000100800 */
[----:B------:R-:W-:Y:S01]  /*9410*/  IMAD R47, R50, 0x2, R26 ;  /* 0x00000002322f7824 */ /* 0x000fe200078e021a */
[----:B--2---:R-:W-:Y:S02]  /*9420*/  LEA R119, P3, R32, R25, 0x1 ;  /* 0x0000001920777211 */ /* 0x004fe400078608ff */
[----:B------:R1:W-:Y:S01]  /*9430*/  STL [R1+0x24c], R120 ;  /* 0x00024c7801007387 */ /* 0x0003e20000100800 */
[----:B------:R-:W-:-:S03]  /*9440*/  IMAD R48, R50, 0x2, R47 ;  /* 0x0000000232307824 */ /* 0x000fc600078e022f */
        /* <DEDUP_REMOVED lines=11> */
[C---:B------:R-:W-:Y:S01]  /*9500*/  IMAD R29, R50.reuse, 0x2, R48 ;  /* 0x00000002321d7824 */ /* 0x040fe200078e0230 */
[----:B--2---:R-:W-:Y:S02]  /*9510*/  LEA R119, P0, R35, R25, 0x1 ;  /* 0x0000001923777211 */ /* 0x004fe400078008ff */
[----:B------:R1:W-:Y:S01]  /*9520*/  STL [R1+0x264], R120 ;  /* 0x0002647801007387 */ /* 0x0003e20000100800 */
[----:B------:R-:W-:-:S03]  /*9530*/  IMAD R27, R50, 0x2, R29 ;  /* 0x00000002321b7824 */ /* 0x000fc600078e021d */
        /* <DEDUP_REMOVED lines=15> */
[----:B------:R-:W-:Y:S01]  /*9630*/  IMAD R30, R50, 0x2, R31 ;  /* 0x00000002321e7824 */ /* 0x000fe200078e021f */
[----:B0-----:R-:W-:-:S03]  /*9640*/  LEA.HI.X.SX32 R118, R33, R24, 0x1, P4 ;  /* 0x0000001821767211 */ /* 0x001fc600020f0eff */
[----:B------:R-:W-:Y:S01]  /*9650*/  IMAD R49, R50, 0x2, R30 ;  /* 0x0000000232317824 */ /* 0x000fe200078e021e */
        /* <DEDUP_REMOVED lines=17> */
[----:B------:R1:W-:Y:S01]  /*9770*/  STL [R1+0x2e0], R120 ;  /* 0x0002e07801007387 */ /* 0x0003e20000100800 */
[----:B------:R-:W-:-:S03]  /*9780*/  IMAD R37, R50, 0x2, R34 ;  /* 0x0000000232257824 */ /* 0x000fc600078e0222 */
[----:B------:R2:W-:Y:S01]  /*9790*/  STL [R1+0x2ac], R119 ;  /* 0x0002ac7701007387 */ /* 0x0005e20000100800 */
[----:B------:R-:W-:Y:S01]  /*97a0*/  IMAD R33, R50, 0x2, R37 ;  /* 0x0000000232217824 */ /* 0x000fe200078e0225 */
[----:B0-----:R-:W-:-:S03]  /*97b0*/  LEA R118, P2, R43, R25, 0x1 ;  /* 0x000000192b767211 */ /* 0x001fc600078408ff */
[----:B------:R-:W-:Y:S01]  /*97c0*/  IMAD R36, R50, 0x4, R33 ;  /* 0x0000000432247824 */ /* 0x000fe200078e0221 */
[----:B-1----:R-:W-:Y:S01]  /*97d0*/  LEA.HI.X.SX32 R120, R39, R24, 0x1, P3 ;  /* 0x0000001827787211 */ /* 0x002fe200018f0eff */
[----:B------:R0:W-:Y:S01]  /*97e0*/  STL [R1+0x2e8], R118 ;  /* 0x0002e87601007387 */ /* 0x0001e20000100800 */
[----:B--2---:R-:W-:-:S03]  /*97f0*/  LEA R119, P3, R44, R25, 0x1 ;  /* 0x000000192c777211 */ /* 0x004fc600078608ff */
[----:B------:R1:W-:Y:S04]  /*9800*/  STL [R1+0x2b4], R120 ;  /* 0x0002b47801007387 */ /* 0x0003e80000100800 */
[----:B------:R2:W-:Y:S01]  /*9810*/  STL [R1+0x2f0], R119 ;  /* 0x0002f07701007387 */ /* 0x0005e20000100800 */
[----:B0-----:R-:W-:Y:S01]  /*9820*/  LEA.HI.X.SX32 R118, R38, R24, 0x1, P4 ;  /* 0x0000001826767211 */ /* 0x001fe200020f0eff */
[----:B------:R-:W-:Y:S01]  /*9830*/  IMAD R38, R50, 0x2, R36 ;  /* 0x0000000232267824 */ /* 0x000fe200078e0224 */
[----:B-1----:R-:W-:-:S03]  /*9840*/  LEA R120, P4, R45, R25, 0x1 ;  /* 0x000000192d787211 */ /* 0x002fc600078808ff */
[----:B------:R0:W-:Y:S01]  /*9850*/  STL [R1+0x2c4], R118 ;  /* 0x0002c47601007387 */ /* 0x0001e20000100800 */
[----:B------:R-:W-:Y:S01]  /*9860*/  IMAD R39, R50, 0x2, R38 ;  /* 0x0000000232277824 */ /* 0x000fe200078e0226 */
[-C--:B--2---:R-:W-:Y:S02]  /*9870*/  LEA.HI.X.SX32 R119, R40, R24.reuse, 0x1, P5 ;  /* 0x0000001828777211 */ /* 0x084fe400028f0eff */
[----:B------:R1:W-:Y:S04]  /*9880*/  STL [R1+0x2f8], R120 ;  /* 0x0002f87801007387 */ /* 0x0003e80000100800 */
[----:B------:R2:W-:Y:S01]  /*9890*/  STL [R1+0x2cc], R119 ;  /* 0x0002cc7701007387 */ /* 0x0005e20000100800 */
[----:B0-----:R-:W-:Y:S02]  /*98a0*/  LEA R118, P5, R56, R25, 0x1 ;  /* 0x0000001938767211 */ /* 0x001fe400078a08ff */
[----:B-1----:R-:W-:-:S03]  /*98b0*/  LEA.HI.X.SX32 R120, R41, R24, 0x1, P0 ;  /* 0x0000001829787211 */ /* 0x002fc600000f0eff */
[----:B------:R0:W-:Y:S01]  /*98c0*/  STL [R1+0x424], R118 ;  /* 0x0004247601007387 */ /* 0x0001e20000100800 */
[----:B--2---:R-:W-:-:S03]  /*98d0*/  LEA.HI.X.SX32 R119, R42, R24, 0x1, P1 ;  /* 0x000000182a777211 */ /* 0x004fc600008f0eff */
[----:B------:R1:W-:Y:S04]  /*98e0*/  STL [R1+0x2d4], R120 ;  /* 0x0002d47801007387 */ /* 0x0003e80000100800 */
[----:B------:R2:W-:Y:S01]  /*98f0*/  STL [R1+0x2dc], R119 ;  /* 0x0002dc7701007387 */ /* 0x0005e20000100800 */
[-C--:B0-----:R-:W-:Y:S02]  /*9900*/  LEA.HI.X.SX32 R118, R43, R24.reuse, 0x1, P2 ;  /* 0x000000182b767211 */ /* 0x081fe400010f0eff */
[----:B------:R-:W-:Y:S02]  /*9910*/  CS2R R42, SRZ ;  /* 0x00000000002a7805 */ /* 0x000fe4000001ff00 */
[-C--:B-1----:R-:W-:Y:S01]  /*9920*/  LEA.HI.X.SX32 R120, R44, R24.reuse, 0x1, P3 ;  /* 0x000000182c787211 */ /* 0x082fe200018f0eff */
[----:B------:R0:W-:Y:S01]  /*9930*/  STL [R1+0x2e4], R118 ;  /* 0x0002e47601007387 */ /* 0x0001e20000100800 */
[----:B--2---:R-:W-:-:S03]  /*9940*/  LEA.HI.X.SX32 R119, R45, R24, 0x1, P4 ;  /* 0x000000182d777211 */ /* 0x004fc600020f0eff */
[----:B------:R1:W-:Y:S01]  /*9950*/  STL [R1+0x2ec], R120 ;  /* 0x0002ec7801007387 */ /* 0x0003e20000100800 */
[----:B------:R-:W-:-:S03]  /*9960*/  CS2R R44, SRZ ;  /* 0x00000000002c7805 */ /* 0x000fc6000001ff00 */
[----:B------:R2:W-:Y:S01]  /*9970*/  STL [R1+0x2f4], R119 ;  /* 0x0002f47701007387 */ /* 0x0005e20000100800 */
[----:B0-----:R-:W-:Y:S02]  /*9980*/  LEA.HI.X.SX32 R118, R56, R24, 0x1, P5 ;  /* 0x0000001838767211 */ /* 0x001fe400028f0eff */
[----:B------:R-:W-:Y:S02]  /*9990*/  CS2R R56, SRZ ;  /* 0x0000000000387805 */ /* 0x000fe4000001ff00 */
[-C--:B-1----:R-:W-:Y:S01]  /*99a0*/  LEA R120, P0, R46, R25.reuse, 0x1 ;  /* 0x000000192e787211 */ /* 0x082fe200078008ff */
[----:B------:R0:W-:Y:S01]  /*99b0*/  STL [R1+0x420], R118 ;  /* 0x0004207601007387 */ /* 0x0001e20000100800 */
[----:B--2---:R-:W-:-:S03]  /*99c0*/  LEA R119, P1, R26, R25, 0x1 ;  /* 0x000000191a777211 */ /* 0x004fc600078208ff */
[----:B------:R1:W-:Y:S04]  /*99d0*/  STL [R1+0x308], R120 ;  /* 0x0003087801007387 */ /* 0x0003e80000100800 */
[----:B------:R2:W-:Y:S01]  /*99e0*/  STL [R1+0x310], R119 ;  /* 0x0003107701007387 */ /* 0x0005e20000100800 */
[----:B0-----:R-:W-:Y:S02]  /*99f0*/  LEA R118, P2, R47, R25, 0x1 ;  /* 0x000000192f767211 */ /* 0x001fe400078408ff */
[----:B-1----:R-:W-:-:S03]  /*9a00*/  LEA.HI.X.SX32 R120, R46, R24, 0x1, P0 ;  /* 0x000000182e787211 */ /* 0x002fc600000f0eff */
[----:B------:R0:W-:Y:S01]  /*9a10*/  STL [R1+0x318], R118 ;  /* 0x0003187601007387 */ /* 0x0001e20000100800 */
[----:B--2---:R-:W-:-:S03]  /*9a20*/  LEA.HI.X.SX32 R119, R26, R24, 0x1, P1 ;  /* 0x000000181a777211 */ /* 0x004fc600008f0eff */
[----:B------:R1:W-:Y:S01]  /*9a30*/  STL [R1+0x304], R120 ;  /* 0x0003047801007387 */ /* 0x0003e20000100800 */
[----:B------:R-:W-:-:S03]  /*9a40*/  IMAD R26, R50, 0x2, R39 ;  /* 0x00000002321a7824 */ /* 0x000fc600078e0227 */
[----:B------:R2:W-:Y:S01]  /*9a50*/  STL [R1+0x30c], R119 ;  /* 0x00030c7701007387 */ /* 0x0005e20000100800 */
[----:B------:R-:W-:Y:S01]  /*9a60*/  IMAD R40, R50, 0x2, R26 ;  /* 0x0000000232287824 */ /* 0x000fe200078e021a */
        /* <DEDUP_REMOVED lines=13> */
[----:B0-----:R-:W-:Y:S01]  /*9b40*/  LEA.HI.X.SX32 R118, R27, R24, 0x1, P2 ;  /* 0x000000181b767211 */ /* 0x001fe200010f0eff */
[----:B------:R-:W-:Y:S01]  /*9b50*/  IMAD R27, R50, 0x2, R40 ;  /* 0x00000002321b7824 */ /* 0x000fe200078e0228 */
[----:B-1----:R-:W-:-:S03]  /*9b60*/  LEA R120, P0, R32, R25, 0x1 ;  /* 0x0000001920787211 */ /* 0x002fc600078008ff */
        /* <DEDUP_REMOVED lines=14> */
[C---:B------:R-:W-:Y:S01]  /*9c50*/  IMAD R31, R50.reuse, 0x4, R30 ;  /* 0x00000004321f7824 */ /* 0x040fe200078e021e */
[----:B--2---:R-:W-:Y:S02]  /*9c60*/  LEA R119, P1, R35, R25, 0x1 ;  /* 0x0000001923777211 */ /* 0x004fe400078208ff */
[----:B------:R1:W-:Y:S01]  /*9c70*/  STL [R1+0x358], R120 ;  /* 0x0003587801007387 */ /* 0x0003e20000100800 */
[----:B------:R-:W-:-:S03]  /*9c80*/  IMAD R32, R50, 0x2, R31 ;  /* 0x0000000232207824 */ /* 0x000fc600078e021f */
[----:B------:R2:W-:Y:S01]  /*9c90*/  STL [R1+0x360], R119 ;  /* 0x0003607701007387 */ /* 0x0005e20000100800 */
[----:B------:R-:W-:Y:S01]  /*9ca0*/  IMAD R29, R50, 0x2, R32 ;  /* 0x00000002321d7824 */ /* 0x000fe200078e0220 */
[----:B0-----:R-:W-:Y:S02]  /*9cb0*/  LEA R118, P2, R34, R25, 0x1 ;  /* 0x0000001922767211 */ /* 0x001fe400078408ff */
[----:B-1----:R-:W-:-:S03]  /*9cc0*/  LEA.HI.X.SX32 R120, R49, R24, 0x1, P0 ;  /* 0x0000001831787211 */ /* 0x002fc600000f0eff */
[----:B------:R0:W-:Y:S01]  /*9cd0*/  STL [R1+0x368], R118 ;  /* 0x0003687601007387 */ /* 0x0001e20000100800 */
[----:B------:R-:W-:Y:S02]  /*9ce0*/  CS2R R48, SRZ ;  /* 0x0000000000307805 */ /* 0x000fe4000001ff00 */
[-C--:B--2---:R-:W-:Y:S01]  /*9cf0*/  LEA.HI.X.SX32 R119, R35, R24.reuse, 0x1, P1 ;  /* 0x0000001823777211 */ /* 0x084fe200008f0eff */
        /* <DEDUP_REMOVED lines=27> */
[----:B------:R-:W-:-:S03]  /*9eb0*/  CS2R R38, SRZ ;  /* 0x0000000000267805 */ /* 0x000fc6000001ff00 */
[----:B------:R2:W-:Y:S01]  /*9ec0*/  STL [R1+0x394], R119 ;  /* 0x0003947701007387 */ /* 0x0005e20000100800 */
[----:B0-----:R-:W-:Y:S01]  /*9ed0*/  LEA.HI.X.SX32 R118, R26, R24, 0x1, P2 ;  /* 0x000000181a767211 */ /* 0x001fe200010f0eff */
[----:B------:R-:W-:Y:S01]  /*9ee0*/  IMAD R26, R50, 0x2, R34 ;  /* 0x00000002321a7824 */ /* 0x000fe200078e0222 */
[----:B-1----:R-:W-:-:S03]  /*9ef0*/  LEA R120, P0, R40, R25, 0x1 ;  /* 0x0000001928787211 */ /* 0x002fc600078008ff */
[----:B------:R0:W-:Y:S01]  /*9f00*/  STL [R1+0x39c], R118 ;  /* 0x00039c7601007387 */ /* 0x0001e20000100800 */
[----:B------:R-:W-:Y:S01]  /*9f10*/  IMAD R33, R50, 0x2, R26 ;  /* 0x0000000232217824 */ /* 0x000fe200078e021a */
[-C--:B--2---:R-:W-:Y:S02]  /*9f20*/  LEA R119, P1, R27, R25.reuse, 0x1 ;  /* 0x000000191b777211 */ /* 0x084fe400078208ff */
[----:B------:R1:W-:Y:S04]  /*9f30*/  STL [R1+0x3a8], R120 ;  /* 0x0003a87801007387 */ /* 0x0003e80000100800 */
[----:B------:R2:W-:Y:S01]  /*9f40*/  STL [R1+0x3b0], R119 ;  /* 0x0003b07701007387 */ /* 0x0005e20000100800 */
        /* <DEDUP_REMOVED lines=11> */
[----:B------:R-:W-:Y:S01]  /*a000*/  IMAD R35, R50, 0x4, R30 ;  /* 0x0000000432237824 */ /* 0x000fe200078e021e */
[----:B--2---:R-:W-:Y:S02]  /*a010*/  LEA R119, P1, R32, R25, 0x1 ;  /* 0x0000001920777211 */ /* 0x004fe400078208ff */
[----:B------:R1:W-:Y:S01]  /*a020*/  STL [R1+0x3c8], R120 ;  /* 0x0003c87801007387 */ /* 0x0003e20000100800 */
[----:B------:R-:W-:-:S03]  /*a030*/  IMAD R27, R50, 0x2, R35 ;  /* 0x00000002321b7824 */ /* 0x000fc600078e0223 */
[----:B------:R2:W-:Y:S01]  /*a040*/  STL [R1+0x3d0], R119 ;  /* 0x0003d07701007387 */ /* 0x0005e20000100800 */
[----:B0-----:R-:W-:Y:S02]  /*a050*/  LEA R118, P2, R29, R25, 0x1 ;  /* 0x000000191d767211 */ /* 0x001fe400078408ff */
[----:B-1----:R-:W-:-:S03]  /*a060*/  LEA.HI.X.SX32 R120, R31, R24, 0x1, P0 ;  /* 0x000000181f787211 */ /* 0x002fc600000f0eff */
[----:B------:R0:W-:Y:S01]  /*a070*/  STL [R1+0x3d8], R118 ;  /* 0x0003d87601007387 */ /* 0x0001e20000100800 */
[----:B------:R-:W-:Y:S01]  /*a080*/  IMAD R31, R50, 0x2, R27 ;  /* 0x00000002321f7824 */ /* 0x000fe200078e021b */
[-C--:B--2---:R-:W-:Y:S02]  /*a090*/  LEA.HI.X.SX32 R119, R32, R24.reuse, 0x1, P1 ;  /* 0x0000001820777211 */ /* 0x084fe400008f0eff */
[----:B------:R1:W-:Y:S04]  /*a0a0*/  STL [R1+0x3c4], R120 ;  /* 0x0003c47801007387 */ /* 0x0003e80000100800 */
[----:B------:R2:W-:Y:S01]  /*a0b0*/  STL [R1+0x3cc], R119 ;  /* 0x0003cc7701007387 */ /* 0x0005e20000100800 */
[----:B0-----:R-:W-:Y:S02]  /*a0c0*/  LEA.HI.X.SX32 R118, R29, R24, 0x1, P2 ;  /* 0x000000181d767211 */ /* 0x001fe400010f0eff */
        /* <DEDUP_REMOVED lines=12> */
[C---:B------:R-:W-:Y:S01]  /*a190*/  IMAD R29, R50.reuse, 0x2, R26 ;  /* 0x00000002321d7824 */ /* 0x040fe200078e021a */
[----:B0-----:R-:W-:Y:S02]  /*a1a0*/  LEA.HI.X.SX32 R118, R33, R24, 0x1, P2 ;  /* 0x0000001821767211 */ /* 0x001fe400010f0eff */
[----:B------:R-:W-:Y:S01]  /*a1b0*/  CS2R R32, SRZ ;  /* 0x0000000000207805 */ /* 0x000fe2000001ff00 */
[----:B------:R-:W-:Y:S01]  /*a1c0*/  IMAD R50, R50, 0x2, R29 ;  /* 0x0000000232327824 */ /* 0x000fe200078e021d */
        /* <DEDUP_REMOVED lines=12> */
[----:B0-----:R-:W-:Y:S02]  /*a290*/  LEA.HI.X.SX32 R118, R27, R24, 0x1, P2 ;  /* 0x000000181b767211 */ /* 0x001fe400010f0eff */
[----:B-1----:R-:W-:-:S03]  /*a2a0*/  LEA R120, P2, R29, R25, 0x1 ;  /* 0x000000191d787211 */ /* 0x002fc600078408ff */
[----:B------:R0:W-:Y:S01]  /*a2b0*/  STL [R1+0x40c], R118 ;  /* 0x00040c7601007387 */ /* 0x0001e20000100800 */
[----:B--2---:R-:W-:-:S05]  /*a2c0*/  LEA R119, P0, R31, R25, 0x1 ;  /* 0x000000191f777211 */ /* 0x004fca00078008ff */
[----:B------:R1:W-:Y:S01]  /*a2d0*/  STL [R1+0x414], R119 ;  /* 0x0004147701007387 */ /* 0x0003e20000100800 */
[----:B0-----:R-:W-:-:S05]  /*a2e0*/  LEA R118, P1, R26, R25, 0x1 ;  /* 0x000000191a767211 */ /* 0x001fca00078208ff */
[----:B------:R0:W-:Y:S01]  /*a2f0*/  STL [R1+0x418], R118 ;  /* 0x0004187601007387 */ /* 0x0001e20000100800 */
[----:B-1----:R-:W-:-:S03]  /*a300*/  LEA R119, P3, R50, R25, 0x1 ;  /* 0x0000001932777211 */ /* 0x002fc600078608ff */
[----:B------:R1:W-:Y:S04]  /*a310*/  STL [R1+0x41c], R120 ;  /* 0x00041c7801007387 */ /* 0x0003e80000100800 */
[----:B------:R2:W-:Y:S01]  /*a320*/  STL [R1+0x234], R119 ;  /* 0x0002347701007387 */ /* 0x0005e20000100800 */
[-C--:B0-----:R-:W-:Y:S02]  /*a330*/  LEA.HI.X.SX32 R118, R31, R24.reuse, 0x1, P0 ;  /* 0x000000181f767211 */ /* 0x081fe400000f0eff */
[----:B------:R-:W-:Y:S02]  /*a340*/  CS2R R30, SRZ ;  /* 0x00000000001e7805 */ /* 0x000fe4000001ff00 */
[----:B-1----:R-:W-:Y:S01]  /*a350*/  LEA.HI.X.SX32 R120, R26, R24, 0x1, P1 ;  /* 0x000000181a787211 */ /* 0x002fe200008f0eff */
[----:B------:R0:W-:Y:S01]  /*a360*/  STL [R1+0x224], R118 ;  /* 0x0002247601007387 */ /* 0x0001e20000100800 */
[----:B------:R-:W-:-:S02]  /*a370*/  CS2R R26, SRZ ;  /* 0x00000000001a7805 */ /* 0x000fc4000001ff00 */
[-C--:B--2---:R-:W-:Y:S01]  /*a380*/  LEA.HI.X.SX32 R119, R29, R24.reuse, 0x1, P2 ;  /* 0x000000181d777211 */ /* 0x084fe200010f0eff */
[----:B------:R1:W-:Y:S04]  /*a390*/  STL [R1+0x22c], R120 ;  /* 0x00022c7801007387 */ /* 0x0003e80000100800 */
[----:B------:R2:W-:Y:S01]  /*a3a0*/  STL [R1+0x230], R119 ;  /* 0x0002307701007387 */ /* 0x0005e20000100800 */
[----:B0-----:R-:W-:Y:S02]  /*a3b0*/  LEA.HI.X.SX32 R118, R50, R24, 0x1, P3 ;  /* 0x0000001832767211 */ /* 0x001fe400018f0eff */
[----:B------:R-:W-:Y:S02]  /*a3c0*/  CS2R R24, SRZ ;  /* 0x0000000000187805 */ /* 0x000fe4000001ff00 */
[----:B------:R-:W-:-:S02]  /*a3d0*/  CS2R R50, SRZ ;  /* 0x0000000000327805 */ /* 0x000fc4000001ff00 */
[C---:B-1----:R-:W-:Y:S01]  /*a3e0*/  LOP3.LUT R120, R28.reuse, 0x2, RZ, 0xfc, !PT ;  /* 0x000000021c787812 */ /* 0x042fe200078efcff */
[----:B------:R0:W-:Y:S01]  /*a3f0*/  STL [R1+0x228], R118 ;  /* 0x0002287601007387 */ /* 0x0001e20000100800 */
[C---:B------:R-:W-:Y:S02]  /*a400*/  LOP3.LUT R120, R28.reuse, 0x8, RZ, 0xfc, !PT ;  /* 0x000000081c787812 */ /* 0x040fe400078efcff */
[C---:B--2---:R-:W-:Y:S02]  /*a410*/  LOP3.LUT R119, R28.reuse, 0x4, RZ, 0xfc, !PT ;  /* 0x000000041c777812 */ /* 0x044fe400078efcff */
[C---:B------:R-:W-:Y:S02]  /*a420*/  LOP3.LUT R119, R28.reuse, 0xa, RZ, 0xfc, !PT ;  /* 0x0000000a1c777812 */ /* 0x040fe400078efcff */
[C---:B------:R-:W-:Y:S02]  /*a430*/  LOP3.LUT R120, R28.reuse, 0x10, RZ, 0xfc, !PT ;  /* 0x000000101c787812 */ /* 0x040fe400078efcff */
[----:B------:R-:W-:-:S02]  /*a440*/  LOP3.LUT R119, R28, 0x12, RZ, 0xfc, !PT ;  /* 0x000000121c777812 */ /* 0x000fc400078efcff */
[C---:B0-----:R-:W-:Y:S02]  /*a450*/  LOP3.LUT R118, R28.reuse, 0x6, RZ, 0xfc, !PT ;  /* 0x000000061c767812 */ /* 0x041fe400078efcff */
[C---:B------:R-:W-:Y:S02]  /*a460*/  LOP3.LUT R118, R28.reuse, 0xc, RZ, 0xfc, !PT ;  /* 0x0000000c1c767812 */ /* 0x040fe400078efcff */
[C---:B------:R-:W-:Y:S02]  /*a470*/  LOP3.LUT R118, R28.reuse, 0x14, RZ, 0xfc, !PT ;  /* 0x000000141c767812 */ /* 0x040fe400078efcff */
[C---:B------:R-:W-:Y:S02]  /*a480*/  LOP3.LUT R118, R28.reuse, 0x1a, RZ, 0xfc, !PT ;  /* 0x0000001a1c767812 */ /* 0x040fe400078efcff */
[C---:B------:R-:W-:Y:S02]  /*a490*/  LOP3.LUT R118, R28.reuse, 0x22, RZ, 0xfc, !PT ;  /* 0x000000221c767812 */ /* 0x040fe400078efcff */
[----:B------:R-:W-:-:S02]  /*a4a0*/  LOP3.LUT R118, R28, 0x28, RZ, 0xfc, !PT ;  /* 0x000000281c767812 */ /* 0x000fc400078efcff */
[C---:B------:R-:W-:Y:S02]  /*a4b0*/  LOP3.LUT R118, R28.reuse, 0x30, RZ, 0xfc, !PT ;  /* 0x000000301c767812 */ /* 0x040fe400078efcff */
        /* <DEDUP_REMOVED lines=27> */
[----:B------:R-:W-:Y:S02]  /*a670*/  LOP3.LUT R120, R28, 0x4c, RZ, 0xfc, !PT ;  /* 0x0000004c1c787812 */ /* 0x000fe400078efcff */
[----:B------:R-:W-:-:S02]  /*a680*/  SHF.R.S32.HI R118, RZ, 0x7, R77 ;  /* 0x00000007ff767819 */ /* 0x000fc4000001144d */
[----:B------:R-:W-:Y:S02]  /*a690*/  CS2R R76, SRZ ;  /* 0x00000000004c7805 */ /* 0x000fe4000001ff00 */
[C---:B------:R-:W-:Y:S02]  /*a6a0*/  LOP3.LUT R119, R28.reuse, 0x50, RZ, 0xfc, !PT ;  /* 0x000000501c777812 */ /* 0x040fe400078efcff */
[C---:B------:R-:W-:Y:S01]  /*a6b0*/  LOP3.LUT R120, R28.reuse, 0x54, RZ, 0xfc, !PT ;  /* 0x000000541c787812 */ /* 0x040fe200078efcff */
[----:B------:R0:W-:Y:S01]  /*a6c0*/  STL [R1+0x444], R118 ;  /* 0x0004447601007387 */ /* 0x0001e20000100800 */
        /* <DEDUP_REMOVED lines=9> */
[----:B------:R-:W-:Y:S02]  /*a760*/  LOP3.LUT R120, R28, 0x76, RZ, 0xfc, !PT ;  /* 0x000000761c787812 */ /* 0x000fe400078efcff */
[----:B0-----:R-:W-:Y:S02]  /*a770*/  LOP3.LUT R118, R0, 0x20, RZ, 0x3c, !PT ;  /* 0x0000002000767812 */ /* 0x001fe400078e3cff */
[----:B------:R-:W-:Y:S02]  /*a780*/  LOP3.LUT R119, R28, 0x78, RZ, 0xfc, !PT ;  /* 0x000000781c777812 */ /* 0x000fe400078efcff */
[----:B------:R-:W-:Y:S02]  /*a790*/  CS2R R28, SRZ ;  /* 0x00000000001c7805 */ /* 0x000fe4000001ff00 */
[C---:B------:R-:W-:Y:S01]  /*a7a0*/  LOP3.LUT R120, R0.reuse, 0x40, RZ, 0x3c, !PT ;  /* 0x0000004000787812 */ /* 0x040fe200078e3cff */
[----:B------:R0:W-:Y:S01]  /*a7b0*/  STL [R1+0x548], R118 ;  /* 0x0005487601007387 */ /* 0x0001e20000100800 */
[----:B------:R-:W-:-:S03]  /*a7c0*/  LOP3.LUT R119, R0, 0x60, RZ, 0x3c, !PT ;  /* 0x0000006000777812 */ /* 0x000fc600078e3cff */
[----:B------:R1:W-:Y:S04]  /*a7d0*/  STL [R1+0x544], R120 ;  /* 0x0005447801007387 */ /* 0x0003e80000100800 */
[----:B------:R2:W-:Y:S01]  /*a7e0*/  STL [R1+0x540], R119 ;  /* 0x0005407701007387 */ /* 0x0005e20000100800 */
[C---:B0-----:R-:W-:Y:S02]  /*a7f0*/  LOP3.LUT R118, R2.reuse, 0x10, RZ, 0x3c, !PT ;  /* 0x0000001002767812 */ /* 0x041fe400078e3cff */
[C---:B------:R-:W-:Y:S02]  /*a800*/  LOP3.LUT R118, R2.reuse, 0x40, RZ, 0x3c, !PT ;  /* 0x0000004002767812 */ /* 0x040fe400078e3cff */
[C---:B-1----:R-:W-:Y:S02]  /*a810*/  LOP3.LUT R120, R2.reuse, 0x20, RZ, 0x3c, !PT ;  /* 0x0000002002787812 */ /* 0x042fe400078e3cff */
[----:B------:R-:W-:-:S02]  /*a820*/  LOP3.LUT R120, R2, 0x50, RZ, 0x3c, !PT ;  /* 0x0000005002787812 */ /* 0x000fc400078e3cff */
[C---:B--2---:R-:W-:Y:S02]  /*a830*/  LOP3.LUT R119, R2.reuse, 0x30, RZ, 0x3c, !PT ;  /* 0x0000003002777812 */ /* 0x044fe400078e3cff */
[C---:B------:R-:W-:Y:S02]  /*a840*/  LOP3.LUT R119, R2.reuse, 0x60, RZ, 0x3c, !PT ;  /* 0x0000006002777812 */ /* 0x040fe400078e3cff */
[----:B------:R-:W-:-:S07]  /*a850*/  LOP3.LUT R118, R2, 0x70, RZ, 0x3c, !PT ;  /* 0x0000007002767812 */ /* 0x000fce00078e3cff */
.L_x_1:
[----:B------:R-:W0:Y:S01]  /*a860*/  S2R R121, SR_TID.X ;  /* 0x0000000000797919 */ /* 0x000e220000002100 */
[----:B------:R-:W-:Y:S01]  /*a870*/  UIMAD UR5, UR4, -0x80, UR46 ;  /* 0xffffff80040578a4 */ /* 0x000fe2000f8e022e */
[----:B------:R-:W2:Y:S04]  /*a880*/  LDL R119, [R1+0x228] ;  /* 0x0002280001777983 */ /* 0x000ea80000100800 */
[----:B------:R-:W2:Y:S04]  /*a890*/  LDL R118, [R1+0x234] ;  /* 0x0002340001767983 */ /* 0x000ea80000100800 */
[----:B------:R-:W-:Y:S04]  /*a8a0*/  STL [R1+0x6b0], R206 ;  /* 0x0006b0ce01007387 */ /* 0x000fe80000100800 */
[----:B------:R-:W-:Y:S04]  /*a8b0*/  STL [R1+0x6ac], R116 ;  /* 0x0006ac7401007387 */ /* 0x000fe80000100800 */
[----:B------:R-:W-:Y:S04]  /*a8c0*/  STL [R1+0x6a8], R97 ;  /* 0x0006a86101007387 */ /* 0x000fe80000100800 */
[----:B------:R1:W-:Y:S04]  /*a8d0*/  STL [R1+0x6a4], R108 ;  /* 0x0006a46c01007387 */ /* 0x0003e80000100800 */
[----:B------:R3:W-:Y:S01]  /*a8e0*/  STL [R1+0x6a0], R18 ;  /* 0x0006a01201007387 */ /* 0x0007e20000100800 */
[----:B0-----:R-:W-:-:S03]  /*a8f0*/  SHF.R.U32.HI R121, RZ, 0x6, R121 ;  /* 0x00000006ff797819 */ /* 0x001fc60000011679 */
[----:B------:R-:W-:Y:S01]  /*a900*/  STL [R1+0x69c], R100 ;  /* 0x00069c6401007387 */ /* 0x000fe20000100800 */
[----:B------:R-:W-:-:S03]  /*a910*/  SGXT.U32 R121, R121, 0x1 ;  /* 0x000000017979781a */ /* 0x000fc60000000000 */
[----:B------:R0:W-:Y:S01]  /*a920*/  STL [R1+0x698], R6 ;  /* 0x0006980601007387 */ /* 0x0001e20000100800 */
[----:B------:R-:W-:-:S03]  /*a930*/  LOP3.LUT R121, R121, 0x2, RZ, 0xfc, !PT ;  /* 0x0000000279797812 */ /* 0x000fc600078efcff */
[----:B-1----:R-:W4:Y:S01]  /*a940*/  LDL R108, [R1+0x41c] ;  /* 0x00041c00016c7983 */ /* 0x002f220000100800 */
[----:B------:R-:W-:-:S03]  /*a950*/  ISETP.GE.AND P0, PT, R121, UR5, PT ;  /* 0x0000000579007c0c */ /* 0x000fc6000bf06270 */
[----:B---3--:R-:W3:Y:S04]  /*a960*/  LDL R18, [R1+0x22c] ;  /* 0x00022c0001127983 */ /* 0x008ee80000100800 */
[----:B------:R-:W3:Y:S04]  /*a970*/  LDL R121, [R1+0x230] ;  /* 0x0002300001797983 */ /* 0x000ee80000100800 */
[----:B0-----:R-:W3:Y:S01]  /*a980*/  LDL R6, [R1+0x418] ;  /* 0x0004180001067983 */ /* 0x001ee20000100800 */
[----:B------:R-:W0:Y:S01]  /*a990*/  S2R R120, SR_TID.X ;  /* 0x0000000000787919 */ /* 0x000e220000002100 */
[----:B------:R-:W1:Y:S01]  /*a9a0*/  S2R R159, SR_TID.X ;  /* 0x00000000009f7919 */ /* 0x000e620000002100 */
[----:B------:R-:W1:Y:S01]  /*a9b0*/  S2R R97, SR_TID.X ;  /* 0x0000000000617919 */ /* 0x000e620000002100 */
[----:B------:R-:W-:Y:S01]  /*a9c0*/  PRMT R126, RZ, 0x7610, R126 ;  /* 0x00007610ff7e7816 */ /* 0x000fe2000000007e */
[----:B------:R-:W3:Y:S01]  /*a9d0*/  LDL R116, [R1+0x414] ;  /* 0x0004140001747983 */ /* 0x000ee20000100800 */
[----:B------:R-:W-:-:S03]  /*a9e0*/  PRMT R166, RZ, 0x7610, R166 ;  /* 0x00007610ffa67816 */ /* 0x000fc600000000a6 */
[----:B------:R-:W3:Y:S01]  /*a9f0*/  LDL R100, [R1+0x40c] ;  /* 0x00040c0001647983 */ /* 0x000ee20000100800 */
[----:B0-----:R-:W-:-:S04]  /*aa00*/  SHF.R.U32.HI R120, RZ, 0x6, R120 ;  /* 0x00000006ff787819 */ /* 0x001fc80000011678 */
[----:B------:R-:W-:-:S04]  /*aa10*/  SGXT.U32 R120, R120, 0x1 ;  /* 0x000000017878781a */ /* 0x000fc80000000000 */
[----:B------:R-:W-:-:S04]  /*aa20*/  LOP3.LUT R120, R120, 0x4, RZ, 0xfc, !PT ;  /* 0x0000000478787812 */ /* 0x000fc800078efcff */
[----:B------:R-:W-:Y:S02]  /*aa30*/  ISETP.GE.AND P2, PT, R120, UR5, PT ;  /* 0x0000000578007c0c */ /* 0x000fe4000bf46270 */
[----:B------:R-:W0:Y:S01]  /*aa40*/  S2R R120, SR_TID.X ;  /* 0x0000000000787919 */ /* 0x000e220000002100 */
[----:B-1----:R-:W-:Y:S02]  /*aa50*/  SHF.R.U32.HI R159, RZ, 0x6, R159 ;  /* 0x00000006ff9f7819 */ /* 0x002fe4000001169f */
[----:B------:R-:W-:Y:S02]  /*aa60*/  SHF.R.U32.HI R97, RZ, 0x6, R97 ;  /* 0x00000006ff617819 */ /* 0x000fe40000011661 */
[----:B------:R-:W-:Y:S02]  /*aa70*/  SGXT.U32 R159, R159, 0x1 ;  /* 0x000000019f9f781a */ /* 0x000fe40000000000 */
[----:B------:R-:W-:Y:S02]  /*aa80*/  SGXT.U32 R97, R97, 0x1 ;  /* 0x000000016161781a */ /* 0x000fe40000000000 */
[----:B------:R-:W-:-:S02]  /*aa90*/  LOP3.LUT R159, R159, 0x6, RZ, 0xfc, !PT ;  /* 0x000000069f9f7812 */ /* 0x000fc400078efcff */
[----:B------:R-:W-:Y:S02]  /*aaa0*/  LOP3.LUT R97, R97, 0xa, RZ, 0xfc, !PT ;  /* 0x0000000a61617812 */ /* 0x000fe400078efcff */
[----:B------:R-:W-:Y:S02]  /*aab0*/  ISETP.GE.AND P3, PT, R159, UR5, PT ;  /* 0x000000059f007c0c */ /* 0x000fe4000bf66270 */
[----:B0-----:R-:W-:-:S04]  /*aac0*/  SHF.R.U32.HI R120, RZ, 0x6, R120 ;  /* 0x00000006ff787819 */ /* 0x001fc80000011678 */
[----:B------:R-:W-:-:S04]  /*aad0*/  SGXT.U32 R120, R120, 0x1 ;  /* 0x000000017878781a */ /* 0x000fc80000000000 */
[----:B------:R-:W-:-:S04]  /*aae0*/  LOP3.LUT R120, R120, 0x8, RZ, 0xfc, !PT ;  /* 0x0000000878787812 */ /* 0x000fc800078efcff */
[----:B------:R-:W-:Y:S02]  /*aaf0*/  ISETP.GE.AND P4, PT, R120, UR5, PT ;  /* 0x0000000578007c0c */ /* 0x000fe4000bf86270 */
[----:B------:R-:W3:Y:S01]  /*ab00*/  LDL R120, [R1+0x224] ;  /* 0x0002240001787983 */ /* 0x000ee20000100800 */
[----:B------:R-:W-:-:S03]  /*ab10*/  ISETP.GE.AND P1, PT, R97, UR5, PT ;  /* 0x0000000561007c0c */ /* 0x000fc6000bf26270 */
[----:B------:R-:W3:Y:S04]  /*ab20*/  LDL R97, [R1+0x410] ;  /* 0x0004100001617983 */ /* 0x000ee80000100800 */
[----:B--2---:R4:W2:Y:S02]  /*ab30*/  @!P0 LDG.E.U16 R126, desc[UR18][R118.64] ;  /* 0x00000012767e8981 */ /* 0x0048a4000c1e1500 */
[----:B----4-:R-:W-:Y:S02]  /*ab40*/  @!P2 IMAD.MOV.U32 R118, RZ, RZ, R108 ;  /* 0x000000ffff76a224 */ /* 0x010fe400078e006c */
[----:B---3--:R-:W-:Y:S01]  /*ab50*/  @!P2 IMAD.MOV.U32 R119, RZ, RZ, R121 ;  /* 0x000000ffff77a224 */ /* 0x008fe200078e0079 */
[----:B------:R-:W0:Y:S04]  /*ab60*/  S2R R108, SR_TID.X ;  /* 0x00000000006c7919 */ /* 0x000e280000002100 */
[----:B------:R1:W3:Y:S01]  /*ab70*/  @!P2 LDG.E.U16 R166, desc[UR18][R118.64] ;  /* 0x0000001276a6a981 */ /* 0x0002e2000c1e1500 */
[----:B------:R-:W4:Y:S01]  /*ab80*/  S2R R159, SR_TID.X ;  /* 0x00000000009f7919 */ /* 0x000f220000002100 */
[----:B------:R-:W-:-:S02]  /*ab90*/  PRMT R182, RZ, 0x7610, R182 ;  /* 0x00007610ffb67816 */ /* 0x000fc400000000b6 */
[----:B------:R-:W-:Y:S01]  /*aba0*/  PRMT R141, RZ, 0x7610, R141 ;  /* 0x00007610ff8d7816 */ /* 0x000fe2000000008d */
[----:B------:R-:W2:Y:S01]  /*abb0*/  LDL R121, [R1+0x3f4] ;  /* 0x0003f40001797983 */ /* 0x000ea20000100800 */
[----:B-1----:R-:W-:-:S03]  /*abc0*/  @!P3 IMAD.MOV.U32 R118, RZ, RZ, R6 ;  /* 0x000000ffff76b224 */ /* 0x002fc600078e0006 */
[----:B------:R-:W3:Y:S01]  /*abd0*/  LDL R6, [R1+0x408] ;  /* 0x0004080001067983 */ /* 0x000ee20000100800 */
[----:B------:R-:W-:-:S03]  /*abe0*/  @!P3 IMAD.MOV.U32 R119, RZ, RZ, R18 ;  /* 0x000000ffff77b224 */ /* 0x000fc600078e0012 */
[----:B------:R-:W2:Y:S04]  /*abf0*/  LDL R18, [R1+0x404] ;  /* 0x0004040001127983 */ /* 0x000ea80000100800 */
[----:B------:R1:W2:Y:S01]  /*ac00*/  @!P3 LDG.E.U16 R182, desc[UR18][R118.64] ;  /* 0x0000001276b6b981 */ /* 0x0002a2000c1e1500 */
[----:B0-----:R-:W-:-:S04]  /*ac10*/  LEA.HI R108, R108, 0xe, RZ, 0x1a ;  /* 0x0000000e6c6c7811 */ /* 0x001fc800078fd0ff */
[----:B------:R-:W-:Y:S02]  /*ac20*/  ISETP.GE.AND P2, PT, R108, UR5, PT ;  /* 0x000000056c007c0c */ /* 0x000fe4000bf46270 */
[----:B------:R-:W0:Y:S01]  /*ac30*/  S2R R108, SR_TID.X ;  /* 0x00000000006c7919 */ /* 0x000e220000002100 */
[----:B----4-:R-:W-:-:S04]  /*ac40*/  SHF.R.U32.HI R159, RZ, 0x6, R159 ;  /* 0x00000006ff9f7819 */ /* 0x010fc8000001169f */
[----:B------:R-:W-:-:S04]  /*ac50*/  SGXT.U32 R159, R159, 0x1 ;  /* 0x000000019f9f781a */ /* 0x000fc80000000000 */
[----:B------:R-:W-:Y:S01]  /*ac60*/  LOP3.LUT R159, R159, 0xc, RZ, 0xfc, !PT ;  /* 0x0000000c9f9f7812 */ /* 0x000fe200078efcff */
[----:B-1----:R-:W-:Y:S01]  /*ac70*/  @!P4 IMAD.MOV.U32 R118, RZ, RZ, R116 ;  /* 0x000000ffff76c224 */ /* 0x002fe200078e0074 */
[----:B------:R-:W-:Y:S01]  /*ac80*/  PRMT R125, RZ, 0x7610, R125 ;  /* 0x00007610ff7d7816 */ /* 0x000fe2000000007d */
[----:B------:R-:W4:Y:S01]  /*ac90*/  LDL R116, [R1+0x3fc] ;  /* 0x0003fc0001747983 */ /* 0x000f220000100800 */
[----:B------:R-:W-:Y:S02]  /*aca0*/  ISETP.GE.AND P0, PT, R159, UR5, PT ;  /* 0x000000059f007c0c */ /* 0x000fe4000bf06270 */
[----:B0-----:R-:W-:-:S04]  /*acb0*/  SHF.R.U32.HI R108, RZ, 0x6, R108 ;  /* 0x00000006ff6c7819 */ /* 0x001fc8000001166c */
[----:B------:R-:W-:-:S04]  /*acc0*/  SGXT.U32 R108, R108, 0x1 ;  /* 0x000000016c6c781a */ /* 0x000fc80000000000 */
[----:B------:R-:W-:Y:S01]  /*acd0*/  LOP3.LUT R108, R108, 0x10, RZ, 0xfc, !PT ;  /* 0x000000106c6c7812 */ /* 0x000fe200078efcff */
[----:B------:R-:W-:Y:S02]  /*ace0*/  @!P4 IMAD.MOV.U32 R119, RZ, RZ, R120 ;  /* 0x000000ffff77c224 */ /* 0x000fe400078e0078 */
[----:B------:R-:W0:Y:S03]  /*acf0*/  S2R R120, SR_TID.X ;  /* 0x0000000000787919 */ /* 0x000e260000002100 */
[----:B------:R1:W4:Y:S02]  /*ad00*/  @!P4 LDG.E.U16 R141, desc[UR18][R118.64] ;  /* 0x00000012768dc981 */ /* 0x000324000c1e1500 */
[----:B-1----:R-:W-:Y:S02]  /*ad10*/  @!P1 IMAD.MOV.U32 R118, RZ, RZ, R97 ;  /* 0x000000ffff769224 */ /* 0x002fe400078e0061 */
[----:B------:R-:W-:Y:S01]  /*ad20*/  @!P1 IMAD.MOV.U32 R119, RZ, RZ, R100 ;  /* 0x000000ffff779224 */ /* 0x000fe200078e0064 */
[----:B------:R-:W-:Y:S01]  /*ad30*/  ISETP.GE.AND P3, PT, R108, UR5, PT ;  /* 0x000000056c007c0c */ /* 0x000fe2000bf66270 */
[----:B------:R-:W4:Y:S04]  /*ad40*/  LDL R100, [R1+0x3ec] ;  /* 0x0003ec0001647983 */ /* 0x000f280000100800 */
[----:B------:R3:W4:Y:S04]  /*ad50*/  @!P1 LDG.E.U16 R125, desc[UR18][R118.64] ;  /* 0x00000012767d9981 */ /* 0x000728000c1e1500 */
[----:B------:R-:W4:Y:S01]  /*ad60*/  LDL R108, [R1+0x400] ;  /* 0x00040000016c7983 */ /* 0x000f220000100800 */
[----:B------:R-:W-:-:S03]  /*ad70*/  PRMT R169, RZ, 0x7610, R169 ;  /* 0x00007610ffa97816 */ /* 0x000fc600000000a9 */
[----:B------:R-:W4:Y:S01]  /*ad80*/  LDL R97, [R1+0x3f0] ;  /* 0x0003f00001617983 */ /* 0x000f220000100800 */
[----:B0-----:R-:W-:-:S04]  /*ad90*/  SHF.R.U32.HI R120, RZ, 0x6, R120 ;  /* 0x00000006ff787819 */ /* 0x001fc80000011678 */
[----:B------:R-:W-:-:S04]  /*ada0*/  SGXT.U32 R120, R120, 0x1 ;  /* 0x000000017878781a */ /* 0x000fc80000000000 */
[----:B------:R-:W-:-:S04]  /*adb0*/  LOP3.LUT R120, R120, 0x12, RZ, 0xfc, !PT ;  /* 0x0000001278787812 */ /* 0x000fc800078efcff */
[----:B------:R-:W-:Y:S02]  /*adc0*/  ISETP.GE.AND P4, PT, R120, UR5, PT ;  /* 0x0000000578007c0c */ /* 0x000fe4000bf86270 */
[----:B------:R-:W4:Y:S01]  /*add0*/  LDL R120, [R1+0x3f8] ;  /* 0x0003f80001787983 */ /* 0x000f220000100800 */
[----:B---3--:R-:W-:Y:S02]  /*ade0*/  @!P0 IMAD.MOV.U32 R118, RZ, RZ, R6 ;  /* 0x000000ffff768224 */ /* 0x008fe400078e0006 */
[----:B------:R-:W0:Y:S01]  /*adf0*/  S2R R6, SR_TID.X ;  /* 0x0000000000067919 */ /* 0x000e220000002100 */
[----:B--2---:R-:W-:Y:S02]  /*ae00*/  @!P0 IMAD.MOV.U32 R119, RZ, RZ, R18 ;  /* 0x000000ffff778224 */ /* 0x004fe400078e0012 */
[----:B------:R-:W2:Y:S04]  /*ae10*/  LDL R18, [R1+0x3e4] ;  /* 0x0003e40001127983 */ /* 0x000ea80000100800 */
[----:B------:R4:W3:Y:S01]  /*ae20*/  @!P0 LDG.E.U16 R169, desc[UR18][R118.64] ;  /* 0x0000001276a98981 */ /* 0x0008e2000c1e1500 */
[----:B0-----:R-:W-:-:S04]  /*ae30*/  SHF.R.U32.HI R6, RZ, 0x6, R6 ;  /* 0x00000006ff067819 */ /* 0x001fc80000011606 */
[----:B------:R-:W-:-:S04]  /*ae40*/  SGXT.U32 R6, R6, 0x1 ;  /* 0x000000010606781a */ /* 0x000fc80000000000 */
[----:B------:R-:W-:-:S04]  /*ae50*/  LOP3.LUT R6, R6, 0x14, RZ, 0xfc, !PT ;  /* 0x0000001406067812 */ /* 0x000fc800078efcff */
[----:B------:R-:W-:Y:S02]  /*ae60*/  ISETP.GE.AND P0, PT, R6, UR5, PT ;  /* 0x0000000506007c0c */ /* 0x000fe4000bf06270 */
[----:B------:R-:W3:Y:S01]  /*ae70*/  LDL R6, [R1+0x3e8] ;  /* 0x0003e80001067983 */ /* 0x000ee20000100800 */
[----:B----4-:R-:W-:-:S03]  /*ae80*/  @!P2 IMAD.MOV.U32 R119, RZ, RZ, R116 ;  /* 0x000000ffff77a224 */ /* 0x010fc600078e0074 */
[----:B------:R-:W4:Y:S01]  /*ae90*/  LDL R116, [R1+0x3dc] ;  /* 0x0003dc0001747983 */ /* 0x000f220000100800 */
[----:B------:R-:W-:Y:S02]  /*aea0*/  PRMT R180, RZ, 0x7610, R180 ;  /* 0x00007610ffb47816 */ /* 0x000fe400000000b4 */
[----:B------:R-:W-:Y:S02]  /*aeb0*/  PRMT R140, RZ, 0x7610, R140 ;  /* 0x00007610ff8c7816 */ /* 0x000fe4000000008c */
[----:B------:R-:W-:Y:S01]  /*aec0*/  PRMT R124, RZ, 0x7610, R124 ;  /* 0x00007610ff7c7816 */ /* 0x000fe2000000007c */
[----:B------:R-:W-:Y:S02]  /*aed0*/  @!P2 IMAD.MOV.U32 R118, RZ, RZ, R108 ;  /* 0x000000ffff76a224 */ /* 0x000fe400078e006c */
[----:B------:R-:W4:Y:S04]  /*aee0*/  LDL R108, [R1+0x3e0] ;  /* 0x0003e000016c7983 */ /* 0x000f280000100800 */
[----:B------:R0:W4:Y:S02]  /*aef0*/  @!P2 LDG.E.U16 R180, desc[UR18][R118.64] ;  /* 0x0000001276b4a981 */ /* 0x000124000c1e1500 */
[----:B0-----:R-:W-:-:S02]  /*af00*/  @!P3 IMAD.MOV.U32 R119, RZ, RZ, R121 ;  /* 0x000000ffff77b224 */ /* 0x001fc400078e0079 */
[----:B------:R-:W-:-:S05]  /*af10*/  @!P3 IMAD.MOV.U32 R118, RZ, RZ, R120 ;  /* 0x000000ffff76b224 */ /* 0x000fca00078e0078 */
[----:B------:R0:W4:Y:S02]  /*af20*/  @!P3 LDG.E.U16 R140, desc[UR18][R118.64] ;  /* 0x00000012768cb981 */ /* 0x000124000c1e1500 */
[----:B0-----:R-:W-:Y:S02]  /*af30*/  @!P4 IMAD.MOV.U32 R118, RZ, RZ, R97 ;  /* 0x000000ffff76c224 */ /* 0x001fe400078e0061 */
[----:B------:R-:W-:Y:S01]  /*af40*/  @!P4 IMAD.MOV.U32 R119, RZ, RZ, R100 ;  /* 0x000000ffff77c224 */ /* 0x000fe200078e0064 */
[----:B------:R-:W4:Y:S04]  /*af50*/  LDL R97, [R1+0x3d8] ;  /* 0x0003d80001617983 */ /* 0x000f280000100800 */
[----:B------:R-:W4:Y:S04]  /*af60*/  LDL R100, [R1+0x3d4] ;  /* 0x0003d40001647983 */ /* 0x000f280000100800 */
[----:B------:R2:W4:Y:S02]  /*af70*/  @!P4 LDG.E.U16 R124, desc[UR18][R118.64] ;  /* 0x00000012767cc981 */ /* 0x000524000c1e1500 */
[----:B--2---:R-:W-:-:S02]  /*af80*/  @!P0 IMAD.MOV.U32 R119, RZ, RZ, R18 ;  /* 0x000000ffff778224 */ /* 0x004fc400078e0012 */
[----:B------:R-:W2:Y:S01]  /*af90*/  LDL R18, [R1+0x3cc] ;  /* 0x0003cc0001127983 */ /* 0x000ea20000100800 */
[----:B---3--:R-:W-:-:S03]  /*afa0*/  @!P0 IMAD.MOV.U32 R118, RZ, RZ, R6 ;  /* 0x000000ffff768224 */ /* 0x008fc600078e0006 */
[----:B------:R-:W3:Y:S01]  /*afb0*/  LDL R6, [R1+0x3d0] ;  /* 0x0003d00001067983 */ /* 0x000ee20000100800 */
[----:B------:R-:W0:Y:S01]  /*afc0*/  S2R R159, SR_TID.X ;  /* 0x00000000009f7919 */ /* 0x000e220000002100 */
[----:B------:R-:W1:Y:S01]  /*afd0*/  S2R R121, SR_TID.X ;  /* 0x0000000000797919 */ /* 0x000e620000002100 */
[----:B------:R-:W4:Y:S01]  /*afe0*/  S2R R120, SR_TID.X ;  /* 0x0000000000787919 */ /* 0x000f220000002100 */
[----:B------:R-:W-:-:S06]  /*aff0*/  PRMT R170, RZ, 0x7610, R170 ;  /* 0x00007610ffaa7816 */ /* 0x000fcc00000000aa */
[----:B------:R4:W3:Y:S01]  /*b000*/  @!P0 LDG.E.U16 R170, desc[UR18][R118.64] ;  /* 0x0000001276aa8981 */ /* 0x0008e2000c1e1500 */
[----:B0-----:R-:W-:-:S04]  /*b010*/  SHF.R.U32.HI R159, RZ, 0x6, R159 ;  /* 0x00000006ff9f7819 */ /* 0x001fc8000001169f */
[----:B------:R-:W-:Y:S02]  /*b020*/  SGXT.U32 R159, R159, 0x1 ;  /* 0x000000019f9f781a */ /* 0x000fe40000000000 */
[----:B-1----:R-:W-:Y:S02]  /*b030*/  SHF.R.U32.HI R121, RZ, 0x6, R121 ;  /* 0x00000006ff797819 */ /* 0x002fe40000011679 */
[----:B------:R-:W-:Y:S02]  /*b040*/  LOP3.LUT R159, R159, 0x16, RZ, 0xfc, !PT ;  /* 0x000000169f9f7812 */ /* 0x000fe400078efcff */
[----:B------:R-:W-:Y:S02]  /*b050*/  SGXT.U32 R121, R121, 0x1 ;  /* 0x000000017979781a */ /* 0x000fe40000000000 */
[----:B------:R-:W-:Y:S02]  /*b060*/  ISETP.GE.AND P1, PT, R159, UR5, PT ;  /* 0x000000059f007c0c */ /* 0x000fe4000bf26270 */
[----:B------:R-:W-:Y:S01]  /*b070*/  LOP3.LUT R121, R121, 0x18, RZ, 0xfc, !PT ;  /* 0x0000001879797812 */ /* 0x000fe200078efcff */
[----:B------:R-:W3:Y:S03]  /*b080*/  LDL R159, [R1+0x3c8] ;  /* 0x0003c800019f7983 */ /* 0x000ee60000100800 */
[----:B------:R-:W-:-:S02]  /*b090*/  ISETP.GE.AND P2, PT, R121, UR5, PT ;  /* 0x0000000579007c0c */ /* 0x000fc4000bf46270 */
[----:B------:R-:W0:Y:S05]  /*b0a0*/  S2R R121, SR_TID.X ;  /* 0x0000000000797919 */ /* 0x000e2a0000002100 */
[----:B----4-:R-:W-:Y:S02]  /*b0b0*/  @!P1 IMAD.MOV.U32 R118, RZ, RZ, R108 ;  /* 0x000000ffff769224 */ /* 0x010fe400078e006c */
[----:B------:R-:W1:Y:S01]  /*b0c0*/  S2R R108, SR_TID.X ;  /* 0x00000000006c7919 */ /* 0x000e620000002100 */
[----:B------:R-:W-:Y:S01]  /*b0d0*/  @!P1 IMAD.MOV.U32 R119, RZ, RZ, R116 ;  /* 0x000000ffff779224 */ /* 0x000fe200078e0074 */
[----:B------:R-:W-:Y:S01]  /*b0e0*/  SHF.R.U32.HI R120, RZ, 0x6, R120 ;  /* 0x00000006ff787819 */ /* 0x000fe20000011678 */
[----:B------:R-:W4:Y:S03]  /*b0f0*/  S2R R116, SR_TID.X ;  /* 0x0000000000747919 */ /* 0x000f260000002100 */
[----:B------:R-:W-:-:S04]  /*b100*/  SGXT.U32 R120, R120, 0x1 ;  /* 0x000000017878781a */ /* 0x000fc80000000000 */
[----:B------:R-:W-:Y:S02]  /*b110*/  LOP3.LUT R120, R120, 0x1a, RZ, 0xfc, !PT ;  /* 0x0000001a78787812 */ /* 0x000fe400078efcff */
[----:B------:R-:W-:Y:S02]  /*b120*/  PRMT R178, RZ, 0x7610, R178 ;  /* 0x00007610ffb27816 */ /* 0x000fe400000000b2 */
[----:B------:R-:W-:Y:S02]  /*b130*/  ISETP.GE.AND P3, PT, R120, UR5, PT ;  /* 0x0000000578007c0c */ /* 0x000fe4000bf66270 */
[----:B------:R-:W-:Y:S01]  /*b140*/  PRMT R139, RZ, 0x7610, R139 ;  /* 0x00007610ff8b7816 */ /* 0x000fe2000000008b */
[----:B------:R-:W3:Y:S04]  /*b150*/  LDL R120, [R1+0x3c0] ;  /* 0x0003c00001787983 */ /* 0x000ee80000100800 */
[----:B------:R1:W3:Y:S01]  /*b160*/  @!P1 LDG.E.U16 R178, desc[UR18][R118.64] ;  /* 0x0000001276b29981 */ /* 0x0002e2000c1e1500 */
[----:B0-----:R-:W-:-:S02]  /*b170*/  SHF.R.U32.HI R121, RZ, 0x6, R121 ;  /* 0x00000006ff797819 */ /* 0x001fc40000011679 */
[----:B------:R-:W-:Y:S02]  /*b180*/  PRMT R123, RZ, 0x7610, R123 ;  /* 0x00007610ff7b7816 */ /* 0x000fe4000000007b */
[----:B------:R-:W-:Y:S01]  /*b190*/  SGXT.U32 R121, R121, 0x1 ;  /* 0x000000017979781a */ /* 0x000fe20000000000 */
[----:B-1----:R-:W-:Y:S02]  /*b1a0*/  @!P2 IMAD.MOV.U32 R118, RZ, RZ, R97 ;  /* 0x000000ffff76a224 */ /* 0x002fe400078e0061 */
[----:B------:R-:W-:Y:S01]  /*b1b0*/  @!P2 IMAD.MOV.U32 R119, RZ, RZ, R100 ;  /* 0x000000ffff77a224 */ /* 0x000fe200078e0064 */
[----:B------:R-:W-:Y:S01]  /*b1c0*/  SHF.R.U32.HI R108, RZ, 0x6, R108 ;  /* 0x00000006ff6c7819 */ /* 0x000fe2000001166c */
[----:B------:R-:W3:Y:S01]  /*b1d0*/  LDL R100, [R1+0x3ac] ;  /* 0x0003ac0001647983 */ /* 0x000ee20000100800 */
[----:B------:R-:W-:-:S03]  /*b1e0*/  LOP3.LUT R121, R121, 0x1c, RZ, 0xfc, !PT ;  /* 0x0000001c79797812 */ /* 0x000fc600078efcff */
[----:B------:R2:W3:Y:S01]  /*b1f0*/  @!P2 LDG.E.U16 R139, desc[UR18][R118.64] ;  /* 0x00000012768ba981 */ /* 0x0004e2000c1e1500 */
[----:B------:R-:W-:Y:S02]  /*b200*/  SGXT.U32 R108, R108, 0x1 ;  /* 0x000000016c6c781a */ /* 0x000fe40000000000 */
[----:B------:R-:W-:Y:S01]  /*b210*/  ISETP.GE.AND P0, PT, R121, UR5, PT ;  /* 0x0000000579007c0c */ /* 0x000fe2000bf06270 */
[----:B------:R-:W3:Y:S01]  /*b220*/  LDL R97, [R1+0x3b0] ;  /* 0x0003b00001617983 */ /* 0x000ee20000100800 */
[----:B----4-:R-:W-:Y:S02]  /*b230*/  LEA.HI R116, R116, 0x1e, RZ, 0x1a ;  /* 0x0000001e74747811 */ /* 0x010fe400078fd0ff */
[----:B------:R-:W-:Y:S01]  /*b240*/  LOP3.LUT R108, R108, 0x20, RZ, 0xfc, !PT ;  /* 0x000000206c6c7812 */ /* 0x000fe200078efcff */
[----:B------:R-:W4:Y:S01]  /*b250*/  LDL R121, [R1+0x3bc] ;  /* 0x0003bc0001797983 */ /* 0x000f220000100800 */
[----:B------:R-:W-:Y:S02]  /*b260*/  ISETP.GE.AND P1, PT, R116, UR5, PT ;  /* 0x0000000574007c0c */ /* 0x000fe4000bf26270 */
[----:B------:R-:W-:Y:S01]  /*b270*/  ISETP.GE.AND P4, PT, R108, UR5, PT ;  /* 0x000000056c007c0c */ /* 0x000fe2000bf86270 */
[----:B------:R-:W4:Y:S04]  /*b280*/  LDL R116, [R1+0x3b4] ;  /* 0x0003b40001747983 */ /* 0x000f280000100800 */
[----:B------:R-:W4:Y:S01]  /*b290*/  LDL R108, [R1+0x3b8] ;  /* 0x0003b800016c7983 */ /* 0x000f220000100800 */
[----:B--2---:R-:W-:-:S03]  /*b2a0*/  @!P3 IMAD.MOV.U32 R119, RZ, RZ, R18 ;  /* 0x000000ffff77b224 */ /* 0x004fc600078e0012 */
[----:B------:R-:W2:Y:S01]  /*b2b0*/  LDL R18, [R1+0x3a4] ;  /* 0x0003a40001127983 */ /* 0x000ea20000100800 */
[----:B---3--:R-:W-:-:S03]  /*b2c0*/  @!P3 IMAD.MOV.U32 R118, RZ, RZ, R6 ;  /* 0x000000ffff76b224 */ /* 0x008fc600078e0006 */
[----:B------:R-:W3:Y:S04]  /*b2d0*/  LDL R6, [R1+0x3a8] ;  /* 0x0003a80001067983 */ /* 0x000ee80000100800 */
[----:B------:R0:W2:Y:S04]  /*b2e0*/  @!P3 LDG.E.U16 R123, desc[UR18][R118.64] ;  /* 0x00000012767bb981 */ /* 0x0000a8000c1e1500 */
[----:B------:R-:W4:Y:S01]  /*b2f0*/  LDL R119, [R1+0x3c4] ;  /* 0x0003c40001777983 */ /* 0x000f220000100800 */
[----:B0-----:R-:W0:Y:S01]  /*b300*/  S2R R118, SR_TID.X ;  /* 0x0000000000767919 */ /* 0x001e220000002100 */
[----:B------:R-:W1:Y:S01]  /*b310*/  S2R R206, SR_TID.X ;  /* 0x0000000000ce7919 */ /* 0x000e620000002100 */
[----:B------:R-:W-:-:S02]  /*b320*/  PRMT R173, RZ, 0x7610, R173 ;  /* 0x00007610ffad7816 */ /* 0x000fc400000000ad */
[----:B------:R-:W-:Y:S02]  /*b330*/  PRMT R177, RZ, 0x7610, R177 ;  /* 0x00007610ffb17816 */ /* 0x000fe400000000b1 */
[----:B0-----:R-:W-:-:S04]  /*b340*/  SHF.R.U32.HI R118, RZ, 0x6, R118 ;  /* 0x00000006ff767819 */ /* 0x001fc80000011676 */
[----:B------:R-:W-:Y:S02]  /*b350*/  SGXT.U32 R118, R118, 0x1 ;  /* 0x000000017676781a */ /* 0x000fe40000000000 */
[----:B-1----:R-:W-:Y:S02]  /*b360*/  SHF.R.U32.HI R206, RZ, 0x6, R206 ;  /* 0x00000006ffce7819 */ /* 0x002fe400000116ce */
[----:B------:R-:W-:Y:S02]  /*b370*/  LOP3.LUT R118, R118, 0x24, RZ, 0xfc, !PT ;  /* 0x0000002476767812 */ /* 0x000fe400078efcff */
[----:B------:R-:W-:Y:S02]  /*b380*/  SGXT.U32 R206, R206, 0x1 ;  /* 0x00000001cece781a */ /* 0x000fe40000000000 */
[----:B------:R-:W-:Y:S01]  /*b390*/  ISETP.GE.AND P3, PT, R118, UR5, PT ;  /* 0x0000000576007c0c */ /* 0x000fe2000bf66270 */
[----:B------:R-:W-:Y:S01]  /*b3a0*/  @!P0 IMAD.MOV.U32 R118, RZ, RZ, R159 ;  /* 0x000000ffff768224 */ /* 0x000fe200078e009f */
[----:B------:R-:W-:-:S04]  /*b3b0*/  LOP3.LUT R206, R206, 0x22, RZ, 0xfc, !PT ;  /* 0x00000022cece7812 */ /* 0x000fc800078efcff */
[----:B------:R-:W-:Y:S02]  /*b3c0*/  ISETP.GE.AND P2, PT, R206, UR5, PT ;  /* 0x00000005ce007c0c */ /* 0x000fe4000bf46270 */
[----:B------:R-:W-:Y:S01]  /*b3d0*/  PRMT R138, RZ, 0x7610, R138 ;  /* 0x00007610ff8a7816 */ /* 0x000fe2000000008a */
[----:B------:R-:W2:Y:S01]  /*b3e0*/  LDL.LU R206, [R1+0x6b0] ;  /* 0x0006b00001ce7983 */ /* 0x000ea20000300800 */
[----:B------:R-:W-:Y:S02]  /*b3f0*/  PRMT R122, RZ, 0x7610, R122 ;  /* 0x00007610ff7a7816 */ /* 0x000fe4000000007a */
[----:B------:R-:W-:Y:S01]  /*b400*/  PRMT R175, RZ, 0x7610, R175 ;  /* 0x00007610ffaf7816 */ /* 0x000fe200000000af */
[----:B------:R-:W2:Y:S04]  /*b410*/  LDL R159, [R1+0x398] ;  /* 0x00039800019f7983 */ /* 0x000ea80000100800 */
[----:B----4-:R0:W4:Y:S02]  /*b420*/  @!P0 LDG.E.U16 R173, desc[UR18][R118.64] ;  /* 0x0000001276ad8981 */ /* 0x010124000c1e1500 */
[----:B0-----:R-:W-:-:S02]  /*b430*/  @!P1 IMAD.MOV.U32 R118, RZ, RZ, R120 ;  /* 0x000000ffff769224 */ /* 0x001fc400078e0078 */
[----:B------:R-:W-:Y:S01]  /*b440*/  @!P1 IMAD.MOV.U32 R119, RZ, RZ, R121 ;  /* 0x000000ffff779224 */ /* 0x000fe200078e0079 */
[----:B------:R-:W-:Y:S01]  /*b450*/  PRMT R174, RZ, 0x7610, R174 ;  /* 0x00007610ffae7816 */ /* 0x000fe200000000ae */
[----:B------:R-:W4:Y:S04]  /*b460*/  LDL R121, [R1+0x38c] ;  /* 0x00038c0001797983 */ /* 0x000f280000100800 */
[----:B------:R0:W4:Y:S02]  /*b470*/  @!P1 LDG.E.U16 R177, desc[UR18][R118.64] ;  /* 0x0000001276b19981 */ /* 0x000124000c1e1500 */
[----:B0-----:R-:W-:Y:S02]  /*b480*/  @!P4 IMAD.MOV.U32 R118, RZ, RZ, R108 ;  /* 0x000000ffff76c224 */ /* 0x001fe400078e006c */
[----:B------:R-:W-:-:S05]  /*b490*/  @!P4 IMAD.MOV.U32 R119, RZ, RZ, R116 ;  /* 0x000000ffff77c224 */ /* 0x000fca00078e0074 */
[----:B------:R0:W4:Y:S02]  /*b4a0*/  @!P4 LDG.E.U16 R138, desc[UR18][R118.64] ;  /* 0x00000012768ac981 */ /* 0x000124000c1e1500 */
[----:B0-----:R-:W-:Y:S02]  /*b4b0*/  @!P2 IMAD.MOV.U32 R118, RZ, RZ, R97 ;  /* 0x000000ffff76a224 */ /* 0x001fe400078e0061 */
[----:B------:R-:W-:Y:S01]  /*b4c0*/  @!P2 IMAD.MOV.U32 R119, RZ, RZ, R100 ;  /* 0x000000ffff77a224 */ /* 0x000fe200078e0064 */
[----:B------:R-:W0:Y:S04]  /*b4d0*/  S2R R116, SR_TID.X ;  /* 0x0000000000747919 */ /* 0x000e280000002100 */
[----:B------:R3:W4:Y:S01]  /*b4e0*/  @!P2 LDG.E.U16 R122, desc[UR18][R118.64] ;  /* 0x00000012767aa981 */ /* 0x000722000c1e1500 */
[----:B------:R-:W1:Y:S03]  /*b4f0*/  S2R R108, SR_TID.X ;  /* 0x00000000006c7919 */ /* 0x000e660000002100 */
[----:B------:R-:W4:Y:S01]  /*b500*/  LDL R100, [R1+0x384] ;  /* 0x0003840001647983 */ /* 0x000f220000100800 */
[----:B---3--:R-:W-:-:S02]  /*b510*/  @!P3 IMAD.MOV.U32 R118, RZ, RZ, R6 ;  /* 0x000000ffff76b224 */ /* 0x008fc400078e0006 */
[----:B--2---:R-:W-:Y:S01]  /*b520*/  @!P3 IMAD.MOV.U32 R119, RZ, RZ, R18 ;  /* 0x000000ffff77b224 */ /* 0x004fe200078e0012 */
[----:B------:R-:W2:Y:S04]  /*b530*/  S2R R6, SR_TID.X ;  /* 0x0000000000067919 */ /* 0x000ea80000002100 */
[----:B------:R3:W4:Y:S04]  /*b540*/  @!P3 LDG.E.U16 R175, desc[UR18][R118.64] ;  /* 0x0000001276afb981 */ /* 0x000728000c1e1500 */
[----:B------:R-:W4:Y:S04]  /*b550*/  LDL R97, [R1+0x388] ;  /* 0x0003880001617983 */ /* 0x000f280000100800 */
[----:B------:R-:W4:Y:S04]  /*b560*/  LDL R18, [R1+0x37c] ;  /* 0x00037c0001127983 */ /* 0x000f280000100800 */
[----:B------:R-:W3:Y:S04]  /*b570*/  LDL R118, [R1+0x39c] ;  /* 0x00039c0001767983 */ /* 0x000ee80000100800 */
[----:B------:R-:W3:Y:S01]  /*b580*/  LDL R119, [R1+0x3a0] ;  /* 0x0003a00001777983 */ /* 0x000ee20000100800 */
[----:B0-----:R-:W-:-:S04]  /*b590*/  SHF.R.U32.HI R116, RZ, 0x6, R116 ;  /* 0x00000006ff747819 */ /* 0x001fc80000011674 */
[----:B------:R-:W-:-:S04]  /*b5a0*/  SGXT.U32 R116, R116, 0x1 ;  /* 0x000000017474781a */ /* 0x000fc80000000000 */
[----:B------:R-:W-:-:S04]  /*b5b0*/  LOP3.LUT R116, R116, 0x26, RZ, 0xfc, !PT ;  /* 0x0000002674747812 */ /* 0x000fc800078efcff */
[----:B------:R-:W-:Y:S02]  /*b5c0*/  ISETP.GE.AND P0, PT, R116, UR5, PT ;  /* 0x0000000574007c0c */ /* 0x000fe4000bf06270 */
[----:B------:R-:W0:Y:S01]  /*b5d0*/  S2R R116, SR_TID.X ;  /* 0x0000000000747919 */ /* 0x000e220000002100 */
[----:B-1----:R-:W-:Y:S02]  /*b5e0*/  SHF.R.U32.HI R108, RZ, 0x6, R108 ;  /* 0x00000006ff6c7819 */ /* 0x002fe4000001166c */
[----:B--2---:R-:W-:Y:S02]  /*b5f0*/  SHF.R.U32.HI R6, RZ, 0x6, R6 ;  /* 0x00000006ff067819 */ /* 0x004fe40000011606 */
[----:B------:R-:W-:Y:S02]  /*b600*/  SGXT.U32 R108, R108, 0x1 ;  /* 0x000000016c6c781a */ /* 0x000fe40000000000 */
[----:B------:R-:W-:Y:S02]  /*b610*/  SGXT.U32 R6, R6, 0x1 ;  /* 0x000000010606781a */ /* 0x000fe40000000000 */
[----:B------:R-:W-:-:S02]  /*b620*/  LOP3.LUT R108, R108, 0x28, RZ, 0xfc, !PT ;  /* 0x000000286c6c7812 */ /* 0x000fc400078efcff */
[----:B------:R-:W-:Y:S02]  /*b630*/  LOP3.LUT R6, R6, 0x2a, RZ, 0xfc, !PT ;  /* 0x0000002a06067812 */ /* 0x000fe400078efcff */
[----:B------:R-:W-:Y:S02]  /*b640*/  ISETP.GE.AND P1, PT, R108, UR5, PT ;  /* 0x000000056c007c0c */ /* 0x000fe4000bf26270 */
[----:B------:R-:W-:Y:S01]  /*b650*/  ISETP.GE.AND P2, PT, R6, UR5, PT ;  /* 0x0000000506007c0c */ /* 0x000fe2000bf46270 */
[----:B------:R-:W2:Y:S04]  /*b660*/  LDL R108, [R1+0x390] ;  /* 0x00039000016c7983 */ /* 0x000ea80000100800 */
[----:B------:R-:W4:Y:S01]  /*b670*/  LDL R6, [R1+0x380] ;  /* 0x0003800001067983 */ /* 0x000f220000100800 */
[----:B0-----:R-:W-:-:S04]  /*b680*/  SHF.R.U32.HI R116, RZ, 0x6, R116 ;  /* 0x00000006ff747819 */ /* 0x001fc80000011674 */
[----:B------:R-:W-:-:S04]  /*b690*/  SGXT.U32 R116, R116, 0x1 ;  /* 0x000000017474781a */ /* 0x000fc80000000000 */
[----:B------:R-:W-:-:S04]  /*b6a0*/  LOP3.LUT R116, R116, 0x2c, RZ, 0xfc, !PT ;  /* 0x0000002c74747812 */ /* 0x000fc800078efcff */
[----:B------:R-:W-:Y:S02]  /*b6b0*/  ISETP.GE.AND P3, PT, R116, UR5, PT ;  /* 0x0000000574007c0c */ /* 0x000fe4000bf66270 */
[----:B------:R-:W4:Y:S01]  /*b6c0*/  LDL.LU R116, [R1+0x6ac] ;  /* 0x0006ac0001747983 */ /* 0x000f220000300800 */
[----:B---3--:R-:W-:-:S04]  /*b6d0*/  @!P0 LOP3.LUT R119, R119, R118, RZ, 0x3c, !PT ;  /* 0x0000007677778212 */ /* 0x008fc800078e3cff */
[----:B------:R-:W-:-:S04]  /*b6e0*/  @!P0 LOP3.LUT R118, R119, R118, RZ, 0x3c, !PT ;  /* 0x0000007677768212 */ /* 0x000fc800078e3cff */
[----:B------:R-:W-:-:S05]  /*b6f0*/  @!P0 LOP3.LUT R119, R119, R118, RZ, 0x3c, !PT ;  /* 0x0000007677778212 */ /* 0x000fca00078e3cff */
[----:B------:R0:W3:Y:S04]  /*b700*/  @!P0 LDG.E.U16 R174, desc[UR18][R118.64] ;  /* 0x0000001276ae8981 */ /* 0x0000e8000c1e1500 */
[----:B------:R-:W2:Y:S01]  /*b710*/  LDL R119, [R1+0x394] ;  /* 0x0003940001777983 */ /* 0x000ea20000100800 */
[----:B------:R-:W1:Y:S01]  /*b720*/  S2R R120, SR_TID.X ;  /* 0x0000000000787919 */ /* 0x000e620000002100 */
[----:B------:R-:W-:Y:S01]  /*b730*/  PRMT R137, RZ, 0x7610, R137 ;  /* 0x00007610ff897816 */ /* 0x000fe20000000089 */
[----:B0-----:R-:W-:Y:S01]  /*b740*/  @!P1 IMAD.MOV.U32 R118, RZ, RZ, R159 ;  /* 0x000000ffff769224 */ /* 0x001fe200078e009f */
[----:B------:R-:W-:Y:S02]  /*b750*/  PRMT R158, RZ, 0x7610, R158 ;  /* 0x00007610ff9e7816 */ /* 0x000fe4000000009e */
[----:B------:R-:W-:-:S02]  /*b760*/  PRMT R176, RZ, 0x7610, R176 ;  /* 0x00007610ffb07816 */ /* 0x000fc400000000b0 */
[----:B------:R-:W-:Y:S02]  /*b770*/  PRMT R172, RZ, 0x7610, R172 ;  /* 0x00007610ffac7816 */ /* 0x000fe400000000ac */
[----:B-1----:R-:W-:-:S04]  /*b780*/  LEA.HI R120, R120, 0x2e, RZ, 0x1a ;  /* 0x0000002e78787811 */ /* 0x002fc800078fd0ff */
[----:B------:R-:W-:Y:S01]  /*b790*/  ISETP.GE.AND P4, PT, R120, UR5, PT ;  /* 0x0000000578007c0c */ /* 0x000fe2000bf86270 */
[----:B--2---:R0:W2:Y:S02]  /*b7a0*/  @!P1 LDG.E.U16 R137, desc[UR18][R118.64] ;  /* 0x0000001276899981 */ /* 0x0040a4000c1e1500 */
[----:B0-----:R-:W-:Y:S02]  /*b7b0*/  @!P2 IMAD.MOV.U32 R118, RZ, RZ, R108 ;  /* 0x000000ffff76a224 */ /* 0x001fe400078e006c */
[----:B----4-:R-:W-:Y:S01]  /*b7c0*/  @!P2 IMAD.MOV.U32 R119, RZ, RZ, R121 ;  /* 0x000000ffff77a224 */ /* 0x010fe200078e0079 */
[----:B------:R-:W0:Y:S04]  /*b7d0*/  S2R R159, SR_TID.X ;  /* 0x00000000009f7919 */ /* 0x000e280000002100 */
[----:B------:R1:W4:Y:S01]  /*b7e0*/  @!P2 LDG.E.U16 R158, desc[UR18][R118.64] ;  /* 0x00000012769ea981 */ /* 0x000322000c1e1500 */
[----:B------:R-:W3:Y:S01]  /*b7f0*/  S2R R108, SR_TID.X ;  /* 0x00000000006c7919 */ /* 0x000ee20000002100 */
[----:B------:R-:W3:Y:S01]  /*b800*/  S2R R120, SR_TID.X ;  /* 0x0000000000787919 */ /* 0x000ee20000002100 */
[----:B-1----:R-:W-:-:S02]  /*b810*/  @!P3 IMAD.MOV.U32 R118, RZ, RZ, R97 ;  /* 0x000000ffff76b224 */ /* 0x002fc400078e0061 */
[----:B------:R-:W-:Y:S01]  /*b820*/  @!P3 IMAD.MOV.U32 R119, RZ, RZ, R100 ;  /* 0x000000ffff77b224 */ /* 0x000fe200078e0064 */
[----:B------:R-:W1:Y:S04]  /*b830*/  S2R R97, SR_TID.X ;  /* 0x0000000000617919 */ /* 0x000e680000002100 */
[----:B------:R0:W4:Y:S01]  /*b840*/  @!P3 LDG.E.U16 R176, desc[UR18][R118.64] ;  /* 0x0000001276b0b981 */ /* 0x000122000c1e1500 */
[----:B------:R-:W-:-:S03]  /*b850*/  PRMT R136, RZ, 0x7610, R136 ;  /* 0x00007610ff887816 */ /* 0x000fc60000000088 */
[----:B------:R-:W2:Y:S04]  /*b860*/  LDL R121, [R1+0x370] ;  /* 0x0003700001797983 */ /* 0x000ea80000100800 */
[----:B------:R-:W4:Y:S01]  /*b870*/  LDL R100, [R1+0x368] ;  /* 0x0003680001647983 */ /* 0x000f220000100800 */
[----:B0-----:R-:W-:Y:S02]  /*b880*/  @!P4 IMAD.MOV.U32 R118, RZ, RZ, R6 ;  /* 0x000000ffff76c224 */ /* 0x001fe400078e0006 */
[----:B------:R-:W-:Y:S01]  /*b890*/  @!P4 IMAD.MOV.U32 R119, RZ, RZ, R18 ;  /* 0x000000ffff77c224 */ /* 0x000fe200078e0012 */
[----:B------:R-:W0:Y:S04]  /*b8a0*/  S2R R6, SR_TID.X ;  /* 0x0000000000067919 */ /* 0x000e280000002100 */
[----:B------:R2:W4:Y:S01]  /*b8b0*/  @!P4 LDG.E.U16 R172, desc[UR18][R118.64] ;  /* 0x0000001276acc981 */ /* 0x000522000c1e1500 */
[----:B------:R-:W-:-:S02]  /*b8c0*/  SHF.R.U32.HI R159, RZ, 0x6, R159 ;  /* 0x00000006ff9f7819 */ /* 0x000fc4000001169f */
[----:B---3--:R-:W-:Y:S01]  /*b8d0*/  SHF.R.U32.HI R108, RZ, 0x6, R108 ;  /* 0x00000006ff6c7819 */ /* 0x008fe2000001166c */
[----:B------:R-:W3:Y:S04]  /*b8e0*/  LDL R18, [R1+0x35c] ;  /* 0x00035c0001127983 */ /* 0x000ee80000100800 */
[----:B------:R-:W2:Y:S04]  /*b8f0*/  LDL R118, [R1+0x374] ;  /* 0x0003740001767983 */ /* 0x000ea80000100800 */
[----:B------:R-:W2:Y:S01]  /*b900*/  LDL R119, [R1+0x378] ;  /* 0x0003780001777983 */ /* 0x000ea20000100800 */
[----:B------:R-:W-:-:S04]  /*b910*/  SGXT.U32 R159, R159, 0x1 ;  /* 0x000000019f9f781a */ /* 0x000fc80000000000 */
[----:B------:R-:W-:-:S04]  /*b920*/  LOP3.LUT R159, R159, 0x30, RZ, 0xfc, !PT ;  /* 0x000000309f9f7812 */ /* 0x000fc800078efcff */
[----:B------:R-:W-:Y:S02]  /*b930*/  ISETP.GE.AND P1, PT, R159, UR5, PT ;  /* 0x000000059f007c0c */ /* 0x000fe4000bf26270 */
[----:B-1----:R-:W-:Y:S01]  /*b940*/  SHF.R.U32.HI R97, RZ, 0x6, R97 ;  /* 0x00000006ff617819 */ /* 0x002fe20000011661 */
[----:B------:R-:W4:Y:S01]  /*b950*/  LDL R159, [R1+0x36c] ;  /* 0x00036c00019f7983 */ /* 0x000f220000100800 */
[----:B0-----:R-:W-:Y:S02]  /*b960*/  SHF.R.U32.HI R6, RZ, 0x6, R6 ;  /* 0x00000006ff067819 */ /* 0x001fe40000011606 */
[----:B------:R-:W-:Y:S02]  /*b970*/  SHF.R.U32.HI R120, RZ, 0x6, R120 ;  /* 0x00000006ff787819 */ /* 0x000fe40000011678 */
[----:B------:R-:W-:Y:S02]  /*b980*/  SGXT.U32 R6, R6, 0x1 ;  /* 0x000000010606781a */ /* 0x000fe40000000000 */
[----:B------:R-:W-:-:S02]  /*b990*/  SGXT.U32 R97, R97, 0x1 ;  /* 0x000000016161781a */ /* 0x000fc40000000000 */
[----:B------:R-:W-:Y:S02]  /*b9a0*/  SGXT.U32 R108, R108, 0x1 ;  /* 0x000000016c6c781a */ /* 0x000fe40000000000 */
[----:B------:R-:W-:Y:S02]  /*b9b0*/  SGXT.U32 R120, R120, 0x1 ;  /* 0x000000017878781a */ /* 0x000fe40000000000 */
[----:B------:R-:W-:Y:S02]  /*b9c0*/  LOP3.LUT R6, R6, 0x32, RZ, 0xfc, !PT ;  /* 0x0000003206067812 */ /* 0x000fe400078efcff */
[----:B------:R-:W-:Y:S02]  /*b9d0*/  LOP3.LUT R97, R97, 0x34, RZ, 0xfc, !PT ;  /* 0x0000003461617812 */ /* 0x000fe400078efcff */
[----:B------:R-:W-:Y:S02]  /*b9e0*/  LOP3.LUT R108, R108, 0x36, RZ, 0xfc, !PT ;  /* 0x000000366c6c7812 */ /* 0x000fe400078efcff */
[----:B------:R-:W-:-:S02]  /*b9f0*/  ISETP.GE.AND P0, PT, R120, UR5, PT ;  /* 0x0000000578007c0c */ /* 0x000fc4000bf06270 */
[----:B------:R-:W-:Y:S01]  /*ba00*/  ISETP.GE.AND P2, PT, R6, UR5, PT ;  /* 0x0000000506007c0c */ /* 0x000fe2000bf46270 */
[----:B------:R-:W3:Y:S01]  /*ba10*/  LDL R120, [R1+0x364] ;  /* 0x0003640001787983 */ /* 0x000ee20000100800 */
[----:B------:R-:W-:Y:S02]  /*ba20*/  ISETP.GE.AND P3, PT, R97, UR5, PT ;  /* 0x0000000561007c0c */ /* 0x000fe4000bf66270 */
[----:B------:R-:W-:Y:S01]  /*ba30*/  ISETP.GE.AND P4, PT, R108, UR5, PT ;  /* 0x000000056c007c0c */ /* 0x000fe2000bf86270 */
[----:B------:R-:W3:Y:S04]  /*ba40*/  LDL R6, [R1+0x360] ;  /* 0x0003600001067983 */ /* 0x000ee80000100800 */
[----:B------:R-:W3:Y:S04]  /*ba50*/  LDL.LU R97, [R1+0x6a8] ;  /* 0x0006a80001617983 */ /* 0x000ee80000300800 */
[----:B------:R-:W3:Y:S01]  /*ba60*/  LDL.LU R108, [R1+0x6a4] ;  /* 0x0006a400016c7983 */ /* 0x000ee20000300800 */
[----:B--2---:R-:W-:-:S04]  /*ba70*/  @!P1 LOP3.LUT R119, R119, R118, RZ, 0x3c, !PT ;  /* 0x0000007677779212 */ /* 0x004fc800078e3cff */
[----:B------:R-:W-:-:S04]  /*ba80*/  @!P1 LOP3.LUT R118, R119, R118, RZ, 0x3c, !PT ;  /* 0x0000007677769212 */ /* 0x000fc800078e3cff */
[----:B------:R-:W-:-:S05]  /*ba90*/  @!P1 LOP3.LUT R119, R119, R118, RZ, 0x3c, !PT ;  /* 0x0000007677779212 */ /* 0x000fca00078e3cff */
[----:B------:R0:W2:Y:S04]  /*baa0*/  @!P1 LDG.E.U16 R136, desc[UR18][R118.64] ;  /* 0x0000001276889981 */ /* 0x0000a8000c1e1500 */
[----:B------:R-:W0:Y:S04]  /*bab0*/  LDL R118, [R1+0x420] ;  /* 0x0004200001767983 */ /* 0x000e280000100800 */
[----:B------:R-:W0:Y:S01]  /*bac0*/  LDL R119, [R1+0x424] ;  /* 0x0004240001777983 */ /* 0x000e220000100800 */
[----:B------:R-:W-:Y:S02]  /*bad0*/  PRMT R142, RZ, 0x7610, R142 ;  /* 0x00007610ff8e7816 */ /* 0x000fe4000000008e */
[----:B------:R-:W-:-:S02]  /*bae0*/  PRMT R192, RZ, 0x7610, R192 ;  /* 0x00007610ffc07816 */ /* 0x000fc400000000c0 */
[----:B------:R-:W-:Y:S02]  /*baf0*/  PRMT R179, RZ, 0x7610, R179 ;  /* 0x00007610ffb37816 */ /* 0x000fe400000000b3 */
[----:B------:R-:W-:Y:S02]  /*bb00*/  PRMT R171, RZ, 0x7610, R171 ;  /* 0x00007610ffab7816 */ /* 0x000fe400000000ab */
[----:B0-----:R-:W-:-:S04]  /*bb10*/  @!P0 LOP3.LUT R119, R119, R118, RZ, 0x3c, !PT ;  /* 0x0000007677778212 */ /* 0x001fc800078e3cff */
[----:B------:R-:W-:-:S04]  /*bb20*/  @!P0 LOP3.LUT R118, R119, R118, RZ, 0x3c, !PT ;  /* 0x0000007677768212 */ /* 0x000fc800078e3cff */
[----:B------:R-:W-:-:S05]  /*bb30*/  @!P0 LOP3.LUT R119, R119, R118, RZ, 0x3c, !PT ;  /* 0x0000007677778212 */ /* 0x000fca00078e3cff */
[----:B------:R0:W2:Y:S02]  /*bb40*/  @!P0 LDG.E.U16 R142, desc[UR18][R118.64] ;  /* 0x00000012768e8981 */ /* 0x0000a4000c1e1500 */
[----:B0-----:R-:W0:Y:S01]  /*bb50*/  S2R R119, SR_TID.X ;  /* 0x0000000000777919 */ /* 0x001e220000002100 */
[----:B------:R-:W1:Y:S01]  /*bb60*/  S2R R118, SR_TID.X ;  /* 0x0000000000767919 */ /* 0x000e620000002100 */
[----:B0-----:R-:W-:Y:S02]  /*bb70*/  SHF.R.U32.HI R119, RZ, 0x6, R119 ;  /* 0x00000006ff777819 */ /* 0x001fe40000011677 */
[----:B-1----:R-:W-:Y:S02]  /*bb80*/  SHF.R.U32.HI R118, RZ, 0x6, R118 ;  /* 0x00000006ff767819 */ /* 0x002fe40000011676 */
[----:B------:R-:W-:Y:S02]  /*bb90*/  SGXT.U32 R119, R119, 0x1 ;  /* 0x000000017777781a */ /* 0x000fe40000000000 */
[----:B------:R-:W-:-:S02]  /*bba0*/  SGXT.U32 R118, R118, 0x1 ;  /* 0x000000017676781a */ /* 0x000fc40000000000 */
[----:B------:R-:W-:Y:S02]  /*bbb0*/  LOP3.LUT R119, R119, 0x3a, RZ, 0xfc, !PT ;  /* 0x0000003a77777812 */ /* 0x000fe400078efcff */
[----:B------:R-:W-:Y:S02]  /*bbc0*/  LOP3.LUT R118, R118, 0x38, RZ, 0xfc, !PT ;  /* 0x0000003876767812 */ /* 0x000fe400078efcff */
[----:B------:R-:W-:Y:S01]  /*bbd0*/  ISETP.GE.AND P0, PT, R119, UR5, PT ;  /* 0x0000000577007c0c */ /* 0x000fe2000bf06270 */
[----:B----4-:R-:W-:Y:S01]  /*bbe0*/  @!P2 IMAD.MOV.U32 R119, RZ, RZ, R159 ;  /* 0x000000ffff77a224 */ /* 0x010fe200078e009f */
[----:B------:R-:W-:Y:S01]  /*bbf0*/  ISETP.GE.AND P1, PT, R118, UR5, PT ;  /* 0x0000000576007c0c */ /* 0x000fe2000bf26270 */
[----:B------:R-:W-:Y:S01]  /*bc00*/  @!P2 IMAD.MOV.U32 R118, RZ, RZ, R121 ;  /* 0x000000ffff76a224 */ /* 0x000fe200078e0079 */
[----:B------:R-:W-:Y:S01]  /*bc10*/  PRMT R135, RZ, 0x7610, R135 ;  /* 0x00007610ff877816 */ /* 0x000fe20000000087 */
[----:B------:R-:W4:Y:S04]  /*bc20*/  LDL R159, [R1+0x350] ;  /* 0x00035000019f7983 */ /* 0x000f280000100800 */
[----:B------:R0:W2:Y:S04]  /*bc30*/  @!P2 LDG.E.U16 R192, desc[UR18][R118.64] ;  /* 0x0000001276c0a981 */ /* 0x0000a8000c1e1500 */
[----:B------:R-:W2:Y:S01]  /*bc40*/  LDL R121, [R1+0x344] ;  /* 0x0003440001797983 */ /* 0x000ea20000100800 */
[----:B0-----:R-:W-:-:S02]  /*bc50*/  @!P3 IMAD.MOV.U32 R118, RZ, RZ, R100 ;  /* 0x000000ffff76b224 */ /* 0x001fc400078e0064 */
[----:B---3--:R-:W-:-:S05]  /*bc60*/  @!P3 IMAD.MOV.U32 R119, RZ, RZ, R120 ;  /* 0x000000ffff77b224 */ /* 0x008fca00078e0078 */
[----:B------:R0:W3:Y:S02]  /*bc70*/  @!P3 LDG.E.U16 R179, desc[UR18][R118.64] ;  /* 0x0000001276b3b981 */ /* 0x0000e4000c1e1500 */
[----:B0-----:R-:W-:Y:S02]  /*bc80*/  @!P4 IMAD.MOV.U32 R118, RZ, RZ, R6 ;  /* 0x000000ffff76c224 */ /* 0x001fe400078e0006 */
[----:B------:R-:W-:Y:S01]  /*bc90*/  @!P4 IMAD.MOV.U32 R119, RZ, RZ, R18 ;  /* 0x000000ffff77c224 */ /* 0x000fe200078e0012 */
[----:B------:R-:W3:Y:S04]  /*bca0*/  LDL R6, [R1+0x348] ;  /* 0x0003480001067983 */ /* 0x000ee80000100800 */
[----:B------:R0:W3:Y:S04]  /*bcb0*/  @!P4 LDG.E.U16 R171, desc[UR18][R118.64] ;  /* 0x0000001276abc981 */ /* 0x0000e8000c1e1500 */
[----:B------:R-:W0:Y:S04]  /*bcc0*/  LDL R118, [R1+0x354] ;  /* 0x0003540001767983 */ /* 0x000e280000100800 */
[----:B------:R-:W0:Y:S01]  /*bcd0*/  LDL R119, [R1+0x358] ;  /* 0x0003580001777983 */ /* 0x000e220000100800 */
[----:B------:R-:W1:Y:S02]  /*bce0*/  S2R R18, SR_TID.X ;  /* 0x0000000000127919 */ /* 0x000e640000002100 */
[----:B-1----:R-:W-:-:S04]  /*bcf0*/  SHF.R.U32.HI R18, RZ, 0x6, R18 ;  /* 0x00000006ff127819 */ /* 0x002fc80000011612 */
[----:B------:R-:W-:-:S04]  /*bd00*/  SGXT.U32 R18, R18, 0x1 ;  /* 0x000000011212781a */ /* 0x000fc80000000000 */
[----:B------:R-:W-:-:S04]  /*bd10*/  LOP3.LUT R18, R18, 0x3c, RZ, 0xfc, !PT ;  /* 0x0000003c12127812 */ /* 0x000fc800078efcff */
[----:B------:R-:W-:Y:S02]  /*bd20*/  ISETP.GE.AND P2, PT, R18, UR5, PT ;  /* 0x0000000512007c0c */ /* 0x000fe4000bf46270 */
[----:B------:R-:W3:Y:S01]  /*bd30*/  LDL.LU R18, [R1+0x6a0] ;  /* 0x0006a00001127983 */ /* 0x000ee20000300800 */
[----:B0-----:R-:W-:-:S04]  /*bd40*/  @!P1 LOP3.LUT R119, R119, R118, RZ, 0x3c, !PT ;  /* 0x0000007677779212 */ /* 0x001fc800078e3cff */
[----:B------:R-:W-:-:S04]  /*bd50*/  @!P1 LOP3.LUT R118, R119, R118, RZ, 0x3c, !PT ;  /* 0x0000007677769212 */ /* 0x000fc800078e3cff */
[----:B------:R-:W-:-:S05]  /*bd60*/  @!P1 LOP3.LUT R119, R119, R118, RZ, 0x3c, !PT ;  /* 0x0000007677779212 */ /* 0x000fca00078e3cff */
[----:B------:R4:W3:Y:S04]  /*bd70*/  @!P1 LDG.E.U16 R135, desc[UR18][R118.64] ;  /* 0x0000001276879981 */ /* 0x0008e8000c1e1500 */
[----:B------:R-:W2:Y:S01]  /*bd80*/  LDL R119, [R1+0x34c] ;  /* 0x00034c0001777983 */ /* 0x000ea20000100800 */
[----:B------:R-:W-:Y:S01]  /*bd90*/  PRMT R191, RZ, 0x7610, R191 ;  /* 0x00007610ffbf7816 */ /* 0x000fe200000000bf */
[----:B----4-:R-:W-:Y:S01]  /*bda0*/  @!P0 IMAD.MOV.U32 R118, RZ, RZ, R159 ;  /* 0x000000ffff768224 */ /* 0x010fe200078e009f */
[----:B------:R-:W0:Y:S01]  /*bdb0*/  S2R R100, SR_TID.X ;  /* 0x0000000000647919 */ /* 0x000e220000002100 */
[----:B------:R-:W1:Y:S01]  /*bdc0*/  S2R R120, SR_TID.X ;  /* 0x0000000000787919 */ /* 0x000e620000002100 */
[----:B------:R-:W-:Y:S02]  /*bdd0*/  PRMT R181, RZ, 0x7610, R181 ;  /* 0x00007610ffb57816 */ /* 0x000fe400000000b5 */
[----:B------:R-:W-:Y:S01]  /*bde0*/  PRMT R168, RZ, 0x7610, R168 ;  /* 0x00007610ffa87816 */ /* 0x000fe200000000a8 */
[----:B------:R-:W4:Y:S01]  /*bdf0*/  LDL R159, [R1+0x330] ;  /* 0x00033000019f7983 */ /* 0x000f220000100800 */
[----:B0-----:R-:W-:-:S04]  /*be00*/  SHF.R.U32.HI R100, RZ, 0x6, R100 ;  /* 0x00000006ff647819 */ /* 0x001fc80000011664 */
[----:B------:R-:W-:Y:S02]  /*be10*/  SGXT.U32 R100, R100, 0x1 ;  /* 0x000000016464781a */ /* 0x000fe40000000000 */
[----:B-1----:R-:W-:Y:S02]  /*be20*/  LEA.HI R120, R120, 0x3e, RZ, 0x1a ;  /* 0x0000003e78787811 */ /* 0x002fe400078fd0ff */
[----:B------:R-:W-:Y:S02]  /*be30*/  LOP3.LUT R100, R100, 0x40, RZ, 0xfc, !PT ;  /* 0x0000004064647812 */ /* 0x000fe400078efcff */
[----:B------:R-:W-:Y:S02]  /*be40*/  ISETP.GE.AND P3, PT, R120, UR5, PT ;  /* 0x0000000578007c0c */ /* 0x000fe4000bf66270 */
[----:B------:R-:W-:Y:S01]  /*be50*/  ISETP.GE.AND P4, PT, R100, UR5, PT ;  /* 0x0000000564007c0c */ /* 0x000fe2000bf86270 */
[----:B------:R-:W4:Y:S04]  /*be60*/  LDL R120, [R1+0x334] ;  /* 0x0003340001787983 */ /* 0x000f280000100800 */
[----:B------:R-:W4:Y:S04]  /*be70*/  LDL R100, [R1+0x338] ;  /* 0x0003380001647983 */ /* 0x000f280000100800 */
[----:B--2---:R0:W2:Y:S02]  /*be80*/  @!P0 LDG.E.U16 R191, desc[UR18][R118.64] ;  /* 0x0000001276bf8981 */ /* 0x0040a4000c1e1500 */
[----:B0-----:R-:W0:Y:S01]  /*be90*/  S2R R119, SR_TID.X ;  /* 0x0000000000777919 */ /* 0x001e220000002100 */
[----:B------:R-:W1:Y:S01]  /*bea0*/  S2R R118, SR_TID.X ;  /* 0x0000000000767919 */ /* 0x000e620000002100 */
[----:B0-----:R-:W-:-:S02]  /*beb0*/  SHF.R.U32.HI R119, RZ, 0x6, R119 ;  /* 0x00000006ff777819 */ /* 0x001fc40000011677 */
[----:B-1----:R-:W-:Y:S02]  /*bec0*/  SHF.R.U32.HI R118, RZ, 0x6, R118 ;  /* 0x00000006ff767819 */ /* 0x002fe40000011676 */
[----:B------:R-:W-:Y:S02]  /*bed0*/  SGXT.U32 R119, R119, 0x1 ;  /* 0x000000017777781a */ /* 0x000fe40000000000 */
[----:B------:R-:W-:Y:S02]  /*bee0*/  SGXT.U32 R118, R118, 0x1 ;  /* 0x000000017676781a */ /* 0x000fe40000000000 */
[----:B------:R-:W-:Y:S02]  /*bef0*/  LOP3.LUT R119, R119, 0x44, RZ, 0xfc, !PT ;  /* 0x0000004477777812 */ /* 0x000fe400078efcff */
[----:B------:R-:W-:Y:S02]  /*bf00*/  LOP3.LUT R118, R118, 0x42, RZ, 0xfc, !PT ;  /* 0x0000004276767812 */ /* 0x000fe400078efcff */
[----:B------:R-:W-:Y:S01]  /*bf10*/  ISETP.GE.AND P1, PT, R119, UR5, PT ;  /* 0x0000000577007c0c */ /* 0x000fe2000bf26270 */
[----:B------:R-:W-:Y:S01]  /*bf20*/  @!P2 IMAD.MOV.U32 R119, RZ, RZ, R121 ;  /* 0x000000ffff77a224 */ /* 0x000fe200078e0079 */
[----:B------:R-:W-:Y:S01]  /*bf30*/  ISETP.GE.AND P0, PT, R118, UR5, PT ;  /* 0x0000000576007c0c */ /* 0x000fe2000bf06270 */
[----:B---3--:R-:W-:Y:S01]  /*bf40*/  @!P2 IMAD.MOV.U32 R118, RZ, RZ, R6 ;  /* 0x000000ffff76a224 */ /* 0x008fe200078e0006 */
[----:B------:R-:W-:Y:S01]  /*bf50*/  PRMT R134, RZ, 0x7610, R134 ;  /* 0x00007610ff867816 */ /* 0x000fe20000000086 */
[----:B------:R-:W3:Y:S04]  /*bf60*/  LDL R121, [R1+0x31c] ;  /* 0x00031c0001797983 */ /* 0x000ee80000100800 */
[----:B------:R0:W2:Y:S01]  /*bf70*/  @!P2 LDG.E.U16 R181, desc[UR18][R118.64] ;  /* 0x0000001276b5a981 */ /* 0x0000a2000c1e1500 */
[----:B------:R-:W-:-:S03]  /*bf80*/  PRMT R149, RZ, 0x7610, R149 ;  /* 0x00007610ff957816 */ /* 0x000fc60000000095 */
[----:B------:R-:W3:Y:S04]  /*bf90*/  LDL R6, [R1+0x320] ;  /* 0x0003200001067983 */ /* 0x000ee80000100800 */
[----:B------:R-:W0:Y:S04]  /*bfa0*/  LDL R118, [R1+0x33c] ;  /* 0x00033c0001767983 */ /* 0x000e280000100800 */
[----:B------:R-:W0:Y:S02]  /*bfb0*/  LDL R119, [R1+0x340] ;  /* 0x0003400001777983 */ /* 0x000e240000100800 */
[----:B0-----:R-:W-:-:S04]  /*bfc0*/  @!P3 LOP3.LUT R119, R119, R118, RZ, 0x3c, !PT ;  /* 0x000000767777b212 */ /* 0x001fc800078e3cff */
[----:B------:R-:W-:-:S04]  /*bfd0*/  @!P3 LOP3.LUT R118, R119, R118, RZ, 0x3c, !PT ;  /* 0x000000767776b212 */ /* 0x000fc800078e3cff */
[----:B------:R-:W-:-:S05]  /*bfe0*/  @!P3 LOP3.LUT R119, R119, R118, RZ, 0x3c, !PT ;  /* 0x000000767777b212 */ /* 0x000fca00078e3cff */
[----:B------:R4:W2:Y:S02]  /*bff0*/  @!P3 LDG.E.U16 R168, desc[UR18][R118.64] ;  /* 0x0000001276a8b981 */ /* 0x0008a4000c1e1500 */
[----:B----4-:R-:W-:Y:S02]  /*c000*/  @!P4 IMAD.MOV.U32 R118, RZ, RZ, R100 ;  /* 0x000000ffff76c224 */ /* 0x010fe400078e0064 */
[----:B------:R-:W-:Y:S01]  /*c010*/  @!P4 IMAD.MOV.U32 R119, RZ, RZ, R120 ;  /* 0x000000ffff77c224 */ /* 0x000fe200078e0078 */
[----:B------:R-:W0:Y:S04]  /*c020*/  S2R R100, SR_TID.X ;  /* 0x0000000000647919 */ /* 0x000e280000002100 */
[----:B------:R1:W4:Y:S01]  /*c030*/  @!P4 LDG.E.U16 R134, desc[UR18][R118.64] ;  /* 0x000000127686c981 */ /* 0x000322000c1e1500 */
[----:B------:R-:W-:-:S02]  /*c040*/  PRMT R183, RZ, 0x7610, R183 ;  /* 0x00007610ffb77816 */ /* 0x000fc400000000b7 */
[----:B------:R-:W-:Y:S01]  /*c050*/  PRMT R167, RZ, 0x7610, R167 ;  /* 0x00007610ffa77816 */ /* 0x000fe200000000a7 */
[----:B------:R-:W2:Y:S04]  /*c060*/  LDL R120, [R1+0x2f4] ;  /* 0x0002f40001787983 */ /* 0x000ea80000100800 */
[----:B------:R-:W3:Y:S01]  /*c070*/  LDL R119, [R1+0x32c] ;  /* 0x00032c0001777983 */ /* 0x000ee20000100800 */
[----:B-1----:R-:W-:-:S05]  /*c080*/  @!P0 IMAD.MOV.U32 R118, RZ, RZ, R159 ;  /* 0x000000ffff768224 */ /* 0x002fca00078e009f */
[----:B---3--:R1:W3:Y:S04]  /*c090*/  @!P0 LDG.E.U16 R149, desc[UR18][R118.64] ;  /* 0x0000001276958981 */ /* 0x0082e8000c1e1500 */
[----:B------:R-:W1:Y:S04]  /*c0a0*/  LDL R118, [R1+0x324] ;  /* 0x0003240001767983 */ /* 0x000e680000100800 */
[----:B------:R-:W1:Y:S01]  /*c0b0*/  LDL R119, [R1+0x328] ;  /* 0x0003280001777983 */ /* 0x000e620000100800 */
[----:B0-----:R-:W-:-:S04]  /*c0c0*/  SHF.R.U32.HI R100, RZ, 0x6, R100 ;  /* 0x00000006ff647819 */ /* 0x001fc80000011664 */
[----:B------:R-:W-:-:S04]  /*c0d0*/  SGXT.U32 R100, R100, 0x1 ;  /* 0x000000016464781a */ /* 0x000fc80000000000 */
[----:B------:R-:W-:-:S04]  /*c0e0*/  LOP3.LUT R100, R100, 0x46, RZ, 0xfc, !PT ;  /* 0x0000004664647812 */ /* 0x000fc800078efcff */
[----:B------:R-:W-:Y:S02]  /*c0f0*/  ISETP.GE.AND P2, PT, R100, UR5, PT ;  /* 0x0000000564007c0c */ /* 0x000fe4000bf46270 */
[----:B------:R-:W4:Y:S01]  /*c100*/  LDL R100, [R1+0x2f8] ;  /* 0x0002f80001647983 */ /* 0x000f220000100800 */
[----:B------:R-:W0:Y:S01]  /*c110*/  S2R R159, SR_TID.X ;  /* 0x00000000009f7919 */ /* 0x000e220000002100 */
[----:B-1----:R-:W-:-:S04]  /*c120*/  @!P1 LOP3.LUT R119, R119, R118, RZ, 0x3c, !PT ;  /* 0x0000007677779212 */ /* 0x002fc800078e3cff */
[----:B------:R-:W-:-:S04]  /*c130*/  @!P1 LOP3.LUT R118, R119, R118, RZ, 0x3c, !PT ;  /* 0x0000007677769212 */ /* 0x000fc800078e3cff */
[----:B------:R-:W-:-:S05]  /*c140*/  @!P1 LOP3.LUT R119, R119, R118, RZ, 0x3c, !PT ;  /* 0x0000007677779212 */ /* 0x000fca00078e3cff */
[----:B------:R1:W3:Y:S02]  /*c150*/  @!P1 LDG.E.U16 R183, desc[UR18][R118.64] ;  /* 0x0000001276b79981 */ /* 0x0002e4000c1e1500 */
[----:B-1----:R-:W-:Y:S02]  /*c160*/  @!P2 IMAD.MOV.U32 R118, RZ, RZ, R6 ;  /* 0x000000ffff76a224 */ /* 0x002fe400078e0006 */
[----:B------:R-:W-:Y:S01]  /*c170*/  @!P2 IMAD.MOV.U32 R119, RZ, RZ, R121 ;  /* 0x000000ffff77a224 */ /* 0x000fe200078e0079 */
[----:B0-----:R-:W-:Y:S01]  /*c180*/  SHF.R.U32.HI R159, RZ, 0x6, R159 ;  /* 0x00000006ff9f7819 */ /* 0x001fe2000001169f */
[----:B------:R-:W3:Y:S04]  /*c190*/  LDL R121, [R1+0x2b4] ;  /* 0x0002b40001797983 */ /* 0x000ee80000100800 */
[----:B------:R0:W3:Y:S01]  /*c1a0*/  @!P2 LDG.E.U16 R167, desc[UR18][R118.64] ;  /* 0x0000001276a7a981 */ /* 0x0000e2000c1e1500 */
[----:B------:R-:W-:-:S02]  /*c1b0*/  PRMT R133, RZ, 0x7610, R133 ;  /* 0x00007610ff857816 */ /* 0x000fc40000000085 */
[----:B------:R-:W-:Y:S01]  /*c1c0*/  PRMT R132, RZ, 0x7610, R132 ;  /* 0x00007610ff847816 */ /* 0x000fe20000000084 */
[----:B------:R-:W3:Y:S04]  /*c1d0*/  LDL R6, [R1+0x2b8] ;  /* 0x0002b80001067983 */ /* 0x000ee80000100800 */
[----:B------:R-:W0:Y:S04]  /*c1e0*/  LDL R118, [R1+0x314] ;  /* 0x0003140001767983 */ /* 0x000e280000100800 */
[----:B------:R-:W0:Y:S01]  /*c1f0*/  LDL R119, [R1+0x318] ;  /* 0x0003180001777983 */ /* 0x000e220000100800 */
[----:B------:R-:W-:-:S04]  /*c200*/  SGXT.U32 R159, R159, 0x1 ;  /* 0x000000019f9f781a */ /* 0x000fc80000000000 */
[----:B------:R-:W-:-:S04]  /*c210*/  LOP3.LUT R159, R159, 0x48, RZ, 0xfc, !PT ;  /* 0x000000489f9f7812 */ /* 0x000fc800078efcff */
[----:B------:R-:W-:Y:S02]  /*c220*/  ISETP.GE.AND P0, PT, R159, UR5, PT ;  /* 0x000000059f007c0c */ /* 0x000fe4000bf06270 */
[----:B------:R-:W1:Y:S02]  /*c230*/  S2R R159, SR_TID.X ;  /* 0x00000000009f7919 */ /* 0x000e640000002100 */
[----:B-1----:R-:W-:-:S04]  /*c240*/  SHF.R.U32.HI R159, RZ, 0x6, R159 ;  /* 0x00000006ff9f7819 */ /* 0x002fc8000001169f */
[----:B------:R-:W-:-:S04]  /*c250*/  SGXT.U32 R159, R159, 0x1 ;  /* 0x000000019f9f781a */ /* 0x000fc80000000000 */
[----:B------:R-:W-:-:S04]  /*c260*/  LOP3.LUT R159, R159, 0x50, RZ, 0xfc, !PT ;  /* 0x000000509f9f7812 */ /* 0x000fc800078efcff */
[----:B------:R-:W-:Y:S02]  /*c270*/  ISETP.GE.AND P1, PT, R159, UR5, PT ;  /* 0x000000059f007c0c */ /* 0x000fe4000bf26270 */
[----:B------:R-:W1:Y:S01]  /*c280*/  S2R R159, SR_TID.X ;  /* 0x00000000009f7919 */ /* 0x000e620000002100 */
[----:B0-----:R-:W-:-:S04]  /*c290*/  @!P0 LOP3.LUT R119, R119, R118, RZ, 0x3c, !PT ;  /* 0x0000007677778212 */ /* 0x001fc800078e3cff */
[----:B------:R-:W-:-:S04]  /*c2a0*/  @!P0 LOP3.LUT R118, R119, R118, RZ, 0x3c, !PT ;  /* 0x0000007677768212 */ /* 0x000fc800078e3cff */
[----:B------:R-:W-:-:S05]  /*c2b0*/  @!P0 LOP3.LUT R119, R119, R118, RZ, 0x3c, !PT ;  /* 0x0000007677778212 */ /* 0x000fca00078e3cff */
[----:B------:R4:W3:Y:S02]  /*c2c0*/  @!P0 LDG.E.U16 R133, desc[UR18][R118.64] ;  /* 0x0000001276858981 */ /* 0x0008e4000c1e1500 */
[----:B----4-:R-:W-:Y:S02]  /*c2d0*/  @!P1 IMAD.MOV.U32 R118, RZ, RZ, R100 ;  /* 0x000000ffff769224 */ /* 0x010fe400078e0064 */
[----:B--2---:R-:W-:Y:S01]  /*c2e0*/  @!P1 IMAD.MOV.U32 R119, RZ, RZ, R120 ;  /* 0x000000ffff779224 */ /* 0x004fe200078e0078 */
[----:B-1----:R-:W-:Y:S01]  /*c2f0*/  SHF.R.U32.HI R159, RZ, 0x6, R159 ;  /* 0x00000006ff9f7819 */ /* 0x002fe2000001169f */
[----:B------:R-:W2:Y:S04]  /*c300*/  LDL R120, [R1+0x274] ;  /* 0x0002740001787983 */ /* 0x000ea80000100800 */
[----:B------:R0:W4:Y:S01]  /*c310*/  @!P1 LDG.E.U16 R132, desc[UR18][R118.64] ;  /* 0x0000001276849981 */ /* 0x000122000c1e1500 */
[----:B------:R-:W-:-:S02]  /*c320*/  PRMT R131, RZ, 0x7610, R131 ;  /* 0x00007610ff837816 */ /* 0x000fc40000000083 */
[----:B------:R-:W-:Y:S01]  /*c330*/  PRMT R130, RZ, 0x7610, R130 ;  /* 0x00007610ff827816 */ /* 0x000fe20000000082 */
[----:B------:R-:W2:Y:S04]  /*c340*/  LDL R100, [R1+0x278] ;  /* 0x0002780001647983 */ /* 0x000ea80000100800 */
        /* <DEDUP_REMOVED lines=14> */
[----:B------:R3:W4:Y:S02]  /*c430*/  @!P0 LDG.E.U16 R131, desc[UR18][R118.64] ;  /* 0x0000001276838981 */ /* 0x000724000c1e1500 */
[----:B---3--:R-:W-:Y:S02]  /*c440*/  @!P1 IMAD.MOV.U32 R118, RZ, RZ, R6 ;  /* 0x000000ffff769224 */ /* 0x008fe400078e0006 */
[----:B------:R-:W-:Y:S01]  /*c450*/  @!P1 IMAD.MOV.U32 R119, RZ, RZ, R121 ;  /* 0x000000ffff779224 */ /* 0x000fe200078e0079 */
[----:B-1----:R-:W-:Y:S01]  /*c460*/  SHF.R.U32.HI R159, RZ, 0x6, R159 ;  /* 0x00000006ff9f7819 */ /* 0x002fe2000001169f */
[----:B------:R-:W3:Y:S04]  /*c470*/  LDL R121, [R1+0x30c] ;  /* 0x00030c0001797983 */ /* 0x000ee80000100800 */
[----:B------:R0:W4:Y:S01]  /*c480*/  @!P1 LDG.E.U16 R130, desc[UR18][R118.64] ;  /* 0x0000001276829981 */ /* 0x000122000c1e1500 */
        /* <DEDUP_REMOVED lines=18> */
[----:B--2---:R-:W-:Y:S02]  /*c5b0*/  @!P1 IMAD.MOV.U32 R118, RZ, RZ, R100 ;  /* 0x000000ffff769224 */ /* 0x004fe400078e0064 */
[----:B------:R-:W-:Y:S01]  /*c5c0*/  @!P1 IMAD.MOV.U32 R119, RZ, RZ, R120 ;  /* 0x000000ffff779224 */ /* 0x000fe200078e0078 */
        /* <DEDUP_REMOVED lines=35> */
[----:B-1----:R-:W-:-:S04]  /*c800*/  LEA.HI R159, R159, 0x4e, RZ, 0x1a ;  /* 0x0000004e9f9f7811 */ /* 0x002fc800078fd0ff */
[----:B------:R-:W-:Y:S02]  /*c810*/  ISETP.GE.AND P0, PT, R159, UR5, PT ;  /* 0x000000059f007c0c */ /* 0x000fe4000bf06270 */
[----:B------:R-:W1:Y:S03]  /*c820*/  S2R R159, SR_TID.X ;  /* 0x00000000009f7919 */ /* 0x000e660000002100 */
        /* <DEDUP_REMOVED lines=89> */
[----:B0-----:R-:W-:-:S04]  /*cdc0*/  @!P1 LOP3.LUT R119, R119, R118, RZ, 0x3c, !PT ;  /* 0x0000007677779212 */ /* 0x001fc800078e3cff */
[----:B------:R-:W-:-:S04]  /*cdd0*/  @!P1 LOP3.LUT R118, R119, R118, RZ, 0x3c, !PT ;  /* 0x0000007677769212 */ /* 0x000fc800078e3cff */
[----:B------:R-:W-:-:S05]  /*cde0*/  @!P1 LOP3.LUT R119, R119, R118, RZ, 0x3c, !PT ;  /* 0x0000007677779212 */ /* 0x000fca00078e3cff */
[----:B------:R2:W4:Y:S02]  /*cdf0*/  @!P1 LDG.E.U16 R156, desc[UR18][R118.64] ;  /* 0x00000012769c9981 */ /* 0x000524000c1e1500 */
[----:B--2---:R-:W-:Y:S02]  /*ce00*/  @!P0 IMAD.MOV.U32 R118, RZ, RZ, R100 ;  /* 0x000000ffff768224 */ /* 0x004fe400078e0064 */
[----:B------:R-:W-:Y:S01]  /*ce10*/  @!P0 IMAD.MOV.U32 R119, RZ, RZ, R120 ;  /* 0x000000ffff778224 */ /* 0x000fe200078e0078 */
[----:B------:R-:W0:Y:S04]  /*ce20*/  S2R R159, SR_TID.X ;  /* 0x00000000009f7919 */ /* 0x000e280000002100 */
[----:B------:R1:W2:Y:S01]  /*ce30*/  @!P0 LDG.E.U16 R190, desc[UR18][R118.64] ;  /* 0x0000001276be8981 */ /* 0x0002a2000c1e1500 */
[----:B------:R-:W3:Y:S01]  /*ce40*/  S2R R100, SR_TID.X ;  /* 0x0000000000647919 */ /* 0x000ee20000002100 */
[----:B------:R-:W-:-:S02]  /*ce50*/  PRMT R157, RZ, 0x7610, R157 ;  /* 0x00007610ff9d7816 */ /* 0x000fc4000000009d */
[----:B------:R-:W-:Y:S01]  /*ce60*/  PRMT R160, RZ, 0x7610, R160 ;  /* 0x00007610ffa07816 */ /* 0x000fe200000000a0 */
[----:B------:R-:W4:Y:S04]  /*ce70*/  LDL R120, [R1+0x250] ;  /* 0x0002500001787983 */ /* 0x000f280000100800 */
[----:B------:R-:W1:Y:S04]  /*ce80*/  LDL R118, [R1+0x29c] ;  /* 0x00029c0001767983 */ /* 0x000e680000100800 */
[----:B------:R-:W1:Y:S01]  /*ce90*/  LDL R119, [R1+0x2a0] ;  /* 0x0002a00001777983 */ /* 0x000e620000100800 */
[----:B0-----:R-:W-:-:S04]  /*cea0*/  SHF.R.U32.HI R159, RZ, 0x6, R159 ;  /* 0x00000006ff9f7819 */ /* 0x001fc8000001169f */
[----:B------:R-:W-:-:S04]  /*ceb0*/  SGXT.U32 R159, R159, 0x1 ;  /* 0x000000019f9f781a */ /* 0x000fc80000000000 */
[----:B------:R-:W-:-:S04]  /*cec0*/  LOP3.LUT R159, R159, 0x66, RZ, 0xfc, !PT ;  /* 0x000000669f9f7812 */ /* 0x000fc800078efcff */
[----:B------:R-:W-:Y:S02]  /*ced0*/  ISETP.GE.AND P1, PT, R159, UR5, PT ;  /* 0x000000059f007c0c */ /* 0x000fe4000bf26270 */
[----:B---3--:R-:W-:Y:S01]  /*cee0*/  SHF.R.U32.HI R100, RZ, 0x6, R100 ;  /* 0x00000006ff647819 */ /* 0x008fe20000011664 */
[----:B------:R-:W3:Y:S03]  /*cef0*/  LDL R159, [R1+0x24c] ;  /* 0x00024c00019f7983 */ /* 0x000ee60000100800 */
[----:B------:R-:W-:-:S04]  /*cf00*/  SGXT.U32 R100, R100, 0x1 ;  /* 0x000000016464781a */ /* 0x000fc80000000000 */
[----:B------:R-:W-:-:S04]  /*cf10*/  LOP3.LUT R100, R100, 0x6a, RZ, 0xfc, !PT ;  /* 0x0000006a64647812 */ /* 0x000fc800078efcff */
[----:B------:R-:W-:Y:S02]  /*cf20*/  ISETP.GE.AND P0, PT, R100, UR5, PT ;  /* 0x0000000564007c0c */ /* 0x000fe4000bf06270 */
[----:B------:R-:W2:Y:S01]  /*cf30*/  LDL.LU R100, [R1+0x69c] ;  /* 0x00069c0001647983 */ /* 0x000ea20000300800 */
[----:B-1----:R-:W-:-:S04]  /*cf40*/  @!P1 LOP3.LUT R119, R119, R118, RZ, 0x3c, !PT ;  /* 0x0000007677779212 */ /* 0x002fc800078e3cff */
[----:B------:R-:W-:-:S04]  /*cf50*/  @!P1 LOP3.LUT R118, R119, R118, RZ, 0x3c, !PT ;  /* 0x0000007677769212 */ /* 0x000fc800078e3cff */
[----:B------:R-:W-:-:S05]  /*cf60*/  @!P1 LOP3.LUT R119, R119, R118, RZ, 0x3c, !PT ;  /* 0x0000007677779212 */ /* 0x000fca00078e3cff */
[----:B------:R0:W2:Y:S02]  /*cf70*/  @!P1 LDG.E.U16 R157, desc[UR18][R118.64] ;  /* 0x00000012769d9981 */ /* 0x0000a4000c1e1500 */
[----:B0-----:R-:W0:Y:S01]  /*cf80*/  S2R R119, SR_TID.X ;  /* 0x0000000000777919 */ /* 0x001e220000002100 */
[----:B------:R-:W-:Y:S01]  /*cf90*/  @!P0 IMAD.MOV.U32 R118, RZ, RZ, R6 ;  /* 0x000000ffff768224 */ /* 0x000fe200078e0006 */
[----:B0-----:R-:W-:-:S04]  /*cfa0*/  SHF.R.U32.HI R119, RZ, 0x6, R119 ;  /* 0x00000006ff777819 */ /* 0x001fc80000011677 */
[----:B------:R-:W-:-:S04]  /*cfb0*/  SGXT.U32 R119, R119, 0x1 ;  /* 0x000000017777781a */ /* 0x000fc80000000000 */
[----:B------:R-:W-:-:S04]  /*cfc0*/  LOP3.LUT R119, R119, 0x72, RZ, 0xfc, !PT ;  /* 0x0000007277777812 */ /* 0x000fc800078efcff */
[----:B------:R-:W-:Y:S01]  /*cfd0*/  ISETP.GE.AND P1, PT, R119, UR5, PT ;  /* 0x0000000577007c0c */ /* 0x000fe2000bf26270 */
[----:B------:R-:W-:Y:S01]  /*cfe0*/  @!P0 IMAD.MOV.U32 R119, RZ, RZ, R121 ;  /* 0x000000ffff778224 */ /* 0x000fe200078e0079 */
[----:B------:R-:W0:Y:S04]  /*cff0*/  S2R R6, SR_TID.X ;  /* 0x0000000000067919 */ /* 0x000e280000002100 */
[----:B------:R1:W2:Y:S01]  /*d000*/  @!P0 LDG.E.U16 R160, desc[UR18][R118.64] ;  /* 0x0000001276a08981 */ /* 0x0002a2000c1e1500 */
[----:B------:R-:W-:Y:S02]  /*d010*/  PRMT R163, RZ, 0x7610, R163 ;  /* 0x00007610ffa37816 */ /* 0x000fe400000000a3 */
[----:B------:R-:W-:Y:S01]  /*d020*/  PRMT R165, RZ, 0x7610, R165 ;  /* 0x00007610ffa57816 */ /* 0x000fe200000000a5 */
[----:B------:R-:W2:Y:S04]  /*d030*/  LDL R121, [R1+0x288] ;  /* 0x0002880001797983 */ /* 0x000ea80000100800 */
[----:B------:R-:W1:Y:S04]  /*d040*/  LDL R118, [R1+0x26c] ;  /* 0x00026c0001767983 */ /* 0x000e680000100800 */
[----:B------:R-:W1:Y:S01]  /*d050*/  LDL R119, [R1+0x270] ;  /* 0x0002700001777983 */ /* 0x000e620000100800 */
[----:B0-----:R-:W-:-:S04]  /*d060*/  SHF.R.U32.HI R6, RZ, 0x6, R6 ;  /* 0x00000006ff067819 */ /* 0x001fc80000011606 */
[----:B------:R-:W-:-:S04]  /*d070*/  SGXT.U32 R6, R6, 0x1 ;  /* 0x000000010606781a */ /* 0x000fc80000000000 */
[----:B------:R-:W-:-:S04]  /*d080*/  LOP3.LUT R6, R6, 0x7a, RZ, 0xfc, !PT ;  /* 0x0000007a06067812 */ /* 0x000fc800078efcff */
[----:B------:R-:W-:Y:S02]  /*d090*/  ISETP.GE.AND P2, PT, R6, UR5, PT ;  /* 0x0000000506007c0c */ /* 0x000fe4000bf46270 */
[----:B------:R-:W-:Y:S01]  /*d0a0*/  PRMT R189, RZ, 0x7610, R189 ;  /* 0x00007610ffbd7816 */ /* 0x000fe200000000bd */
[----:B------:R-:W2:Y:S01]  /*d0b0*/  LDL R6, [R1+0x280] ;  /* 0x0002800001067983 */ /* 0x000ea20000100800 */
[----:B-1----:R-:W-:-:S04]  /*d0c0*/  @!P1 LOP3.LUT R119, R119, R118, RZ, 0x3c, !PT ;  /* 0x0000007677779212 */ /* 0x002fc800078e3cff */
[----:B------:R-:W-:-:S04]  /*d0d0*/  @!P1 LOP3.LUT R118, R119, R118, RZ, 0x3c, !PT ;  /* 0x0000007677769212 */ /* 0x000fc800078e3cff */
[----:B------:R-:W-:-:S05]  /*d0e0*/  @!P1 LOP3.LUT R119, R119, R118, RZ, 0x3c, !PT ;  /* 0x0000007677779212 */ /* 0x000fca00078e3cff */
[----:B------:R0:W2:Y:S02]  /*d0f0*/  @!P1 LDG.E.U16 R163, desc[UR18][R118.64] ;  /* 0x0000001276a39981 */ /* 0x0000a4000c1e1500 */
[----:B0-----:R-:W0:Y:S01]  /*d100*/  S2R R119, SR_TID.X ;  /* 0x0000000000777919 */ /* 0x001e220000002100 */
[----:B----4-:R-:W-:Y:S01]  /*d110*/  @!P2 IMAD.MOV.U32 R118, RZ, RZ, R120 ;  /* 0x000000ffff76a224 */ /* 0x010fe200078e0078 */
[----:B0-----:R-:W-:-:S04]  /*d120*/  SHF.R.U32.HI R119, RZ, 0x6, R119 ;  /* 0x00000006ff777819 */ /* 0x001fc80000011677 */
[----:B------:R-:W-:-:S04]  /*d130*/  SGXT.U32 R119, R119, 0x1 ;  /* 0x000000017777781a */ /* 0x000fc80000000000 */
[----:B------:R-:W-:-:S04]  /*d140*/  LOP3.LUT R119, R119, 0x6c, RZ, 0xfc, !PT ;  /* 0x0000006c77777812 */ /* 0x000fc800078efcff */
[----:B------:R-:W-:Y:S01]  /*d150*/  ISETP.GE.AND P0, PT, R119, UR5, PT ;  /* 0x0000000577007c0c */ /* 0x000fe2000bf06270 */
[----:B---3--:R-:W-:Y:S01]  /*d160*/  @!P2 IMAD.MOV.U32 R119, RZ, RZ, R159 ;  /* 0x000000ffff77a224 */ /* 0x008fe200078e009f */
[----:B------:R-:W0:Y:S04]  /*d170*/  S2R R120, SR_TID.X ;  /* 0x0000000000787919 */ /* 0x000e280000002100 */
[----:B------:R2:W3:Y:S01]  /*d180*/  @!P2 LDG.E.U16 R165, desc[UR18][R118.64] ;  /* 0x0000001276a5a981 */ /* 0x0004e2000c1e1500 */
[----:B------:R-:W-:Y:S02]  /*d190*/  PRMT R154, RZ, 0x7610, R154 ;  /* 0x00007610ff9a7816 */ /* 0x000fe4000000009a */
[----:B------:R-:W-:Y:S01]  /*d1a0*/  PRMT R186, RZ, 0x7610, R186 ;  /* 0x00007610ffba7816 */ /* 0x000fe200000000ba */
[----:B------:R-:W4:Y:S04]  /*d1b0*/  LDL R159, [R1+0x260] ;  /* 0x00026000019f7983 */ /* 0x000f280000100800 */
[----:B------:R-:W3:Y:S01]  /*d1c0*/  LDL R119, [R1+0x284] ;  /* 0x0002840001777983 */ /* 0x000ee20000100800 */
[----:B--2---:R-:W-:-:S03]  /*d1d0*/  @!P0 IMAD.MOV.U32 R118, RZ, RZ, R121 ;  /* 0x000000ffff768224 */ /* 0x004fc600078e0079 */
[----:B------:R-:W2:Y:S01]  /*d1e0*/  LDL R121, [R1+0x23c] ;  /* 0x00023c0001797983 */ /* 0x000ea20000100800 */
[----:B0-----:R-:W-:-:S03]  /*d1f0*/  LEA.HI R120, R120, 0x6e, RZ, 0x1a ;  /* 0x0000006e78787811 */ /* 0x001fc600078fd0ff */
[----:B---3--:R0:W3:Y:S04]  /*d200*/  @!P0 LDG.E.U16 R189, desc[UR18][R118.64] ;  /* 0x0000001276bd8981 */ /* 0x0080e8000c1e1500 */
[----:B------:R-:W4:Y:S01]  /*d210*/  LDL R119, [R1+0x27c] ;  /* 0x00027c0001777983 */ /* 0x000f220000100800 */
[----:B------:R-:W-:-:S13]  /*d220*/  ISETP.GE.AND P1, PT, R120, UR5, PT ;  /* 0x0000000578007c0c */ /* 0x000fda000bf26270 */
[----:B0-----:R-:W-:Y:S01]  /*d230*/  @!P1 IMAD.MOV.U32 R118, RZ, RZ, R6 ;  /* 0x000000ffff769224 */ /* 0x001fe200078e0006 */
[----:B------:R-:W0:Y:S01]  /*d240*/  S2R R120, SR_TID.X ;  /* 0x0000000000787919 */ /* 0x000e220000002100 */
[----:B------:R-:W1:Y:S03]  /*d250*/  S2R R6, SR_TID.X ;  /* 0x0000000000067919 */ /* 0x000e660000002100 */
[----:B----4-:R4:W3:Y:S04]  /*d260*/  @!P1 LDG.E.U16 R154, desc[UR18][R118.64] ;  /* 0x00000012769a9981 */ /* 0x0108e8000c1e1500 */
[----:B------:R-:W4:Y:S04]  /*d270*/  LDL R118, [R1+0x264] ;  /* 0x0002640001767983 */ /* 0x000f280000100800 */
[----:B------:R-:W4:Y:S01]  /*d280*/  LDL R119, [R1+0x268] ;  /* 0x0002680001777983 */ /* 0x000f220000100800 */
[----:B0-----:R-:W-:-:S04]  /*d290*/  SHF.R.U32.HI R120, RZ, 0x6, R120 ;  /* 0x00000006ff787819 */ /* 0x001fc80000011678 */
[----:B------:R-:W-:-:S04]  /*d2a0*/  SGXT.U32 R120, R120, 0x1 ;  /* 0x000000017878781a */ /* 0x000fc80000000000 */
[----:B------:R-:W-:-:S04]  /*d2b0*/  LOP3.LUT R120, R120, 0x74, RZ, 0xfc, !PT ;  /* 0x0000007478787812 */ /* 0x000fc800078efcff */
[----:B------:R-:W-:Y:S02]  /*d2c0*/  ISETP.GE.AND P0, PT, R120, UR5, PT ;  /* 0x0000000578007c0c */ /* 0x000fe4000bf06270 */
[----:B-1----:R-:W-:Y:S01]  /*d2d0*/  SHF.R.U32.HI R6, RZ, 0x6, R6 ;  /* 0x00000006ff067819 */ /* 0x002fe20000011606 */
[----:B------:R-:W2:Y:S03]  /*d2e0*/  LDL R120, [R1+0x240] ;  /* 0x0002400001787983 */ /* 0x000ea60000100800 */
[----:B------:R-:W-:-:S04]  /*d2f0*/  SGXT.U32 R6, R6, 0x1 ;  /* 0x000000010606781a */ /* 0x000fc80000000000 */
[----:B------:R-:W-:-:S04]  /*d300*/  LOP3.LUT R6, R6, 0x76, RZ, 0xfc, !PT ;  /* 0x0000007606067812 */ /* 0x000fc800078efcff */
[----:B------:R-:W-:Y:S02]  /*d310*/  ISETP.GE.AND P1, PT, R6, UR5, PT ;  /* 0x0000000506007c0c */ /* 0x000fe4000bf26270 */
[----:B------:R-:W3:Y:S01]  /*d320*/  LDL.LU R6, [R1+0x698] ;  /* 0x0006980001067983 */ /* 0x000ee20000300800 */
[----:B----4-:R-:W-:-:S04]  /*d330*/  @!P0 LOP3.LUT R119, R119, R118, RZ, 0x3c, !PT ;  /* 0x0000007677778212 */ /* 0x010fc800078e3cff */
[----:B------:R-:W-:-:S04]  /*d340*/  @!P0 LOP3.LUT R118, R119, R118, RZ, 0x3c, !PT ;  /* 0x0000007677768212 */ /* 0x000fc800078e3cff */
[----:B------:R-:W-:-:S05]  /*d350*/  @!P0 LOP3.LUT R119, R119, R118, RZ, 0x3c, !PT ;  /* 0x0000007677778212 */ /* 0x000fca00078e3cff */
[----:B------:R0:W4:Y:S04]  /*d360*/  @!P0 LDG.E.U16 R186, desc[UR18][R118.64] ;  /* 0x0000001276ba8981 */ /* 0x000128000c1e1500 */
[----:B------:R-:W2:Y:S01]  /*d370*/  LDL R119, [R1+0x25c] ;  /* 0x00025c0001777983 */ /* 0x000ea20000100800 */
[----:B0-----:R-:W0:Y:S01]  /*d380*/  S2R R118, SR_TID.X ;  /* 0x0000000000767919 */ /* 0x001e220000002100 */
[----:B------:R-:W-:Y:S02]  /*d390*/  PRMT R153, RZ, 0x7610, R153 ;  /* 0x00007610ff997816 */ /* 0x000fe40000000099 */
[----:B0-----:R-:W-:-:S04]  /*d3a0*/  SHF.R.U32.HI R118, RZ, 0x6, R118 ;  /* 0x00000006ff767819 */ /* 0x001fc80000011676 */
[----:B------:R-:W-:-:S04]  /*d3b0*/  SGXT.U32 R118, R118, 0x1 ;  /* 0x000000017676781a */ /* 0x000fc80000000000 */
[----:B------:R-:W-:-:S04]  /*d3c0*/  LOP3.LUT R118, R118, 0x7c, RZ, 0xfc, !PT ;  /* 0x0000007c76767812 */ /* 0x000fc800078efcff */
[----:B------:R-:W-:Y:S01]  /*d3d0*/  ISETP.GE.AND P0, PT, R118, UR5, PT ;  /* 0x0000000576007c0c */ /* 0x000fe2000bf06270 */
[----:B------:R-:W-:-:S05]  /*d3e0*/  @!P1 IMAD.MOV.U32 R118, RZ, RZ, R159 ;  /* 0x000000ffff769224 */ /* 0x000fca00078e009f */
[----:B--2---:R0:W2:Y:S04]  /*d3f0*/  @!P1 LDG.E.U16 R153, desc[UR18][R118.64] ;  /* 0x0000001276999981 */ /* 0x0040a8000c1e1500 */
[----:B------:R-:W0:Y:S04]  /*d400*/  LDL R118, [R1+0x244] ;  /* 0x0002440001767983 */ /* 0x000e280000100800 */
[----:B------:R-:W0:Y:S01]  /*d410*/  LDL R119, [R1+0x248] ;  /* 0x0002480001777983 */ /* 0x000e220000100800 */
[----:B------:R-:W1:Y:S01]  /*d420*/  S2R R159, SR_TID.X ;  /* 0x00000000009f7919 */ /* 0x000e620000002100 */
[----:B------:R-:W-:-:S02]  /*d430*/  PRMT R185, RZ, 0x7610, R185 ;  /* 0x00007610ffb97816 */ /* 0x000fc400000000b9 */
[----:B------:R-:W-:Y:S02]  /*d440*/  PRMT R150, RZ, 0x7610, R150 ;  /* 0x00007610ff967816 */ /* 0x000fe40000000096 */
[----:B-1----:R-:W-:-:S04]  /*d450*/  LEA.HI R159, R159, 0x7e, RZ, 0x1a ;  /* 0x0000007e9f9f7811 */ /* 0x002fc800078fd0ff */
[----:B------:R-:W-:Y:S02]  /*d460*/  ISETP.GE.AND P1, PT, R159, UR5, PT ;  /* 0x000000059f007c0c */ /* 0x000fe4000bf26270 */
[----:B------:R-:W1:Y:S02]  /*d470*/  S2R R159, SR_TID.X ;  /* 0x00000000009f7919 */ /* 0x000e640000002100 */
[----:B-1----:R-:W-:Y:S02]  /*d480*/  LOP3.LUT R159, R159, 0x7f, RZ, 0xc0, !PT ;  /* 0x0000007f9f9f7812 */ /* 0x002fe400078ec0ff */
[----:B0-----:R-:W-:-:S04]  /*d490*/  @!P0 LOP3.LUT R119, R119, R118, RZ, 0x3c, !PT ;  /* 0x0000007677778212 */ /* 0x001fc800078e3cff */
[----:B------:R-:W-:-:S04]  /*d4a0*/  @!P0 LOP3.LUT R118, R119, R118, RZ, 0x3c, !PT ;  /* 0x0000007677768212 */ /* 0x000fc800078e3cff */
[----:B------:R-:W-:-:S05]  /*d4b0*/  @!P0 LOP3.LUT R119, R119, R118, RZ, 0x3c, !PT ;  /* 0x0000007677778212 */ /* 0x000fca00078e3cff */
[----:B------:R0:W2:Y:S02]  /*d4c0*/  @!P0 LDG.E.U16 R185, desc[UR18][R118.64] ;  /* 0x0000001276b98981 */ /* 0x0000a4000c1e1500 */
[----:B0-----:R-:W-:Y:S02]  /*d4d0*/  @!P1 IMAD.MOV.U32 R118, RZ, RZ, R120 ;  /* 0x000000ffff769224 */ /* 0x001fe400078e0078 */
[----:B------:R-:W-:-:S05]  /*d4e0*/  @!P1 IMAD.MOV.U32 R119, RZ, RZ, R121 ;  /* 0x000000ffff779224 */ /* 0x000fca00078e0079 */
[----:B------:R0:W2:Y:S01]  /*d4f0*/  @!P1 LDG.E.U16 R150, desc[UR18][R118.64] ;  /* 0x0000001276969981 */ /* 0x0000a2000c1e1500 */
[----:B------:R-:W-:Y:S01]  /*d500*/  BAR.SYNC.DEFER_BLOCKING 0x0 ;  /* 0x0000000000007b1d */ /* 0x000fe20000010000 */
[----:B------:R-:W-:Y:S02]  /*d510*/  ISETP.GE.AND P0, PT, R159, UR5, PT ;  /* 0x000000059f007c0c */ /* 0x000fe4000bf06270 */
[----:B0-----:R-:W-:-:S03]  /*d520*/  PRMT R118, RZ, 0x7610, R118 ;  /* 0x00007610ff767816 */ /* 0x001fc60000000076 */
[----:B------:R-:W3:Y:S08]  /*d530*/  LDL R159, [R1+0x180] ;  /* 0x00018000019f7983 */ /* 0x000ef00000100800 */
[----:B------:R-:W-:Y:S02]  /*d540*/  @!P0 IMAD.MOV.U32 R120, RZ, RZ, R20 ;  /* 0x000000ffff788224 */ /* 0x000fe400078e0014 */
[----:B------:R-:W-:Y:S01]  /*d550*/  @!P0 IMAD.MOV.U32 R121, RZ, RZ, R11 ;  /* 0x000000ffff798224 */ /* 0x000fe200078e000b */
[----:B------:R0:W-:Y:S04]  /*d560*/  STL [R1+0x55c], R20 ;  /* 0x00055c1401007387 */ /* 0x0001e80000100800 */
[----:B------:R1:W2:Y:S04]  /*d570*/  @!P0 LDG.E.U16 R118, desc[UR18][R120.64] ;  /* 0x0000001278768981 */ /* 0x0002a8000c1e1500 */
[----:B0-----:R-:W4:Y:S04]  /*d580*/  LDL R20, [R1+0x17c] ;  /* 0x00017c0001147983 */ /* 0x001f280000100800 */
[----:B------:R0:W-:Y:S04]  /*d590*/  STL [R1+0x558], R11 ;  /* 0x0005580b01007387 */ /* 0x0001e80000100800 */
[----:B------:R-:W1:Y:S04]  /*d5a0*/  LDL R120, [R1+0x43c] ;  /* 0x00043c0001787983 */ /* 0x000e680000100800 */
[----:B------:R-:W1:Y:S01]  /*d5b0*/  LDL R121, [R1+0x440] ;  /* 0x0004400001797983 */ /* 0x000e620000100800 */
[----:B------:R-:W-:-:S02]  /*d5c0*/  PRMT R148, RZ, 0x7610, R148 ;  /* 0x00007610ff947816 */ /* 0x000fc40000000094 */
[----:B------:R-:W-:Y:S01]  /*d5d0*/  PRMT R147, RZ, 0x7610, R147 ;  /* 0x00007610ff937816 */ /* 0x000fe20000000093 */
[----:B0-----:R-:W2:Y:S01]  /*d5e0*/  LDL R11, [R1+0x140] ;  /* 0x00014000010b7983 */ /* 0x001ea20000100800 */
[----:B-1----:R-:W-:-:S04]  /*d5f0*/  @!P0 LOP3.LUT R121, R121, R120, RZ, 0x3c, !PT ;  /* 0x0000007879798212 */ /* 0x002fc800078e3cff */
[----:B------:R-:W-:-:S04]  /*d600*/  @!P0 LOP3.LUT R120, R121, R120, RZ, 0x3c, !PT ;  /* 0x0000007879788212 */ /* 0x000fc800078e3cff */
[----:B------:R-:W-:-:S05]  /*d610*/  @!P0 LOP3.LUT R121, R121, R120, RZ, 0x3c, !PT ;  /* 0x0000007879798212 */ /* 0x000fca00078e3cff */
[----:B------:R0:W2:Y:S04]  /*d620*/  @!P0 LDG.E.U16 R148, desc[UR18][R120.64] ;  /* 0x0000001278948981 */ /* 0x0000a8000c1e1500 */
[----:B------:R-:W0:Y:S04]  /*d630*/  LDL R120, [R1+0x1fc] ;  /* 0x0001fc0001787983 */ /* 0x000e280000100800 */
[----:B------:R-:W0:Y:S02]  /*d640*/  LDL R121, [R1+0x200] ;  /* 0x0002000001797983 */ /* 0x000e240000100800 */
[----:B0-----:R-:W-:-:S04]  /*d650*/  @!P0 LOP3.LUT R121, R121, R120, RZ, 0x3c, !PT ;  /* 0x0000007879798212 */ /* 0x001fc800078e3cff */
[----:B------:R-:W-:-:S04]  /*d660*/  @!P0 LOP3.LUT R120, R121, R120, RZ, 0x3c, !PT ;  /* 0x0000007879788212 */ /* 0x000fc800078e3cff */
[----:B------:R-:W-:-:S05]  /*d670*/  @!P0 LOP3.LUT R121, R121, R120, RZ, 0x3c, !PT ;  /* 0x0000007879798212 */ /* 0x000fca00078e3cff */
[----:B------:R0:W2:Y:S04]  /*d680*/  @!P0 LDG.E.U16 R147, desc[UR18][R120.64] ;  /* 0x0000001278938981 */ /* 0x0000a8000c1e1500 */
[----:B------:R-:W0:Y:S04]  /*d690*/  LDL R120, [R1+0x1bc] ;  /* 0x0001bc0001787983 */ /* 0x000e280000100800 */
[----:B------:R-:W0:Y:S01]  /*d6a0*/  LDL R121, [R1+0x1c0] ;  /* 0x0001c00001797983 */ /* 0x000e220000100800 */
[----:B------:R-:W-:Y:S02]  /*d6b0*/  PRMT R146, RZ, 0x7610, R146 ;  /* 0x00007610ff927816 */ /* 0x000fe40000000092 */
[----:B------:R-:W-:-:S02]  /*d6c0*/  PRMT R145, RZ, 0x7610, R145 ;  /* 0x00007610ff917816 */ /* 0x000fc40000000091 */
[----:B0-----:R-:W-:-:S04]  /*d6d0*/  @!P0 LOP3.LUT R121, R121, R120, RZ, 0x3c, !PT ;  /* 0x0000007879798212 */ /* 0x001fc800078e3cff */
[----:B------:R-:W-:-:S04]  /*d6e0*/  @!P0 LOP3.LUT R120, R121, R120, RZ, 0x3c, !PT ;  /* 0x0000007879788212 */ /* 0x000fc800078e3cff */
[----:B------:R-:W-:-:S05]  /*d6f0*/  @!P0 LOP3.LUT R121, R121, R120, RZ, 0x3c, !PT ;  /* 0x0000007879798212 */ /* 0x000fca00078e3cff */
[----:B------:R3:W2:Y:S02]  /*d700*/  @!P0 LDG.E.U16 R146, desc[UR18][R120.64] ;  /* 0x0000001278928981 */ /* 0x0006a4000c1e1500 */
[----:B---3--:R-:W-:Y:S02]  /*d710*/  @!P0 IMAD.MOV.U32 R120, RZ, RZ, R159 ;  /* 0x000000ffff788224 */ /* 0x008fe400078e009f */
[----:B----4-:R-:W-:Y:S01]  /*d720*/  @!P0 IMAD.MOV.U32 R121, RZ, RZ, R20 ;  /* 0x000000ffff798224 */ /* 0x010fe200078e0014 */
[----:B------:R-:W-:Y:S02]  /*d730*/  PRMT R144, RZ, 0x7610, R144 ;  /* 0x00007610ff907816 */ /* 0x000fe40000000090 */
[----:B------:R-:W-:Y:S01]  /*d740*/  PRMT R143, RZ, 0x7610, R143 ;  /* 0x00007610ff8f7816 */ /* 0x000fe2000000008f */
[----:B-----5:R0:W-:Y:S04]  /*d750*/  STS.U16 [R0+UR7+0x8000], R142 ;  /* 0x0080008e00007988 */ /* 0x0201e80008000407 */
[----:B------:R2:W3:Y:S04]  /*d760*/  @!P0 LDG.E.U16 R145, desc[UR18][R120.64] ;  /* 0x0000001278918981 */ /* 0x0004e8000c1e1500 */
[----:B------:R-:W4:Y:S04]  /*d770*/  LDL R159, [R1+0x3c] ;  /* 0x00003c00019f7983 */ /* 0x000f280000100800 */
[----:B------:R-:W3:Y:S04]  /*d780*/  LDL R20, [R1+0x40] ;  /* 0x0000400001147983 */ /* 0x000ee80000100800 */
[----:B------:R-:W4:Y:S01]  /*d790*/  LDL R121, [R1+0x13c] ;  /* 0x00013c0001797983 */ /* 0x000f220000100800 */
[----:B--2---:R-:W-:Y:S01]  /*d7a0*/  @!P0 IMAD.MOV.U32 R120, RZ, RZ, R11 ;  /* 0x000000ffff788224 */ /* 0x004fe200078e000b */
[----:B0-----:R-:W-:-:S02]  /*d7b0*/  PRMT R142, RZ, 0x7610, R142 ;  /* 0x00007610ff8e7816 */ /* 0x001fc4000000008e */
[----:B------:R-:W2:Y:S04]  /*d7c0*/  LDL R11, [R1] ;  /* 0x00000000010b7983 */ /* 0x000ea80000100800 */
[----:B----4-:R0:W4:Y:S04]  /*d7d0*/  @!P0 LDG.E.U16 R144, desc[UR18][R120.64] ;  /* 0x0000001278908981 */ /* 0x010128000c1e1500 */
[----:B------:R-:W0:Y:S04]  /*d7e0*/  LDL R120, [R1+0xfc] ;  /* 0x0000fc0001787983 */ /* 0x000e280000100800 */
[----:B------:R-:W0:Y:S02]  /*d7f0*/  LDL R121, [R1+0x100] ;  /* 0x0001000001797983 */ /* 0x000e240000100800 */
[----:B0-----:R-:W-:-:S04]  /*d800*/  @!P0 LOP3.LUT R121, R121, R120, RZ, 0x3c, !PT ;  /* 0x0000007879798212 */ /* 0x001fc800078e3cff */
[----:B------:R-:W-:-:S04]  /*d810*/  @!P0 LOP3.LUT R120, R121, R120, RZ, 0x3c, !PT ;  /* 0x0000007879788212 */ /* 0x000fc800078e3cff */
[----:B------:R-:W-:-:S05]  /*d820*/  @!P0 LOP3.LUT R121, R121, R120, RZ, 0x3c, !PT ;  /* 0x0000007879798212 */ /* 0x000fca00078e3cff */
[----:B------:R0:W4:Y:S04]  /*d830*/  @!P0 LDG.E.U16 R143, desc[UR18][R120.64] ;  /* 0x00000012788f8981 */ /* 0x000128000c1e1500 */
[----:B------:R-:W0:Y:S04]  /*d840*/  LDL R120, [R1+0xbc] ;  /* 0x0000bc0001787983 */ /* 0x000e280000100800 */
[----:B------:R-:W0:Y:S02]  /*d850*/  LDL R121, [R1+0xc0] ;  /* 0x0000c00001797983 */ /* 0x000e240000100800 */
[----:B0-----:R-:W-:-:S04]  /*d860*/  @!P0 LOP3.LUT R121, R121, R120, RZ, 0x3c, !PT ;  /* 0x0000007879798212 */ /* 0x001fc800078e3cff */
[----:B------:R-:W-:-:S04]  /*d870*/  @!P0 LOP3.LUT R120, R121, R120, RZ, 0x3c, !PT ;  /* 0x0000007879788212 */ /* 0x000fc800078e3cff */
[----:B------:R-:W-:-:S05]  /*d880*/  @!P0 LOP3.LUT R121, R121, R120, RZ, 0x3c, !PT ;  /* 0x0000007879798212 */ /* 0x000fca00078e3cff */
[----:B------:R0:W4:Y:S04]  /*d890*/  @!P0 LDG.E.U16 R142, desc[UR18][R120.64] ;  /* 0x00000012788e8981 */ /* 0x000128000c1e1500 */
[----:B------:R-:W0:Y:S04]  /*d8a0*/  LDL R120, [R1+0x7c] ;  /* 0x00007c0001787983 */ /* 0x000e280000100800 */
[----:B------:R-:W0:Y:S04]  /*d8b0*/  LDL R121, [R1+0x80] ;  /* 0x0000800001797983 */ /* 0x000e280000100800 */
[----:B------:R1:W-:Y:S04]  /*d8c0*/  STS.U16 [R0+UR7+0x8400], R141 ;  /* 0x0084008d00007988 */ /* 0x0003e80008000407 */
[----:B------:R3:W-:Y:S01]  /*d8d0*/  STS.U16 [R0+UR7+0x8800], R140 ;  /* 0x0088008c00007988 */ /* 0x0007e20008000407 */
[----:B-1----:R-:W-:-:S02]  /*d8e0*/  PRMT R141, RZ, 0x7610, R141 ;  /* 0x00007610ff8d7816 */ /* 0x002fc4000000008d */
[----:B---3--:R-:W-:Y:S01]  /*d8f0*/  PRMT R140, RZ, 0x7610, R140 ;  /* 0x00007610ff8c7816 */ /* 0x008fe2000000008c */
[----:B------:R1:W-:Y:S01]  /*d900*/  STS.U16 [R0+UR7+0x8c00], R139 ;  /* 0x008c008b00007988 */ /* 0x0003e20008000407 */
[----:B0-----:R-:W-:-:S04]  /*d910*/  @!P0 LOP3.LUT R121, R121, R120, RZ, 0x3c, !PT ;  /* 0x0000007879798212 */ /* 0x001fc800078e3cff */
[----:B------:R-:W-:-:S04]  /*d920*/  @!P0 LOP3.LUT R120, R121, R120, RZ, 0x3c, !PT ;  /* 0x0000007879788212 */ /* 0x000fc800078e3cff */
[----:B------:R-:W-:-:S05]  /*d930*/  @!P0 LOP3.LUT R121, R121, R120, RZ, 0x3c, !PT ;  /* 0x0000007879798212 */ /* 0x000fca00078e3cff */
[----:B------:R0:W3:Y:S02]  /*d940*/  @!P0 LDG.E.U16 R141, desc[UR18][R120.64] ;  /* 0x00000012788d8981 */ /* 0x0000e4000c1e1500 */
[----:B0-----:R-:W-:Y:S02]  /*d950*/  @!P0 IMAD.MOV.U32 R120, RZ, RZ, R20 ;  /* 0x000000ffff788224 */ /* 0x001fe400078e0014 */
[----:B------:R-:W-:Y:S01]  /*d960*/  @!P0 IMAD.MOV.U32 R121, RZ, RZ, R159 ;  /* 0x000000ffff798224 */ /* 0x000fe200078e009f */
[----:B------:R-:W4:Y:S04]  /*d970*/  LDL R20, [R1+0x238] ;  /* 0x0002380001147983 */ /* 0x000f280000100800 */
[----:B------:R2:W3:Y:S01]  /*d980*/  @!P0 LDG.E.U16 R140, desc[UR18][R120.64] ;  /* 0x00000012788c8981 */ /* 0x0004e2000c1e1500 */
[----:B-1----:R-:W-:-:S03]  /*d990*/  PRMT R139, RZ, 0x7610, R139 ;  /* 0x00007610ff8b7816 */ /* 0x002fc6000000008b */
[----:B------:R0:W-:Y:S04]  /*d9a0*/  STS.U16 [R0+UR7+0x9000], R138 ;  /* 0x0090008a00007988 */ /* 0x0001e80008000407 */
[----:B------:R1:W-:Y:S01]  /*d9b0*/  STS.U16 [R0+UR7+0x9400], R137 ;  /* 0x0094008900007988 */ /* 0x0003e20008000407 */
[----:B--2---:R-:W-:-:S03]  /*d9c0*/  @!P0 IMAD.MOV.U32 R120, RZ, RZ, R11 ;  /* 0x000000ffff788224 */ /* 0x004fc600078e000b */
[----:B------:R-:W2:Y:S01]  /*d9d0*/  LDL R11, [R1+0x438] ;  /* 0x00043800010b7983 */ /* 0x000ea20000100800 */
[----:B------:R-:W-:Y:S01]  /*d9e0*/  @!P0 IMAD.MOV.U32 R121, RZ, RZ, R252 ;  /* 0x000000ffff798224 */ /* 0x000fe200078e00fc */
[----:B0-----:R-:W-:Y:S02]  /*d9f0*/  PRMT R138, RZ, 0x7610, R138 ;  /* 0x00007610ff8a7816 */ /* 0x001fe4000000008a */
[----:B------:R0:W-:Y:S04]  /*da00*/  STS.U16 [R0+UR7+0x9800], R136 ;  /* 0x0098008800007988 */ /* 0x0001e80008000407 */
[----:B------:R0:W3:Y:S01]  /*da10*/  @!P0 LDG.E.U16 R139, desc[UR18][R120.64] ;  /* 0x00000012788b8981 */ /* 0x0000e2000c1e1500 */
[----:B-1----:R-:W-:-:S03]  /*da20*/  PRMT R137, RZ, 0x7610, R137 ;  /* 0x00007610ff897816 */ /* 0x002fc60000000089 */
[----:B------:R-:W3:Y:S01]  /*da30*/  LDL R159, [R1+0x1f8] ;  /* 0x0001f800019f7983 */ /* 0x000ee20000100800 */
[----:B0-----:R-:W-:Y:S02]  /*da40*/  @!P0 IMAD.MOV.U32 R120, RZ, RZ, R237 ;  /* 0x000000ffff788224 */ /* 0x001fe400078e00ed */
[----:B------:R-:W-:-:S05]  /*da50*/  @!P0 IMAD.MOV.U32 R121, RZ, RZ, R236 ;  /* 0x000000ffff798224 */ /* 0x000fca00078e00ec */
[----:B------:R0:W3:Y:S01]  /*da60*/  @!P0 LDG.E.U16 R138, desc[UR18][R120.64] ;  /* 0x00000012788a8981 */ /* 0x0000e2000c1e1500 */
[----:B------:R-:W-:Y:S01]  /*da70*/  PRMT R136, RZ, 0x7610, R136 ;  /* 0x00007610ff887816 */ /* 0x000fe20000000088 */
[----:B0-----:R-:W-:Y:S02]  /*da80*/  @!P0 IMAD.MOV.U32 R120, RZ, RZ, R221 ;  /* 0x000000ffff788224 */ /* 0x001fe400078e00dd */
[----:B------:R-:W-:-:S05]  /*da90*/  @!P0 IMAD.MOV.U32 R121, RZ, RZ, R220 ;  /* 0x000000ffff798224 */ /* 0x000fca00078e00dc */
[----:B------:R0:W3:Y:S04]  /*daa0*/  @!P0 LDG.E.U16 R137, desc[UR18][R120.64] ;  /* 0x0000001278898981 */ /* 0x0000e8000c1e1500 */
[----:B------:R1:W-:Y:S01]  /*dab0*/  STL [R1+0x560], R252 ;  /* 0x000560fc01007387 */ /* 0x0003e20000100800 */
[----:B0-----:R-:W-:Y:S02]  /*dac0*/  @!P0 IMAD.MOV.U32 R120, RZ, RZ, R205 ;  /* 0x000000ffff788224 */ /* 0x001fe400078e00cd */
[----:B------:R-:W-:Y:S01]  /*dad0*/  @!P0 IMAD.MOV.U32 R121, RZ, RZ, R204 ;  /* 0x000000ffff798224 */ /* 0x000fe200078e00cc */
[----:B------:R0:W-:Y:S04]  /*dae0*/  STS.U16 [R0+UR7+0x9c00], R135 ;  /* 0x009c008700007988 */ /* 0x0001e80008000407 */
[----:B-1----:R-:W3:Y:S04]  /*daf0*/  LDL R252, [R1+0x1b8] ;  /* 0x0001b80001fc7983 */ /* 0x002ee80000100800 */
[----:B------:R1:W3:Y:S01]  /*db00*/  @!P0 LDG.E.U16 R136, desc[UR18][R120.64] ;  /* 0x0000001278888981 */ /* 0x0002e2000c1e1500 */
[----:B0-----:R-:W-:-:S03]  /*db10*/  PRMT R135, RZ, 0x7610, R135 ;  /* 0x00007610ff877816 */ /* 0x001fc60000000087 */
[----:B------:R0:W-:Y:S01]  /*db20*/  STL [R1+0x568], R237 ;  /* 0x000568ed01007387 */ /* 0x0001e20000100800 */
[----:B-1----:R-:W-:Y:S02]  /*db30*/  @!P0 IMAD.MOV.U32 R120, RZ, RZ, R115 ;  /* 0x000000ffff788224 */ /* 0x002fe400078e0073 */
[----:B------:R-:W-:Y:S01]  /*db40*/  @!P0 IMAD.MOV.U32 R121, RZ, RZ, R95 ;  /* 0x000000ffff798224 */ /* 0x000fe200078e005f */
[----:B0-----:R-:W3:Y:S04]  /*db50*/  LDL.LU R237, [R1+0x2c] ;  /* 0x00002c0001ed7983 */ /* 0x001ee80000300800 */
[----:B------:R0:W-:Y:S04]  /*db60*/  STL [R1+0x564], R236 ;  /* 0x000564ec01007387 */ /* 0x0001e80000100800 */
[----:B------:R1:W-:Y:S04]  /*db70*/  STS.U16 [R0+UR7+0xa000], R134 ;  /* 0x00a0008600007988 */ /* 0x0003e80008000407 */
[----:B------:R1:W3:Y:S04]  /*db80*/  @!P0 LDG.E.U16 R135, desc[UR18][R120.64] ;  /* 0x0000001278878981 */ /* 0x0002e8000c1e1500 */
[----:B0-----:R-:W3:Y:S01]  /*db90*/  LDL R236, [R1+0x1b4] ;  /* 0x0001b40001ec7983 */ /* 0x001ee20000100800 */
[----:B-1----:R-:W-:-:S03]  /*dba0*/  PRMT R134, RZ, 0x7610, R134 ;  /* 0x00007610ff867816 */ /* 0x002fc60000000086 */
[----:B------:R0:W-:Y:S01]  /*dbb0*/  STL [R1+0x570], R221 ;  /* 0x000570dd01007387 */ /* 0x0001e20000100800 */
[----:B------:R-:W-:Y:S02]  /*dbc0*/  @!P0 IMAD.MOV.U32 R120, RZ, RZ, R107 ;  /* 0x000000ffff788224 */ /* 0x000fe400078e006b */
[----:B------:R-:W-:Y:S01]  /*dbd0*/  @!P0 IMAD.MOV.U32 R121, RZ, RZ, R16 ;  /* 0x000000ffff798224 */ /* 0x000fe200078e0010 */
[----:B------:R1:W-:Y:S04]  /*dbe0*/  STS.U16 [R0+UR7+0xa400], R133 ;  /* 0x00a4008500007988 */ /* 0x0003e80008000407 */
[----:B------:R1:W3:Y:S04]  /*dbf0*/  @!P0 LDG.E.U16 R134, desc[UR18][R120.64] ;  /* 0x0000001278868981 */ /* 0x0002e8000c1e1500 */
[----:B0-----:R-:W3:Y:S04]  /*dc00*/  LDL.LU R221, [R1+0x34] ;  /* 0x0000340001dd7983 */ /* 0x001ee80000300800 */
[----:B------:R0:W-:Y:S01]  /*dc10*/  STL [R1+0x56c], R220 ;  /* 0x00056cdc01007387 */ /* 0x0001e20000100800 */
[----:B-1----:R-:W-:Y:S01]  /*dc20*/  PRMT R133, RZ, 0x7610, R133 ;  /* 0x00007610ff857816 */ /* 0x002fe20000000085 */
[----:B------:R-:W-:-:S02]  /*dc30*/  @!P0 IMAD.MOV.U32 R120, RZ, RZ, R98 ;  /* 0x000000ffff788224 */ /* 0x000fc400078e0062 */
[----:B------:R-:W-:-:S05]  /*dc40*/  @!P0 IMAD.MOV.U32 R121, RZ, RZ, R5 ;  /* 0x000000ffff798224 */ /* 0x000fca00078e0005 */
[----:B------:R4:W3:Y:S04]  /*dc50*/  @!P0 LDG.E.U16 R133, desc[UR18][R120.64] ;  /* 0x0000001278858981 */ /* 0x0008e8000c1e1500 */
[----:B0-----:R-:W3:Y:S04]  /*dc60*/  LDL R220, [R1+0x1f4] ;  /* 0x0001f40001dc7983 */ /* 0x001ee80000100800 */
[----:B------:R-:W-:Y:S04]  /*dc70*/  STL [R1+0x578], R205 ;  /* 0x000578cd01007387 */ /* 0x000fe80000100800 */
[----:B------:R-:W-:Y:S04]  /*dc80*/  STL [R1+0x574], R204 ;  /* 0x000574cc01007387 */ /* 0x000fe80000100800 */
[----:B------:R-:W-:Y:S04]  /*dc90*/  STL [R1+0x580], R115 ;  /* 0x0005807301007387 */ /* 0x000fe80000100800 */
[----:B------:R-:W-:Y:S04]  /*dca0*/  STL [R1+0x57c], R95 ;  /* 0x00057c5f01007387 */ /* 0x000fe80000100800 */
[----:B------:R-:W-:Y:S04]  /*dcb0*/  STL [R1+0x588], R107 ;  /* 0x0005886b01007387 */ /* 0x000fe80000100800 */
[----:B------:R-:W-:Y:S04]  /*dcc0*/  STL [R1+0x584], R16 ;  /* 0x0005841001007387 */ /* 0x000fe80000100800 */
[----:B------:R-:W-:Y:S04]  /*dcd0*/  STL [R1+0x590], R98 ;  /* 0x0005906201007387 */ /* 0x000fe80000100800 */
[----:B------:R0:W-:Y:S04]  /*dce0*/  STL [R1+0x58c], R5 ;  /* 0x00058c0501007387 */ /* 0x0001e80000100800 */
[----:B------:R1:W-:Y:S04]  /*dcf0*/  STS.U16 [R0+UR7+0xa800], R132 ;  /* 0x00a8008400007988 */ /* 0x0003e80008000407 */
[----:B------:R1:W-:Y:S04]  /*dd00*/  STS.U16 [R0+UR7+0xac00], R131 ;  /* 0x00ac008300007988 */ /* 0x0003e80008000407 */
[----:B0-----:R-:W3:Y:S01]  /*dd10*/  LDL R5, [R1+0x138] ;  /* 0x0001380001057983 */ /* 0x001ee20000100800 */
[----:B----4-:R-:W-:-:S03]  /*dd20*/  @!P0 IMAD.MOV.U32 R121, RZ, RZ, R20 ;  /* 0x000000ffff798224 */ /* 0x010fc600078e0014 */
[----:B------:R-:W4:Y:S04]  /*dd30*/  LDL R115, [R1+0xf4] ;  /* 0x0000f40001737983 */ /* 0x000f280000100800 */
[----:B------:R-:W4:Y:S01]  /*dd40*/  LDL R20, [R1+0x174] ;  /* 0x0001740001147983 */ /* 0x000f220000100800 */
[----:B--2---:R-:W-:-:S03]  /*dd50*/  @!P0 IMAD.MOV.U32 R120, RZ, RZ, R11 ;  /* 0x000000ffff788224 */ /* 0x004fc600078e000b */
[----:B------:R-:W2:Y:S04]  /*dd60*/  LDL R107, [R1+0xf8] ;  /* 0x0000f800016b7983 */ /* 0x000ea80000100800 */
[----:B------:R-:W2:Y:S01]  /*dd70*/  LDL R11, [R1+0x178] ;  /* 0x00017800010b7983 */ /* 0x000ea20000100800 */
[----:B-1----:R-:W-:-:S03]  /*dd80*/  PRMT R132, RZ, 0x7610, R132 ;  /* 0x00007610ff847816 */ /* 0x002fc60000000084 */
[----:B------:R0:W-:Y:S04]  /*dd90*/  STS.U16 [R0+UR7+0xb000], R130 ;  /* 0x00b0008200007988 */ /* 0x0001e80008000407 */
[----:B------:R3:W2:Y:S01]  /*dda0*/  @!P0 LDG.E.U16 R132, desc[UR18][R120.64] ;  /* 0x0000001278848981 */ /* 0x0006a2000c1e1500 */
[----:B------:R-:W-:-:S03]  /*ddb0*/  PRMT R131, RZ, 0x7610, R131 ;  /* 0x00007610ff837816 */ /* 0x000fc60000000083 */
[----:B------:R-:W2:Y:S04]  /*ddc0*/  LDL R16, [R1+0x548] ;  /* 0x0005480001107983 */ /* 0x000ea80000100800 */
[----:B------:R-:W2:Y:S01]  /*ddd0*/  LDL R98, [R1+0xb4] ;  /* 0x0000b40001627983 */ /* 0x000ea20000100800 */
[----:B---3--:R-:W-:-:S03]  /*dde0*/  @!P0 IMAD.MOV.U32 R120, RZ, RZ, R159 ;  /* 0x000000ffff788224 */ /* 0x008fc600078e009f */
[----:B------:R-:W3:Y:S01]  /*ddf0*/  LDL R159, [R1+0x134] ;  /* 0x00013400019f7983 */ /* 0x000ee20000100800 */
[----:B0-----:R-:W-:-:S03]  /*de00*/  PRMT R130, RZ, 0x7610, R130 ;  /* 0x00007610ff827816 */ /* 0x001fc60000000082 */
[----:B------:R-:W3:Y:S04]  /*de10*/  LDL R95, [R1+0xb8] ;  /* 0x0000b800015f7983 */ /* 0x000ee80000100800 */
[----:B------:R0:W-:Y:S02]  /*de20*/  STS.U16 [R0+UR7+0xb400], R129 ;  /* 0x00b4008100007988 */ /* 0x0001e40008000407 */
[----:B0-----:R-:W-:Y:S01]  /*de30*/  PRMT R129, RZ, 0x7610, R129 ;  /* 0x00007610ff817816 */ /* 0x001fe20000000081 */
[----:B------:R-:W-:-:S05]  /*de40*/  @!P0 IMAD.MOV.U32 R121, RZ, RZ, R220 ;  /* 0x000000ffff798224 */ /* 0x000fca00078e00dc */
[----:B------:R0:W3:Y:S02]  /*de50*/  @!P0 LDG.E.U16 R131, desc[UR18][R120.64] ;  /* 0x0000001278838981 */ /* 0x0000e4000c1e1500 */
[----:B0-----:R-:W-:Y:S02]  /*de60*/  @!P0 IMAD.MOV.U32 R120, RZ, RZ, R252 ;  /* 0x000000ffff788224 */ /* 0x001fe400078e00fc */
[----:B------:R-:W-:-:S05]  /*de70*/  @!P0 IMAD.MOV.U32 R121, RZ, RZ, R236 ;  /* 0x000000ffff798224 */ /* 0x000fca00078e00ec */
[----:B------:R4:W3:Y:S02]  /*de80*/  @!P0 LDG.E.U16 R130, desc[UR18][R120.64] ;  /* 0x0000001278828981 */ /* 0x0008e4000c1e1500 */
[----:B----4-:R-:W-:Y:S02]  /*de90*/  @!P0 IMAD.MOV.U32 R121, RZ, RZ, R20 ;  /* 0x000000ffff798224 */ /* 0x010fe400078e0014 */
[----:B------:R-:W4:Y:S01]  /*dea0*/  LDL R20, [R1+0x74] ;  /* 0x0000740001147983 */ /* 0x000f220000100800 */
[----:B--2---:R-:W-:-:S03]  /*deb0*/  @!P0 IMAD.MOV.U32 R120, RZ, RZ, R11 ;  /* 0x000000ffff788224 */ /* 0x004fc600078e000b */
[----:B------:R-:W2:Y:S04]  /*dec0*/  LDL R11, [R1+0x78] ;  /* 0x00007800010b7983 */ /* 0x000ea80000100800 */
[----:B------:R0:W2:Y:S02]  /*ded0*/  @!P0 LDG.E.U16 R129, desc[UR18][R120.64] ;  /* 0x0000001278818981 */ /* 0x0000a4000c1e1500 */
[----:B0-----:R-:W-:Y:S02]  /*dee0*/  @!P0 IMAD.MOV.U32 R120, RZ, RZ, R5 ;  /* 0x000000ffff788224 */ /* 0x001fe400078e0005 */
[----:B------:R-:W2:Y:S01]  /*def0*/  LDL R5, [R1+0x38] ;  /* 0x0000380001057983 */ /* 0x000ea20000100800 */
[----:B---3--:R-:W-:-:S03]  /*df00*/  @!P0 IMAD.MOV.U32 R121, RZ, RZ, R159 ;  /* 0x000000ffff798224 */ /* 0x008fc600078e009f */
[----:B------:R0:W-:Y:S04]  /*df10*/  STS.U16 [R0+UR7+0xb800], R128 ;  /* 0x00b8008000007988 */ /* 0x0001e80008000407 */
[----:B------:R1:W-:Y:S01]  /*df20*/  STS.U16 [R0+UR7+0xbc00], R127 ;  /* 0x00bc007f00007988 */ /* 0x0003e20008000407 */
[----:B0-----:R-:W-:Y:S02]  /*df30*/  PRMT R128, RZ, 0x7610, R128 ;  /* 0x00007610ff807816 */ /* 0x001fe40000000080 */
[----:B-1----:R-:W-:-:S04]  /*df40*/  PRMT R127, RZ, 0x7610, R127 ;  /* 0x00007610ff7f7816 */ /* 0x002fc8000000007f */
[----:B------:R0:W3:Y:S04]  /*df50*/  @!P0 LDG.E.U16 R128, desc[UR18][R120.64] ;  /* 0x0000001278808981 */ /* 0x0000e8000c1e1500 */
[----:B------:R1:W-:Y:S01]  /*df60*/  STS.U16 [R16+UR7+0x8100], R126 ;  /* 0x0081007e10007988 */ /* 0x0003e20008000407 */
[----:B0-----:R-:W-:Y:S02]  /*df70*/  @!P0 IMAD.MOV.U32 R120, RZ, RZ, R107 ;  /* 0x000000ffff788224 */ /* 0x001fe400078e006b */
[----:B------:R-:W-:Y:S01]  /*df80*/  @!P0 IMAD.MOV.U32 R121, RZ, RZ, R115 ;  /* 0x000000ffff798224 */ /* 0x000fe200078e0073 */
[----:B-1----:R-:W-:-:S04]  /*df90*/  PRMT R126, RZ, 0x7610, R126 ;  /* 0x00007610ff7e7816 */ /* 0x002fc8000000007e */
[----:B------:R0:W3:Y:S04]  /*dfa0*/  @!P0 LDG.E.U16 R127, desc[UR18][R120.64] ;  /* 0x00000012787f8981 */ /* 0x0000e8000c1e1500 */
[----:B------:R1:W-:Y:S04]  /*dfb0*/  STL [R1+0x594], R0 ;  /* 0x0005940001007387 */ /* 0x0003e80000100800 */
[----:B------:R-:W3:Y:S01]  /*dfc0*/  LDL R205, [R1+0x430] ;  /* 0x0004300001cd7983 */ /* 0x000ee20000100800 */
[----:B0-----:R-:W-:Y:S02]  /*dfd0*/  @!P0 IMAD.MOV.U32 R120, RZ, RZ, R95 ;  /* 0x000000ffff788224 */ /* 0x001fe400078e005f */
[----:B------:R-:W-:Y:S01]  /*dfe0*/  @!P0 IMAD.MOV.U32 R121, RZ, RZ, R98 ;  /* 0x000000ffff798224 */ /* 0x000fe200078e0062 */
[----:B------:R-:W3:Y:S04]  /*dff0*/  LDL R204, [R1+0x1ec] ;  /* 0x0001ec0001cc7983 */ /* 0x000ee80000100800 */
[----:B------:R4:W3:Y:S04]  /*e000*/  @!P0 LDG.E.U16 R126, desc[UR18][R120.64] ;  /* 0x00000012787e8981 */ /* 0x0008e8000c1e1500 */
[----:B-1----:R-:W3:Y:S04]  /*e010*/  LDL R0, [R1+0x1f0] ;  /* 0x0001f00001007983 */ /* 0x002ee80000100800 */
[----:B------:R0:W-:Y:S04]  /*e020*/  STS.U16 [R16+UR7+0x8500], R125 ;  /* 0x0085007d10007988 */ /* 0x0001e80008000407 */
[----:B------:R-:W3:Y:S04]  /*e030*/  LDL R115, [R1+0x1ac] ;  /* 0x0001ac0001737983 */ /* 0x000ee80000100800 */
[----:B------:R-:W3:Y:S01]  /*e040*/  LDL R107, [R1+0x1b0] ;  /* 0x0001b000016b7983 */ /* 0x000ee20000100800 */
[----:B0-----:R-:W-:-:S03]  /*e050*/  PRMT R125, RZ, 0x7610, R125 ;  /* 0x00007610ff7d7816 */ /* 0x001fc6000000007d */
[----:B------:R-:W3:Y:S01]  /*e060*/  LDL R98, [R1+0x16c] ;  /* 0x00016c0001627983 */ /* 0x000ee20000100800 */
[----:B------:R-:W-:Y:S01]  /*e070*/  @!P0 IMAD.MOV.U32 R159, RZ, RZ, R218 ;  /* 0x000000ffff9f8224 */ /* 0x000fe200078e00da */
[----:B------:R-:W-:Y:S02]  /*e080*/  PRMT R119, RZ, 0x7610, R119 ;  /* 0x00007610ff777816 */ /* 0x000fe40000000077 */
[----:B------:R-:W3:Y:S01]  /*e090*/  LDL R95, [R1+0x12c] ;  /* 0x00012c00015f7983 */ /* 0x000ee20000100800 */
[----:B----4-:R-:W-:Y:S02]  /*e0a0*/  @!P0 IMAD.MOV.U32 R121, RZ, RZ, R20 ;  /* 0x000000ffff798224 */ /* 0x010fe400078e0014 */
[----:B--2---:R-:W-:Y:S01]  /*e0b0*/  @!P0 IMAD.MOV.U32 R120, RZ, RZ, R11 ;  /* 0x000000ffff788224 */ /* 0x004fe200078e000b */
[----:B------:R0:W-:Y:S04]  /*e0c0*/  STS.U16 [R16+UR7+0x8900], R124 ;  /* 0x0089007c10007988 */ /* 0x0001e80008000407 */
[----:B------:R-:W2:Y:S04]  /*e0d0*/  LDL R11, [R1+0x434] ;  /* 0x00043400010b7983 */ /* 0x000ea80000100800 */
[----:B------:R1:W4:Y:S04]  /*e0e0*/  @!P0 LDG.E.U16 R125, desc[UR18][R120.64] ;  /* 0x00000012787d8981 */ /* 0x000328000c1e1500 */
[----:B------:R-:W4:Y:S01]  /*e0f0*/  LDL R20, [R1+0x130] ;  /* 0x0001300001147983 */ /* 0x000f220000100800 */
[----:B-1----:R-:W-:-:S03]  /*e100*/  @!P0 IMAD.MOV.U32 R120, RZ, RZ, R5 ;  /* 0x000000ffff788224 */ /* 0x002fc600078e0005 */
[----:B------:R-:W4:Y:S01]  /*e110*/  LDL R5, [R1+0x170] ;  /* 0x0001700001057983 */ /* 0x000f220000100800 */
[----:B0-----:R-:W-:Y:S01]  /*e120*/  PRMT R124, RZ, 0x7610, R124 ;  /* 0x00007610ff7c7816 */ /* 0x001fe2000000007c */
[----:B------:R-:W-:Y:S02]  /*e130*/  @!P0 IMAD.MOV.U32 R121, RZ, RZ, R221 ;  /* 0x000000ffff798224 */ /* 0x000fe400078e00dd */
[----:B------:R0:W-:Y:S04]  /*e140*/  STS.U16 [R16+UR7+0x8d00], R123 ;  /* 0x008d007b10007988 */ /* 0x0001e80008000407 */
[----:B------:R1:W4:Y:S01]  /*e150*/  @!P0 LDG.E.U16 R124, desc[UR18][R120.64] ;  /* 0x00000012787c8981 */ /* 0x000322000c1e1500 */
[----:B0-----:R-:W-:Y:S01]  /*e160*/  PRMT R123, RZ, 0x7610, R123 ;  /* 0x00007610ff7b7816 */ /* 0x001fe2000000007b */
[----:B-1----:R-:W-:-:S02]  /*e170*/  @!P0 IMAD.MOV.U32 R120, RZ, RZ, R251 ;  /* 0x000000ffff788224 */ /* 0x002fc400078e00fb */
[----:B------:R-:W-:Y:S01]  /*e180*/  @!P0 IMAD.MOV.U32 R121, RZ, RZ, R250 ;  /* 0x000000ffff798224 */ /* 0x000fe200078e00fa */
[----:B------:R0:W-:Y:S04]  /*e190*/  STS.U16 [R16+UR7+0x9100], R122 ;  /* 0x0091007a10007988 */ /* 0x0001e80008000407 */
[----:B------:R1:W4:Y:S01]  /*e1a0*/  @!P0 LDG.E.U16 R123, desc[UR18][R120.64] ;  /* 0x00000012787b8981 */ /* 0x000322000c1e1500 */
[----:B0-----:R-:W-:Y:S01]  /*e1b0*/  PRMT R122, RZ, 0x7610, R122 ;  /* 0x00007610ff7a7816 */ /* 0x001fe2000000007a */
[----:B-1----:R-:W-:Y:S02]  /*e1c0*/  @!P0 IMAD.MOV.U32 R120, RZ, RZ, R235 ;  /* 0x000000ffff788224 */ /* 0x002fe400078e00eb */
[----:B------:R-:W-:Y:S01]  /*e1d0*/  @!P0 IMAD.MOV.U32 R121, RZ, RZ, R234 ;  /* 0x000000ffff798224 */ /* 0x000fe200078e00ea */
[----:B------:R0:W-:Y:S04]  /*e1e0*/  STS.U16 [R16+UR7+0x9500], R158 ;  /* 0x0095009e10007988 */ /* 0x0001e80008000407 */
[----:B------:R1:W4:Y:S01]  /*e1f0*/  @!P0 LDG.E.U16 R122, desc[UR18][R120.64] ;  /* 0x00000012787a8981 */ /* 0x000322000c1e1500 */
[----:B0-----:R-:W-:Y:S01]  /*e200*/  @!P0 IMAD.MOV.U32 R158, RZ, RZ, R219 ;  /* 0x000000ffff9e8224 */ /* 0x001fe200078e00db */
[----:B-1----:R-:W-:-:S02]  /*e210*/  PRMT R121, RZ, 0x7610, R121 ;  /* 0x00007610ff797816 */ /* 0x002fc40000000079 */
[----:B------:R-:W-:-:S04]  /*e220*/  PRMT R120, RZ, 0x7610, R120 ;  /* 0x00007610ff787816 */ /* 0x000fc80000000078 */
[----:B------:R0:W4:Y:S02]  /*e230*/  @!P0 LDG.E.U16 R121, desc[UR18][R158.64] ;  /* 0x000000129e798981 */ /* 0x000124000c1e1500 */
[----:B0-----:R-:W-:Y:S02]  /*e240*/  @!P0 IMAD.MOV.U32 R158, RZ, RZ, R203 ;  /* 0x000000ffff9e8224 */ /* 0x001fe400078e00cb */
[----:B------:R-:W-:Y:S01]  /*e250*/  @!P0 IMAD.MOV.U32 R159, RZ, RZ, R202 ;  /* 0x000000ffff9f8224 */ /* 0x000fe200078e00ca */
[----:B------:R-:W-:Y:S04]  /*e260*/  STS.U16 [R16+UR7+0x9900], R192 ;  /* 0x009900c010007988 */ /* 0x000fe80008000407 */
[----:B------:R0:W4:Y:S04]  /*e270*/  @!P0 LDG.E.U16 R120, desc[UR18][R158.64] ;  /* 0x000000129e788981 */ /* 0x000128000c1e1500 */
[----:B------:R-:W-:Y:S01]  /*e280*/  STS.U16 [R16+UR7+0x9d00], R191 ;  /* 0x009d00bf10007988 */ /* 0x000fe20008000407 */
[----:B0-----:R-:W-:-:S02]  /*e290*/  @!P0 IMAD.MOV.U32 R158, RZ, RZ, R114 ;  /* 0x000000ffff9e8224 */ /* 0x001fc400078e0072 */
        /* <DEDUP_REMOVED lines=8> */
[----:B0-----:R-:W-:-:S03]  /*e320*/  PRMT R151, RZ, 0x7610, R151 ;  /* 0x00007610ff977816 */ /* 0x001fc60000000097 */
[----:B------:R-:W-:Y:S01]  /*e330*/  STL [R1+0x598], R221 ;  /* 0x000598dd01007387 */ /* 0x000fe20000100800 */
[----:B-1----:R-:W-:Y:S02]  /*e340*/  @!P0 IMAD.MOV.U32 R158, RZ, RZ, R96 ;  /* 0x000000ffff9e8224 */ /* 0x002fe400078e0060 */
[----:B------:R-:W-:Y:S01]  /*e350*/  @!P0 IMAD.MOV.U32 R159, RZ, RZ, R4 ;  /* 0x000000ffff9f8224 */ /* 0x000fe200078e0004 */
[----:B------:R-:W-:Y:S04]  /*e360*/  STL [R1+0x5a0], R251 ;  /* 0x0005a0fb01007387 */ /* 0x000fe80000100800 */
[----:B------:R0:W-:Y:S04]  /*e370*/  STS.U16 [R16+UR7+0xa900], R152 ;  /* 0x00a9009810007988 */ /* 0x0001e80008000407 */
[----:B------:R1:W-:Y:S04]  /*e380*/  STL [R1+0x59c], R250 ;  /* 0x00059cfa01007387 */ /* 0x0003e80000100800 */
[----:B------:R3:W4:Y:S01]  /*e390*/  @!P0 LDG.E.U16 R151, desc[UR18][R158.64] ;  /* 0x000000129e978981 */ /* 0x000722000c1e1500 */
[----:B0-----:R-:W-:-:S03]  /*e3a0*/  PRMT R152, RZ, 0x7610, R152 ;  /* 0x00007610ff987816 */ /* 0x001fc60000000098 */
[----:B-1----:R-:W4:Y:S01]  /*e3b0*/  LDL.LU R250, [R1+0x6c] ;  /* 0x00006c0001fa7983 */ /* 0x002f220000300800 */
[----:B---3--:R-:W-:-:S03]  /*e3c0*/  @!P0 IMAD.MOV.U32 R159, RZ, RZ, R205 ;  /* 0x000000ffff9f8224 */ /* 0x008fc600078e00cd */
[----:B------:R-:W-:Y:S04]  /*e3d0*/  STL [R1+0x5a8], R235 ;  /* 0x0005a8eb01007387 */ /* 0x000fe80000100800 */
[----:B------:R-:W-:Y:S04]  /*e3e0*/  STL [R1+0x5a4], R234 ;  /* 0x0005a4ea01007387 */ /* 0x000fe80000100800 */
[----:B------:R-:W-:Y:S04]  /*e3f0*/  STL [R1+0x5b0], R219 ;  /* 0x0005b0db01007387 */ /* 0x000fe80000100800 */
[----:B------:R-:W-:Y:S04]  /*e400*/  STL [R1+0x5ac], R218 ;  /* 0x0005acda01007387 */ /* 0x000fe80000100800 */
[----:B------:R0:W-:Y:S04]  /*e410*/  STS.U16 [R16+UR7+0xad00], R155 ;  /* 0x00ad009b10007988 */ /* 0x0001e80008000407 */
[----:B------:R-:W-:Y:S04]  /*e420*/  STL [R1+0x5b8], R203 ;  /* 0x0005b8cb01007387 */ /* 0x000fe80000100800 */
[----:B------:R-:W-:Y:S01]  /*e430*/  STL [R1+0x5b4], R202 ;  /* 0x0005b4ca01007387 */ /* 0x000fe20000100800 */
[----:B0-----:R-:W-:-:S03]  /*e440*/  PRMT R155, RZ, 0x7610, R155 ;  /* 0x00007610ff9b7816 */ /* 0x001fc6000000009b */
[----:B------:R0:W-:Y:S04]  /*e450*/  STL [R1+0x5c0], R114 ;  /* 0x0005c07201007387 */ /* 0x0001e80000100800 */
[----:B------:R1:W-:Y:S04]  /*e460*/  STS.U16 [R16+UR7+0xb100], R156 ;  /* 0x00b1009c10007988 */ /* 0x0003e80008000407 */
[----:B0-----:R-:W3:Y:S04]  /*e470*/  LDL.LU R114, [R1+0x70] ;  /* 0x0000700001727983 */ /* 0x001ee80000300800 */
[----:B------:R-:W-:Y:S01]  /*e480*/  STL [R1+0x5bc], R93 ;  /* 0x0005bc5d01007387 */ /* 0x000fe20000100800 */
[----:B-1----:R-:W-:-:S03]  /*e490*/  PRMT R156, RZ, 0x7610, R156 ;  /* 0x00007610ff9c7816 */ /* 0x002fc6000000009c */
[----:B------:R-:W-:Y:S04]  /*e4a0*/  STL [R1+0x5c8], R106 ;  /* 0x0005c86a01007387 */ /* 0x000fe80000100800 */
[----:B------:R-:W-:Y:S04]  /*e4b0*/  STL [R1+0x5c4], R14 ;  /* 0x0005c40e01007387 */ /* 0x000fe80000100800 */
[----:B------:R-:W-:Y:S04]  /*e4c0*/  STL [R1+0x5d0], R96 ;  /* 0x0005d06001007387 */ /* 0x000fe80000100800 */
[----:B------:R0:W-:Y:S04]  /*e4d0*/  STL [R1+0x5cc], R4 ;  /* 0x0005cc0401007387 */ /* 0x0001e80000100800 */
[----:B0-----:R-:W3:Y:S04]  /*e4e0*/  LDL.LU R4, [R1+0xac] ;  /* 0x0000ac0001047983 */ /* 0x001ee80000300800 */
[----:B------:R-:W3:Y:S01]  /*e4f0*/  LDL R14, [R1+0xec] ;  /* 0x0000ec00010e7983 */ /* 0x000ee20000100800 */
[----:B--2---:R-:W-:-:S03]  /*e500*/  @!P0 IMAD.MOV.U32 R158, RZ, RZ, R11 ;  /* 0x000000ffff9e8224 */ /* 0x004fc600078e000b */
[----:B------:R-:W2:Y:S04]  /*e510*/  LDL R11, [R1+0xf0] ;  /* 0x0000f000010b7983 */ /* 0x000ea80000100800 */
[----:B------:R0:W2:Y:S02]  /*e520*/  @!P0 LDG.E.U16 R152, desc[UR18][R158.64] ;  /* 0x000000129e988981 */ /* 0x0000a4000c1e1500 */
[----:B0-----:R-:W-:Y:S02]  /*e530*/  @!P0 IMAD.MOV.U32 R158, RZ, RZ, R0 ;  /* 0x000000ffff9e8224 */ /* 0x001fe400078e0000 */
[----:B------:R-:W-:Y:S01]  /*e540*/  @!P0 IMAD.MOV.U32 R159, RZ, RZ, R204 ;  /* 0x000000ffff9f8224 */ /* 0x000fe200078e00cc */
[----:B------:R-:W2:Y:S04]  /*e550*/  LDL R0, [R1+0xb0] ;  /* 0x0000b00001007983 */ /* 0x000ea80000100800 */
[----:B------:R0:W2:Y:S02]  /*e560*/  @!P0 LDG.E.U16 R155, desc[UR18][R158.64] ;  /* 0x000000129e9b8981 */ /* 0x0000a4000c1e1500 */
[----:B0-----:R-:W-:-:S02]  /*e570*/  @!P0 IMAD.MOV.U32 R158, RZ, RZ, R107 ;  /* 0x000000ffff9e8224 */ /* 0x001fc400078e006b */
[----:B------:R-:W-:-:S05]  /*e580*/  @!P0 IMAD.MOV.U32 R159, RZ, RZ, R115 ;  /* 0x000000ffff9f8224 */ /* 0x000fca00078e0073 */
[----:B------:R4:W2:Y:S02]  /*e590*/  @!P0 LDG.E.U16 R156, desc[UR18][R158.64] ;  /* 0x000000129e9c8981 */ /* 0x0008a4000c1e1500 */
[----:B----4-:R-:W-:Y:S02]  /*e5a0*/  @!P0 IMAD.MOV.U32 R158, RZ, RZ, R5 ;  /* 0x000000ffff9e8224 */ /* 0x010fe400078e0005 */
[----:B------:R-:W4:Y:S01]  /*e5b0*/  LDL R5, [R1+0x544] ;  /* 0x0005440001057983 */ /* 0x000f220000100800 */
[----:B------:R-:W-:-:S03]  /*e5c0*/  @!P0 IMAD.MOV.U32 R159, RZ, RZ, R98 ;  /* 0x000000ffff9f8224 */ /* 0x000fc600078e0062 */
[----:B------:R-:W4:Y:S04]  /*e5d0*/  LDL.LU R106, [R1+0xa4] ;  /* 0x0000a400016a7983 */ /* 0x000f280000300800 */
[----:B------:R-:W4:Y:S04]  /*e5e0*/  LDL.LU R203, [R1+0x68] ;  /* 0x0000680001cb7983 */ /* 0x000f280000300800 */
[----:B------:R-:W4:Y:S04]  /*e5f0*/  LDL.LU R221, [R1+0x64] ;  /* 0x0000640001dd7983 */ /* 0x000f280000300800 */
[----:B------:R-:W4:Y:S04]  /*e600*/  LDL.LU R98, [R1+0x30] ;  /* 0x0000300001627983 */ /* 0x000f280000300800 */
[----:B------:R0:W-:Y:S04]  /*e610*/  STS.U16 [R16+UR7+0xb500], R160 ;  /* 0x00b500a010007988 */ /* 0x0001e80008000407 */
[----:B------:R1:W-:Y:S04]  /*e620*/  STS.U16 [R16+UR7+0xb900], R163 ;  /* 0x00b900a310007988 */ /* 0x0003e80008000407 */
[----:B------:R-:W4:Y:S01]  /*e630*/  LDL.LU R107, [R1+0x28] ;  /* 0x00002800016b7983 */ /* 0x000f220000300800 */
[----:B0-----:R-:W-:-:S02]  /*e640*/  PRMT R160, RZ, 0x7610, R160 ;  /* 0x00007610ffa07816 */ /* 0x001fc400000000a0 */
[----:B-1----:R-:W-:Y:S01]  /*e650*/  PRMT R163, RZ, 0x7610, R163 ;  /* 0x00007610ffa37816 */ /* 0x002fe200000000a3 */
[----:B------:R0:W-:Y:S04]  /*e660*/  STS.U16 [R16+UR7+0xbd00], R165 ;  /* 0x00bd00a510007988 */ /* 0x0001e80008000407 */
[----:B------:R1:W4:Y:S04]  /*e670*/  @!P0 LDG.E.U16 R160, desc[UR18][R158.64] ;  /* 0x000000129ea08981 */ /* 0x000328000c1e1500 */
[----:B------:R-:W4:Y:S01]  /*e680*/  LDL.LU R236, [R1+0x24] ;  /* 0x0000240001ec7983 */ /* 0x000f220000300800 */
[----:B0-----:R-:W-:-:S03]  /*e690*/  PRMT R165, RZ, 0x7610, R165 ;  /* 0x00007610ffa57816 */ /* 0x001fc600000000a5 */
[----:B------:R-:W4:Y:S01]  /*e6a0*/  LDL R192, [R1+0x428] ;  /* 0x0004280001c07983 */ /* 0x000f220000100800 */
[----:B-1----:R-:W-:Y:S02]  /*e6b0*/  @!P0 IMAD.MOV.U32 R158, RZ, RZ, R20 ;  /* 0x000000ffff9e8224 */ /* 0x002fe400078e0014 */
[----:B------:R-:W-:Y:S01]  /*e6c0*/  @!P0 IMAD.MOV.U32 R159, RZ, RZ, R95 ;  /* 0x000000ffff9f8224 */ /* 0x000fe200078e005f */
[----:B------:R-:W4:Y:S04]  /*e6d0*/  LDL R115, [R1+0x42c] ;  /* 0x00042c0001737983 */ /* 0x000f280000100800 */
[----:B------:R3:W4:Y:S04]  /*e6e0*/  @!P0 LDG.E.U16 R163, desc[UR18][R158.64] ;  /* 0x000000129ea38981 */ /* 0x000728000c1e1500 */
[----:B------:R-:W4:Y:S04]  /*e6f0*/  LDL R96, [R1+0x1e4] ;  /* 0x0001e40001607983 */ /* 0x000f280000100800 */
[----:B------:R-:W4:Y:S04]  /*e700*/  LDL R95, [R1+0x1e8] ;  /* 0x0001e800015f7983 */ /* 0x000f280000100800 */
[----:B------:R-:W4:Y:S04]  /*e710*/  LDL R93, [R1+0x1a4] ;  /* 0x0001a400015d7983 */ /* 0x000f280000100800 */
[----:B------:R-:W4:Y:S04]  /*e720*/  LDL R20, [R1+0x1a8] ;  /* 0x0001a80001147983 */ /* 0x000f280000100800 */
[----:B------:R-:W4:Y:S01]  /*e730*/  LDL R16, [R1+0x164] ;  /* 0x0001640001107983 */ /* 0x000f220000100800 */
[----:B---3--:R-:W-:-:S03]  /*e740*/  @!P0 IMAD.MOV.U32 R159, RZ, RZ, R14 ;  /* 0x000000ffff9f8224 */ /* 0x008fc600078e000e */
[----:B------:R-:W3:Y:S01]  /*e750*/  LDL R14, [R1+0x168] ;  /* 0x00016800010e7983 */ /* 0x000ee20000100800 */
[----:B--2---:R-:W-:-:S03]  /*e760*/  @!P0 IMAD.MOV.U32 R158, RZ, RZ, R11 ;  /* 0x000000ffff9e8224 */ /* 0x004fc600078e000b */
[----:B------:R-:W2:Y:S04]  /*e770*/  LDL R11, [R1+0x128] ;  /* 0x00012800010b7983 */ /* 0x000ea80000100800 */
[----:B------:R0:W2:Y:S02]  /*e780*/  @!P0 LDG.E.U16 R165, desc[UR18][R158.64] ;  /* 0x000000129ea58981 */ /* 0x0000a4000c1e1500 */
[----:B0-----:R-:W-:Y:S02]  /*e790*/  @!P0 IMAD.MOV.U32 R159, RZ, RZ, R4 ;  /* 0x000000ffff9f8224 */ /* 0x001fe400078e0004 */
[----:B------:R-:W-:Y:S02]  /*e7a0*/  @!P0 IMAD.MOV.U32 R158, RZ, RZ, R0 ;  /* 0x000000ffff9e8224 */ /* 0x000fe400078e0000 */
[----:B------:R-:W2:Y:S04]  /*e7b0*/  LDL R0, [R1+0x540] ;  /* 0x0005400001007983 */ /* 0x000ea80000100800 */
[----:B----4-:R0:W-:Y:S04]  /*e7c0*/  STS.U16 [R5+UR7+0x8200], R166 ;  /* 0x008200a605007988 */ /* 0x0101e80008000407 */
[----:B------:R1:W-:Y:S01]  /*e7d0*/  STS.U16 [R5+UR7+0x8600], R169 ;  /* 0x008600a905007988 */ /* 0x0003e20008000407 */
[----:B0-----:R-:W-:-:S02]  /*e7e0*/  PRMT R166, RZ, 0x7610, R166 ;  /* 0x00007610ffa67816 */ /* 0x001fc400000000a6 */
[----:B-1----:R-:W-:-:S04]  /*e7f0*/  PRMT R169, RZ, 0x7610, R169 ;  /* 0x00007610ffa97816 */ /* 0x002fc800000000a9 */
[----:B------:R0:W4:Y:S04]  /*e800*/  @!P0 LDG.E.U16 R166, desc[UR18][R158.64] ;  /* 0x000000129ea68981 */ /* 0x000128000c1e1500 */
[----:B------:R1:W-:Y:S01]  /*e810*/  STS.U16 [R5+UR7+0x8a00], R170 ;  /* 0x008a00aa05007988 */ /* 0x0003e20008000407 */
[----:B0-----:R-:W-:Y:S02]  /*e820*/  @!P0 IMAD.MOV.U32 R158, RZ, RZ, R114 ;  /* 0x000000ffff9e8224 */ /* 0x001fe400078e0072 */
[----:B------:R-:W-:Y:S01]  /*e830*/  @!P0 IMAD.MOV.U32 R159, RZ, RZ, R250 ;  /* 0x000000ffff9f8224 */ /* 0x000fe200078e00fa */
        /* <DEDUP_REMOVED lines=17> */
[----:B------:R-:W-:Y:S01]  /*e950*/  STL [R1+0x5d8], R4 ;  /* 0x0005d80401007387 */ /* 0x000fe20000100800 */
[----:B0-----:R-:W-:Y:S02]  /*e960*/  @!P0 IMAD.MOV.U32 R158, RZ, RZ, R217 ;  /* 0x000000ffff9e8224 */ /* 0x001fe400078e00d9 */
[----:B------:R-:W-:Y:S01]  /*e970*/  @!P0 IMAD.MOV.U32 R159, RZ, RZ, R216 ;  /* 0x000000ffff9f8224 */ /* 0x000fe200078e00d8 */
[----:B------:R0:W-:Y:S04]  /*e980*/  STS.U16 [R5+UR7+0x9a00], R179 ;  /* 0x009a00b305007988 */ /* 0x0001e80008000407 */
[----:B------:R-:W-:Y:S04]  /*e990*/  STL [R1+0x5dc], R114 ;  /* 0x0005dc7201007387 */ /* 0x000fe80000100800 */
[----:B------:R1:W4:Y:S01]  /*e9a0*/  @!P0 LDG.E.U16 R176, desc[UR18][R158.64] ;  /* 0x000000129eb08981 */ /* 0x000322000c1e1500 */
[----:B0-----:R-:W-:-:S03]  /*e9b0*/  PRMT R179, RZ, 0x7610, R179 ;  /* 0x00007610ffb37816 */ /* 0x001fc600000000b3 */
[----:B------:R-:W-:Y:S04]  /*e9c0*/  STL [R1+0x5d4], R250 ;  /* 0x0005d4fa01007387 */ /* 0x000fe80000100800 */
[----:B------:R-:W-:Y:S01]  /*e9d0*/  STL [R1+0x5e4], R98 ;  /* 0x0005e46201007387 */ /* 0x000fe20000100800 */
[----:B-1----:R-:W-:Y:S02]  /*e9e0*/  @!P0 IMAD.MOV.U32 R158, RZ, RZ, R201 ;  /* 0x000000ffff9e8224 */ /* 0x002fe400078e00c9 */
[----:B------:R-:W-:Y:S01]  /*e9f0*/  @!P0 IMAD.MOV.U32 R159, RZ, RZ, R200 ;  /* 0x000000ffff9f8224 */ /* 0x000fe200078e00c8 */
[----:B------:R-:W-:Y:S04]  /*ea00*/  STL [R1+0x5e0], R237 ;  /* 0x0005e0ed01007387 */ /* 0x000fe80000100800 */
[----:B------:R-:W-:Y:S04]  /*ea10*/  STL [R1+0x5ec], R249 ;  /* 0x0005ecf901007387 */ /* 0x000fe80000100800 */
[----:B------:R0:W-:Y:S04]  /*ea20*/  STL [R1+0x5e8], R248 ;  /* 0x0005e8f801007387 */ /* 0x0001e80000100800 */
[----:B------:R1:W-:Y:S04]  /*ea30*/  STS.U16 [R5+UR7+0x9e00], R181 ;  /* 0x009e00b505007988 */ /* 0x0003e80008000407 */
[----:B------:R1:W4:Y:S04]  /*ea40*/  @!P0 LDG.E.U16 R179, desc[UR18][R158.64] ;  /* 0x000000129eb38981 */ /* 0x000328000c1e1500 */
[----:B0-----:R-:W4:Y:S01]  /*ea50*/  LDL.LU R248, [R1+0xa8] ;  /* 0x0000a80001f87983 */ /* 0x001f220000300800 */
[----:B-1----:R-:W-:-:S03]  /*ea60*/  PRMT R181, RZ, 0x7610, R181 ;  /* 0x00007610ffb57816 */ /* 0x002fc600000000b5 */
[----:B------:R0:W-:Y:S01]  /*ea70*/  STL [R1+0x5f4], R233 ;  /* 0x0005f4e901007387 */ /* 0x0001e20000100800 */
[----:B------:R-:W-:Y:S02]  /*ea80*/  @!P0 IMAD.MOV.U32 R158, RZ, RZ, R113 ;  /* 0x000000ffff9e8224 */ /* 0x000fe400078e0071 */
[----:B------:R-:W-:Y:S01]  /*ea90*/  @!P0 IMAD.MOV.U32 R159, RZ, RZ, R91 ;  /* 0x000000ffff9f8224 */ /* 0x000fe200078e005b */
[----:B------:R1:W-:Y:S04]  /*eaa0*/  STS.U16 [R5+UR7+0xa200], R183 ;  /* 0x00a200b705007988 */ /* 0x0003e80008000407 */
[----:B------:R1:W4:Y:S04]  /*eab0*/  @!P0 LDG.E.U16 R181, desc[UR18][R158.64] ;  /* 0x000000129eb58981 */ /* 0x000328000c1e1500 */
[----:B0-----:R-:W4:Y:S04]  /*eac0*/  LDL.LU R233, [R1+0xe4] ;  /* 0x0000e40001e97983 */ /* 0x001f280000300800 */
[----:B------:R-:W-:Y:S01]  /*ead0*/  STL [R1+0x5f0], R232 ;  /* 0x0005f0e801007387 */ /* 0x000fe20000100800 */
[----:B-1----:R-:W-:-:S03]  /*eae0*/  PRMT R183, RZ, 0x7610, R183 ;  /* 0x00007610ffb77816 */ /* 0x002fc600000000b7 */
[----:B------:R-:W-:Y:S01]  /*eaf0*/  STL [R1+0x5fc], R217 ;  /* 0x0005fcd901007387 */ /* 0x000fe20000100800 */
[----:B------:R-:W-:-:S03]  /*eb00*/  @!P0 IMAD.MOV.U32 R158, RZ, RZ, R105 ;  /* 0x000000ffff9e8224 */ /* 0x000fc600078e0069 */
[----:B------:R-:W-:Y:S01]  /*eb10*/  STL [R1+0x5f8], R216 ;  /* 0x0005f8d801007387 */ /* 0x000fe20000100800 */
[----:B------:R-:W-:-:S03]  /*eb20*/  @!P0 IMAD.MOV.U32 R159, RZ, RZ, R12 ;  /* 0x000000ffff9f8224 */ /* 0x000fc600078e000c */
[----:B------:R-:W-:Y:S04]  /*eb30*/  STL [R1+0x604], R201 ;  /* 0x000604c901007387 */ /* 0x000fe80000100800 */
[----:B------:R-:W-:Y:S04]  /*eb40*/  STL [R1+0x600], R200 ;  /* 0x000600c801007387 */ /* 0x000fe80000100800 */
[----:B------:R-:W-:Y:S04]  /*eb50*/  STL [R1+0x60c], R113 ;  /* 0x00060c7101007387 */ /* 0x000fe80000100800 */
[----:B------:R-:W-:Y:S04]  /*eb60*/  STL [R1+0x608], R91 ;  /* 0x0006085b01007387 */ /* 0x000fe80000100800 */
[----:B------:R-:W-:Y:S04]  /*eb70*/  STL [R1+0x614], R105 ;  /* 0x0006146901007387 */ /* 0x000fe80000100800 */
[----:B------:R0:W-:Y:S04]  /*eb80*/  STL [R1+0x610], R12 ;  /* 0x0006100c01007387 */ /* 0x0001e80000100800 */
[----:B------:R1:W4:Y:S04]  /*eb90*/  @!P0 LDG.E.U16 R183, desc[UR18][R158.64] ;  /* 0x000000129eb78981 */ /* 0x000328000c1e1500 */
[----:B0-----:R-:W4:Y:S01]  /*eba0*/  LDL.LU R12, [R1+0xe8] ;  /* 0x0000e800010c7983 */ /* 0x001f220000300800 */
[----:B-1----:R-:W-:-:S03]  /*ebb0*/  @!P0 IMAD.MOV.U32 R158, RZ, RZ, R94 ;  /* 0x000000ffff9e8224 */ /* 0x002fc600078e005e */
[----:B------:R0:W-:Y:S04]  /*ebc0*/  STL [R1+0x61c], R94 ;  /* 0x00061c5e01007387 */ /* 0x0001e80000100800 */
[----:B0-----:R-:W4:Y:S01]  /*ebd0*/  LDL.LU R94, [R1+0x124] ;  /* 0x00012400015e7983 */ /* 0x001f220000300800 */
[----:B------:R-:W-:-:S03]  /*ebe0*/  @!P0 IMAD.MOV.U32 R159, RZ, RZ, R3 ;  /* 0x000000ffff9f8224 */ /* 0x000fc600078e0003 */
[----:B------:R0:W-:Y:S04]  /*ebf0*/  STS.U16 [R5+UR7+0xa600], R184 ;  /* 0x00a600b805007988 */ /* 0x0001e80008000407 */
[----:B------:R1:W-:Y:S01]  /*ec00*/  STS.U16 [R5+UR7+0xaa00], R187 ;  /* 0x00aa00bb05007988 */ /* 0x0003e20008000407 */
[----:B0-----:R-:W-:Y:S02]  /*ec10*/  PRMT R184, RZ, 0x7610, R184 ;  /* 0x00007610ffb87816 */ /* 0x001fe400000000b8 */
        /* <DEDUP_REMOVED lines=18> */
[----:B---3--:R-:W-:Y:S02]  /*ed40*/  @!P0 IMAD.MOV.U32 R158, RZ, RZ, R14 ;  /* 0x000000ffff9e8224 */ /* 0x008fe400078e000e */
[----:B------:R-:W-:Y:S01]  /*ed50*/  @!P0 IMAD.MOV.U32 R159, RZ, RZ, R16 ;  /* 0x000000ffff9f8224 */ /* 0x000fe200078e0010 */
[----:B0-----:R-:W-:-:S04]  /*ed60*/  PRMT R186, RZ, 0x7610, R186 ;  /* 0x00007610ffba7816 */ /* 0x001fc800000000ba */
[----:B------:R2:W3:Y:S04]  /*ed70*/  @!P0 LDG.E.U16 R189, desc[UR18][R158.64] ;  /* 0x000000129ebd8981 */ /* 0x0004e8000c1e1500 */
[----:B------:R0:W-:Y:S01]  /*ed80*/  STS.U16 [R5+UR7+0xbe00], R185 ;  /* 0x00be00b905007988 */ /* 0x0001e20008000407 */
[----:B--2---:R-:W-:Y:S01]  /*ed90*/  @!P0 IMAD.MOV.U32 R158, RZ, RZ, R11 ;  /* 0x000000ffff9e8224 */ /* 0x004fe200078e000b */
[----:B0-----:R-:W-:Y:S02]  /*eda0*/  PRMT R185, RZ, 0x7610, R185 ;  /* 0x00007610ffb97816 */ /* 0x001fe400000000b9 */
[----:B------:R0:W-:Y:S04]  /*edb0*/  STS.U16 [R0+UR7+0x8300], R182 ;  /* 0x008300b600007988 */ /* 0x0001e80008000407 */
[----:B------:R1:W-:Y:S01]  /*edc0*/  STS.U16 [R0+UR7+0x8700], R180 ;  /* 0x008700b400007988 */ /* 0x0003e20008000407 */
[----:B0-----:R-:W-:-:S02]  /*edd0*/  PRMT R182, RZ, 0x7610, R182 ;  /* 0x00007610ffb67816 */ /* 0x001fc400000000b6 */
[----:B-1----:R-:W-:Y:S01]  /*ede0*/  PRMT R180, RZ, 0x7610, R180 ;  /* 0x00007610ffb47816 */ /* 0x002fe200000000b4 */
[----:B------:R0:W-:Y:S04]  /*edf0*/  STS.U16 [R0+UR7+0x8b00], R178 ;  /* 0x008b00b200007988 */ /* 0x0001e80008000407 */
[----:B------:R1:W-:Y:S01]  /*ee00*/  STS.U16 [R0+UR7+0x8f00], R177 ;  /* 0x008f00b100007988 */ /* 0x0003e20008000407 */
[----:B0-----:R-:W-:Y:S02]  /*ee10*/  PRMT R178, RZ, 0x7610, R178 ;  /* 0x00007610ffb27816 */ /* 0x001fe400000000b2 */
[----:B-1----:R-:W-:Y:S01]  /*ee20*/  PRMT R177, RZ, 0x7610, R177 ;  /* 0x00007610ffb17816 */ /* 0x002fe200000000b1 */
[----:B------:R-:W-:Y:S04]  /*ee30*/  STL [R1+0x618], R3 ;  /* 0x0006180301007387 */ /* 0x000fe80000100800 */
        /* <DEDUP_REMOVED lines=8> */
[----:B----4-:R-:W-:-:S05]  /*eec0*/  @!P0 IMAD.MOV.U32 R159, RZ, RZ, R94 ;  /* 0x000000ffff9f8224 */ /* 0x010fca00078e005e */
[----:B------:R0:W2:Y:S02]  /*eed0*/  @!P0 LDG.E.U16 R186, desc[UR18][R158.64] ;  /* 0x000000129eba8981 */ /* 0x0000a4000c1e1500 */
[----:B0-----:R-:W-:Y:S02]  /*eee0*/  @!P0 IMAD.MOV.U32 R158, RZ, RZ, R12 ;  /* 0x000000ffff9e8224 */ /* 0x001fe400078e000c */
[----:B------:R-:W-:-:S05]  /*eef0*/  @!P0 IMAD.MOV.U32 R159, RZ, RZ, R233 ;  /* 0x000000ffff9f8224 */ /* 0x000fca00078e00e9 */
[----:B------:R0:W4:Y:S02]  /*ef00*/  @!P0 LDG.E.U16 R185, desc[UR18][R158.64] ;  /* 0x000000129eb98981 */ /* 0x000124000c1e1500 */
        /* <DEDUP_REMOVED lines=8> */
[----:B------:R0:W4:Y:S04]  /*ef90*/  @!P0 LDG.E.U16 R178, desc[UR18][R158.64] ;  /* 0x000000129eb28981 */ /* 0x000128000c1e1500 */
[----:B------:R-:W-:Y:S04]  /*efa0*/  STL [R1+0x628], R94 ;  /* 0x0006285e01007387 */ /* 0x000fe80000100800 */
[----:B------:R-:W3:Y:S01]  /*efb0*/  LDL R14, [R1+0x21c] ;  /* 0x00021c00010e7983 */ /* 0x000ee20000100800 */
[----:B0-----:R-:W-:Y:S02]  /*efc0*/  @!P0 IMAD.MOV.U32 R158, RZ, RZ, R247 ;  /* 0x000000ffff9e8224 */ /* 0x001fe400078e00f7 */
[----:B------:R-:W-:Y:S01]  /*efd0*/  @!P0 IMAD.MOV.U32 R159, RZ, RZ, R246 ;  /* 0x000000ffff9f8224 */ /* 0x000fe200078e00f6 */
[----:B------:R-:W2:Y:S04]  /*efe0*/  LDL R11, [R1+0x220] ;  /* 0x00022000010b7983 */ /* 0x000ea80000100800 */
[----:B------:R0:W4:Y:S04]  /*eff0*/  @!P0 LDG.E.U16 R177, desc[UR18][R158.64] ;  /* 0x000000129eb18981 */ /* 0x000128000c1e1500 */
[----:B------:R-:W4:Y:S04]  /*f000*/  LDL R5, [R1+0x1dc] ;  /* 0x0001dc0001057983 */ /* 0x000f280000100800 */
[----:B------:R-:W4:Y:S01]  /*f010*/  LDL R4, [R1+0x1e0] ;  /* 0x0001e00001047983 */ /* 0x000f220000100800 */
[----:B0-----:R-:W-:-:S02]  /*f020*/  @!P0 IMAD.MOV.U32 R158, RZ, RZ, R231 ;  /* 0x000000ffff9e8224 */ /* 0x001fc400078e00e7 */
[----:B------:R-:W-:Y:S01]  /*f030*/  @!P0 IMAD.MOV.U32 R159, RZ, RZ, R230 ;  /* 0x000000ffff9f8224 */ /* 0x000fe200078e00e6 */
[----:B------:R-:W4:Y:S04]  /*f040*/  LDL.LU R3, [R1+0x11c] ;  /* 0x00011c0001037983 */ /* 0x000f280000300800 */
[----:B------:R-:W-:Y:S04]  /*f050*/  STL [R1+0x624], R12 ;  /* 0x0006240c01007387 */ /* 0x000fe80000100800 */
[----:B------:R-:W-:Y:S04]  /*f060*/  STL [R1+0x620], R233 ;  /* 0x000620e901007387 */ /* 0x000fe80000100800 */
[----:B------:R0:W-:Y:S04]  /*f070*/  STL [R1+0x630], R248 ;  /* 0x000630f801007387 */ /* 0x0001e80000100800 */
[----:B------:R1:W4:Y:S04]  /*f080*/  @!P0 LDG.E.U16 R174, desc[UR18][R158.64] ;  /* 0x000000129eae8981 */ /* 0x000328000c1e1500 */
[----:B0-----:R-:W4:Y:S04]  /*f090*/  LDL.LU R248, [R1+0x120] ;  /* 0x0001200001f87983 */ /* 0x001f280000300800 */
[----:B------:R-:W-:Y:S01]  /*f0a0*/  STL [R1+0x62c], R106 ;  /* 0x00062c6a01007387 */ /* 0x000fe20000100800 */
[----:B-1----:R-:W-:-:S02]  /*f0b0*/  @!P0 IMAD.MOV.U32 R158, RZ, RZ, R215 ;  /* 0x000000ffff9e8224 */ /* 0x002fc400078e00d7 */
[----:B------:R-:W-:Y:S01]  /*f0c0*/  @!P0 IMAD.MOV.U32 R159, RZ, RZ, R214 ;  /* 0x000000ffff9f8224 */ /* 0x000fe200078e00d6 */
[----:B------:R-:W-:Y:S04]  /*f0d0*/  STL [R1+0x638], R203 ;  /* 0x000638cb01007387 */ /* 0x000fe80000100800 */
        /* <DEDUP_REMOVED lines=22> */
[----:B-1----:R-:W-:-:S03]  /*f240*/  @!P0 IMAD.MOV.U32 R158, RZ, RZ, R104 ;  /* 0x000000ffff9e8224 */ /* 0x002fc600078e0068 */
[----:B------:R-:W-:Y:S04]  /*f250*/  STL [R1+0x664], R89 ;  /* 0x0006645901007387 */ /* 0x000fe80000100800 */
        /* <DEDUP_REMOVED lines=13> */
[----:B------:R0:W-:Y:S04]  /*f330*/  STS.U16 [R0+UR7+0xaf00], R161 ;  /* 0x00af00a100007988 */ /* 0x0001e80008000407 */
[----:B------:R1:W-:Y:S01]  /*f340*/  STS.U16 [R0+UR7+0xb300], R157 ;  /* 0x00b3009d00007988 */ /* 0x0003e20008000407 */
[----:B0-----:R-:W-:Y:S02]  /*f350*/  PRMT R161, RZ, 0x7610, R161 ;  /* 0x00007610ffa17816 */ /* 0x001fe400000000a1 */
[----:B-1----:R-:W-:Y:S01]  /*f360*/  PRMT R157, RZ, 0x7610, R157 ;  /* 0x00007610ff9d7816 */ /* 0x002fe2000000009d */
[----:B------:R-:W-:Y:S04]  /*f370*/  STL [R1+0x66c], R10 ;  /* 0x00066c0a01007387 */ /* 0x000fe80000100800 */
[----:B------:R-:W-:Y:S04]  /*f380*/  STL [R1+0x678], R92 ;  /* 0x0006785c01007387 */ /* 0x000fe80000100800 */
[----:B------:R0:W-:Y:S04]  /*f390*/  STS.U16 [R0+UR7+0xb700], R154 ;  /* 0x00b7009a00007988 */ /* 0x0001e80008000407 */
[----:B------:R-:W-:Y:S01]  /*f3a0*/  STL [R1+0x674], R117 ;  /* 0x0006747501007387 */ /* 0x000fe20000100800 */
[----:B0-----:R-:W-:Y:S01]  /*f3b0*/  PRMT R154, RZ, 0x7610, R154 ;  /* 0x00007610ff9a7816 */ /* 0x001fe2000000009a */
[----:B---3--:R-:W-:-:S02]  /*f3c0*/  @!P0 IMAD.MOV.U32 R159, RZ, RZ, R14 ;  /* 0x000000ffff9f8224 */ /* 0x008fc400078e000e */
[----:B--2---:R-:W-:-:S05]  /*f3d0*/  @!P0 IMAD.MOV.U32 R158, RZ, RZ, R11 ;  /* 0x000000ffff9e8224 */ /* 0x004fca00078e000b */
[----:B------:R4:W2:Y:S02]  /*f3e0*/  @!P0 LDG.E.U16 R162, desc[UR18][R158.64] ;  /* 0x000000129ea28981 */ /* 0x0008a4000c1e1500 */
[----:B----4-:R-:W-:Y:S02]  /*f3f0*/  @!P0 IMAD.MOV.U32 R158, RZ, RZ, R4 ;  /* 0x000000ffff9e8224 */ /* 0x010fe400078e0004 */
[----:B------:R-:W-:-:S05]  /*f400*/  @!P0 IMAD.MOV.U32 R159, RZ, RZ, R5 ;  /* 0x000000ffff9f8224 */ /* 0x000fca00078e0005 */
[----:B------:R0:W3:Y:S02]  /*f410*/  @!P0 LDG.E.U16 R161, desc[UR18][R158.64] ;  /* 0x000000129ea18981 */ /* 0x0000e4000c1e1500 */
[----:B0-----:R-:W-:Y:S02]  /*f420*/  @!P0 IMAD.MOV.U32 R159, RZ, RZ, R198 ;  /* 0x000000ffff9f8224 */ /* 0x001fe400078e00c6 */
[----:B------:R-:W-:Y:S01]  /*f430*/  @!P0 IMAD.MOV.U32 R158, RZ, RZ, R104 ;  /* 0x000000ffff9e8224 */ /* 0x000fe200078e0068 */
[----:B------:R-:W-:Y:S04]  /*f440*/  STL [R1+0x680], R104 ;  /* 0x0006806801007387 */ /* 0x000fe80000100800 */
[----:B------:R0:W4:Y:S04]  /*f450*/  @!P0 LDG.E.U16 R157, desc[UR18][R158.64] ;  /* 0x000000129e9d8981 */ /* 0x000128000c1e1500 */
[----:B------:R-:W-:Y:S04]  /*f460*/  STL [R1+0x67c], R198 ;  /* 0x00067cc601007387 */ /* 0x000fe80000100800 */
[----:B------:R-:W-:Y:S01]  /*f470*/  STL [R1+0x688], R231 ;  /* 0x000688e701007387 */ /* 0x000fe20000100800 */
[----:B0-----:R-:W-:-:S02]  /*f480*/  @!P0 IMAD.MOV.U32 R158, RZ, RZ, R231 ;  /* 0x000000ffff9e8224 */ /* 0x001fc400078e00e7 */
[----:B------:R-:W-:Y:S01]  /*f490*/  @!P0 IMAD.MOV.U32 R159, RZ, RZ, R236 ;  /* 0x000000ffff9f8224 */ /* 0x000fe200078e00ec */
[----:B------:R-:W-:Y:S04]  /*f4a0*/  STL [R1+0x684], R236 ;  /* 0x000684ec01007387 */ /* 0x000fe80000100800 */
[----:B------:R-:W-:Y:S04]  /*f4b0*/  STL [R1+0x690], R248 ;  /* 0x000690f801007387 */ /* 0x000fe80000100800 */
[----:B------:R0:W4:Y:S04]  /*f4c0*/  @!P0 LDG.E.U16 R154, desc[UR18][R158.64] ;  /* 0x000000129e9a8981 */ /* 0x000128000c1e1500 */
[----:B------:R1:W-:Y:S04]  /*f4d0*/  STL [R1+0x68c], R3 ;  /* 0x00068c0301007387 */ /* 0x0003e80000100800 */
[----:B------:R-:W2:Y:S01]  /*f4e0*/  LDL R95, [R1+0x214] ;  /* 0x00021400015f7983 */ /* 0x000ea20000100800 */
[----:B0-----:R-:W-:-:S03]  /*f4f0*/  @!P0 IMAD.MOV.U32 R159, RZ, RZ, R3 ;  /* 0x000000ffff9f8224 */ /* 0x001fc600078e0003 */
[----:B------:R-:W3:Y:S04]  /*f500*/  LDL R10, [R1+0x218] ;  /* 0x00021800010a7983 */ /* 0x000ee80000100800 */
[----:B-1----:R-:W4:Y:S04]  /*f510*/  LDL.LU R3, [R1+0x20c] ;  /* 0x00020c0001037983 */ /* 0x002f280000300800 */
[----:B------:R-:W4:Y:S04]  /*f520*/  LDL.LU R236, [R1+0x1d8] ;  /* 0x0001d80001ec7983 */ /* 0x000f280000300800 */
        /* <DEDUP_REMOVED lines=18> */
[----:B------:R-:W2:Y:S04]  /*f650*/  LDL.LU R232, [R1+0xdc] ;  /* 0x0000dc0001e87983 */ /* 0x000ea80000300800 */
        /* <DEDUP_REMOVED lines=9> */
[----:B------:R-:W-:Y:S04]  /*f6f0*/  STS.U16 [R0+UR7+0xbb00], R153 ;  /* 0x00bb009900007988 */ /* 0x000fe80008000407 */
[----:B------:R-:W4:Y:S04]  /*f700*/  LDL.LU R235, [R1+0x58] ;  /* 0x0000580001eb7983 */ /* 0x000f280000300800 */
[----:B------:R0:W-:Y:S04]  /*f710*/  STS.U16 [R0+UR7+0xbf00], R150 ;  /* 0x00bf009600007988 */ /* 0x0001e80008000407 */
[----:B------:R-:W4:Y:S04]  /*f720*/  LDL.LU R234, [R1+0x50] ;  /* 0x0000500001ea7983 */ /* 0x000f280000300800 */
[----:B0-----:R-:W4:Y:S04]  /*f730*/  LDL.LU R0, [R1+0x5c] ;  /* 0x00005c0001007983 */ /* 0x001f280000300800 */
[----:B------:R-:W4:Y:S04]  /*f740*/  LDL.LU R5, [R1+0x54] ;  /* 0x0000540001057983 */ /* 0x000f280000300800 */
[----:B------:R-:W4:Y:S04]  /*f750*/  LDL.LU R16, [R1+0x4c] ;  /* 0x00004c0001107983 */ /* 0x000f280000300800 */
[----:B------:R-:W4:Y:S04]  /*f760*/  LDL.LU R115, [R1+0x20] ;  /* 0x0000200001737983 */ /* 0x000f280000300800 */
[----:B------:R-:W4:Y:S04]  /*f770*/  LDL.LU R205, [R1+0x18] ;  /* 0x0000180001cd7983 */ /* 0x000f280000300800 */
[----:B------:R-:W4:Y:S04]  /*f780*/  LDL.LU R252, [R1+0x1c] ;  /* 0x00001c0001fc7983 */ /* 0x000f280000300800 */
[----:B------:R-:W4:Y:S01]  /*f790*/  LDL.LU R20, [R1+0x14] ;  /* 0x0000140001147983 */ /* 0x000f220000300800 */
[----:B------:R-:W-:Y:S01]  /*f7a0*/  PRMT R153, RZ, 0x7610, R153 ;  /* 0x00007610ff997816 */ /* 0x000fe20000000099 */
[----:B------:R-:W-:-:S02]  /*f7b0*/  @!P0 IMAD.MOV.U32 R158, RZ, RZ, R248 ;  /* 0x000000ffff9e8224 */ /* 0x000fc400078e00f8 */
[----:B------:R-:W4:Y:S04]  /*f7c0*/  LDL.LU R11, [R1+0xc] ;  /* 0x00000c00010b7983 */ /* 0x000f280000300800 */
[----:B------:R2:W4:Y:S04]  /*f7d0*/  @!P0 LDG.E.U16 R153, desc[UR18][R158.64] ;  /* 0x000000129e998981 */ /* 0x000528000c1e1500 */
[----:B------:R3:W-:Y:S04]  /*f7e0*/  STS.U16 [R2+UR7+0x2800], R138 ;  /* 0x0028008a02007988 */ /* 0x0007e80008000407 */
[----:B------:R-:W-:Y:S04]  /*f7f0*/  STS.U16 [R2+UR7], R148 ;  /* 0x0000009402007988 */ /* 0x000fe80008000407 */
[----:B------:R-:W-:Y:S04]  /*f800*/  STS.U16 [R2+UR7+0x400], R147 ;  /* 0x0004009302007988 */ /* 0x000fe80008000407 */
        /* <DEDUP_REMOVED lines=12> */
[----:B------:R-:W-:Y:S01]  /*f8d0*/  STS.U16 [R2+UR7+0x3c00], R133 ;  /* 0x003c008502007988 */ /* 0x000fe20008000407 */
[----:B---3--:R-:W-:Y:S01]  /*f8e0*/  @!P0 IMAD.MOV.U32 R138, RZ, RZ, R10 ;  /* 0x000000ffff8a8224 */ /* 0x008fe200078e000a */
[----:B------:R-:W-:-:S05]  /*f8f0*/  LOP3.LUT R10, R2, 0x10, RZ, 0x3c, !PT ;  /* 0x00000010020a7812 */ /* 0x000fca00078e3cff */
        /* <DEDUP_REMOVED lines=8> */
[----:B--2---:R-:W-:-:S03]  /*f980*/  @!P0 IMAD.MOV.U32 R159, RZ, RZ, R232 ;  /* 0x000000ffff9f8224 */ /* 0x004fc600078e00e8 */
[----:B------:R0:W-:Y:S04]  /*f990*/  STL [R1+0x694], R232 ;  /* 0x000694e801007387 */ /* 0x0001e80000100800 */
[----:B0-----:R-:W2:Y:S04]  /*f9a0*/  LDL.LU R232, [R1+0x210] ;  /* 0x0002100001e87983 */ /* 0x001ea80000300800 */
[----:B------:R-:W-:Y:S04]  /*f9b0*/  STS.U16 [R10+UR7+0x2080], R124 ;  /* 0x0020807c0a007988 */ /* 0x000fe80008000407 */
[----:B------:R-:W-:Y:S04]  /*f9c0*/  STS.U16 [R10+UR7+0x2480], R123 ;  /* 0x0024807b0a007988 */ /* 0x000fe80008000407 */
[----:B------:R-:W-:Y:S04]  /*f9d0*/  STS.U16 [R10+UR7+0x2880], R122 ;  /* 0x0028807a0a007988 */ /* 0x000fe80008000407 */
[----:B------:R-:W-:Y:S04]  /*f9e0*/  STS.U16 [R10+UR7+0x2c80], R121 ;  /* 0x002c80790a007988 */ /* 0x000fe80008000407 */
[----:B------:R-:W-:Y:S04]  /*f9f0*/  STS.U16 [R10+UR7+0x3080], R120 ;  /* 0x003080780a007988 */ /* 0x000fe80008000407 */
[----:B------:R-:W-:Y:S04]  /*fa00*/  STS.U16 [R10+UR7+0x3480], R119 ;  /* 0x003480770a007988 */ /* 0x000fe80008000407 */
[----:B------:R-:W3:Y:S04]  /*fa10*/  LDL.LU R248, [R1+0x208] ;  /* 0x0002080001f87983 */ /* 0x000ee80000300800 */
[----:B------:R-:W-:Y:S04]  /*fa20*/  STS.U16 [R10+UR7+0x3880], R149 ;  /* 0x003880950a007988 */ /* 0x000fe80008000407 */
[----:B------:R-:W3:Y:S04]  /*fa30*/  LDL.LU R231, [R1+0x204] ;  /* 0x0002040001e77983 */ /* 0x000ee80000300800 */
[----:B------:R0:W-:Y:S04]  /*fa40*/  STS.U16 [R10+UR7+0x3c80], R151 ;  /* 0x003c80970a007988 */ /* 0x0001e80008000407 */
[----:B------:R-:W3:Y:S04]  /*fa50*/  LDL.LU R198, [R1+0x1c8] ;  /* 0x0001c80001c67983 */ /* 0x000ee80000300800 */
[----:B0-----:R-:W3:Y:S04]  /*fa60*/  LDL.LU R10, [R1+0x1c4] ;  /* 0x0001c400010a7983 */ /* 0x001ee80000300800 */
[----:B------:R-:W3:Y:S04]  /*fa70*/  LDL.LU R199, [R1+0x188] ;  /* 0x0001880001c77983 */ /* 0x000ee80000300800 */
[----:B------:R-:W3:Y:S04]  /*fa80*/  LDL.LU R230, [R1+0x184] ;  /* 0x0001840001e67983 */ /* 0x000ee80000300800 */
[----:B------:R-:W3:Y:S04]  /*fa90*/  LDL.LU R107, [R1+0x148] ;  /* 0x00014800016b7983 */ /* 0x000ee80000300800 */
[----:B------:R-:W3:Y:S04]  /*faa0*/  LDL.LU R106, [R1+0x144] ;  /* 0x00014400016a7983 */ /* 0x000ee80000300800 */
[----:B------:R-:W3:Y:S04]  /*fab0*/  LDL.LU R233, [R1+0x108] ;  /* 0x0001080001e97983 */ /* 0x000ee80000300800 */
[----:B------:R-:W3:Y:S04]  /*fac0*/  LDL.LU R201, [R1+0x104] ;  /* 0x0001040001c97983 */ /* 0x000ee80000300800 */
[----:B------:R-:W3:Y:S01]  /*fad0*/  LDL.LU R216, [R1+0xc8] ;  /* 0x0000c80001d87983 */ /* 0x000ee20000300800 */
[----:B------:R-:W-:-:S03]  /*fae0*/  @!P0 IMAD.MOV.U32 R139, RZ, RZ, R95 ;  /* 0x000000ffff8b8224 */ /* 0x000fc600078e005f */
[----:B------:R-:W3:Y:S04]  /*faf0*/  LDL.LU R114, [R1+0xc4] ;  /* 0x0000c40001727983 */ /* 0x000ee80000300800 */
[----:B------:R-:W3:Y:S04]  /*fb00*/  LDL.LU R96, [R1+0x88] ;  /* 0x0000880001607983 */ /* 0x000ee80000300800 */
[----:B------:R-:W3:Y:S04]  /*fb10*/  LDL.LU R218, [R1+0x84] ;  /* 0x0000840001da7983 */ /* 0x000ee80000300800 */
[----:B------:R-:W3:Y:S04]  /*fb20*/  LDL.LU R251, [R1+0x48] ;  /* 0x0000480001fb7983 */ /* 0x000ee80000300800 */
[----:B------:R-:W3:Y:S04]  /*fb30*/  LDL.LU R95, [R1+0x44] ;  /* 0x00004400015f7983 */ /* 0x000ee80000300800 */
[----:B------:R-:W3:Y:S01]  /*fb40*/  LDL.LU R204, [R1+0x10] ;  /* 0x0000100001cc7983 */ /* 0x000ee20000300800 */
[----:B------:R-:W-:Y:S01]  /*fb50*/  PRMT R150, RZ, 0x7610, R150 ;  /* 0x00007610ff967816 */ /* 0x000fe20000000096 */
[----:B----4-:R-:W-:Y:S01]  /*fb60*/  @!P0 IMAD.MOV.U32 R158, RZ, RZ, R91 ;  /* 0x000000ffff9e8224 */ /* 0x010fe200078e005b */
[----:B------:R-:W-:-:S02]  /*fb70*/  PRMT R148, RZ, 0x7610, R148 ;  /* 0x00007610ff947816 */ /* 0x000fc40000000094 */
[----:B------:R-:W-:Y:S01]  /*fb80*/  PRMT R191, RZ, 0x7610, R191 ;  /* 0x00007610ffbf7816 */ /* 0x000fe200000000bf */
[----:B------:R-:W-:Y:S01]  /*fb90*/  @!P0 IMAD.MOV.U32 R146, RZ, RZ, R115 ;  /* 0x000000ffff928224 */ /* 0x000fe200078e0073 */
[----:B------:R0:W4:Y:S01]  /*fba0*/  @!P0 LDG.E.U16 R150, desc[UR18][R158.64] ;  /* 0x000000129e968981 */ /* 0x000122000c1e1500 */
[----:B------:R-:W-:Y:S02]  /*fbb0*/  @!P0 IMAD.MOV.U32 R147, RZ, RZ, R252 ;  /* 0x000000ffff938224 */ /* 0x000fe400078e00fc */
[----:B------:R-:W-:Y:S02]  /*fbc0*/  @!P0 IMAD.MOV.U32 R144, RZ, RZ, R229 ;  /* 0x000000ffff908224 */ /* 0x000fe400078e00e5 */
[----:B------:R-:W-:Y:S02]  /*fbd0*/  @!P0 IMAD.MOV.U32 R145, RZ, RZ, R228 ;  /* 0x000000ffff918224 */ /* 0x000fe400078e00e4 */
[----:B------:R-:W-:Y:S02]  /*fbe0*/  @!P0 IMAD.MOV.U32 R142, RZ, RZ, R197 ;  /* 0x000000ffff8e8224 */ /* 0x000fe400078e00c5 */
[----:B------:R-:W-:-:S02]  /*fbf0*/  @!P0 IMAD.MOV.U32 R143, RZ, RZ, R196 ;  /* 0x000000ffff8f8224 */ /* 0x000fc400078e00c4 */
[----:B------:R-:W-:Y:S02]  /*fc00*/  @!P0 IMAD.MOV.U32 R140, RZ, RZ, R103 ;  /* 0x000000ffff8c8224 */ /* 0x000fe400078e0067 */
        /* <DEDUP_REMOVED lines=17> */
[----:B------:R-:W-:Y:S01]  /*fd20*/  @!P0 IMAD.MOV.U32 R121, RZ, RZ, R214 ;  /* 0x000000ffff798224 */ /* 0x000fe200078e00d6 */
[----:B------:R-:W-:Y:S01]  /*fd30*/  PRMT R119, RZ, 0x7610, R119 ;  /* 0x00007610ff777816 */ /* 0x000fe20000000077 */
[----:B0-----:R-:W-:Y:S01]  /*fd40*/  @!P0 IMAD.MOV.U32 R158, RZ, RZ, R237 ;  /* 0x000000ffff9e8224 */ /* 0x001fe200078e00ed */
[----:B------:R-:W-:Y:S01]  /*fd50*/  PRMT R149, RZ, 0x7610, R149 ;  /* 0x00007610ff957816 */ /* 0x000fe20000000095 */
[----:B------:R-:W-:Y:S01]  /*fd60*/  @!P0 IMAD.MOV.U32 R159, RZ, RZ, R14 ;  /* 0x000000ffff9f8224 */ /* 0x000fe200078e000e */
[----:B------:R-:W-:Y:S01]  /*fd70*/  PRMT R151, RZ, 0x7610, R151 ;  /* 0x00007610ff977816 */ /* 0x000fe20000000097 */
[----:B------:R-:W4:Y:S04]  /*fd80*/  LDL.LU R220, [R1+0x8] ;  /* 0x0000080001dc7983 */ /* 0x000f280000300800 */
[----:B------:R0:W4:Y:S04]  /*fd90*/  @!P0 LDG.E.U16 R148, desc[UR18][R158.64] ;  /* 0x000000129e948981 */ /* 0x000128000c1e1500 */
[----:B------:R-:W4:Y:S01]  /*fda0*/  LDL.LU R192, [R1+0x4] ;  /* 0x0000040001c07983 */ /* 0x000f220000300800 */
[----:B0-----:R-:W-:-:S02]  /*fdb0*/  @!P0 IMAD.MOV.U32 R158, RZ, RZ, R219 ;  /* 0x000000ffff9e8224 */ /* 0x001fc400078e00db */
[----:B------:R-:W-:-:S05]  /*fdc0*/  @!P0 IMAD.MOV.U32 R159, RZ, RZ, R0 ;  /* 0x000000ffff9f8224 */ /* 0x000fca00078e0000 */
[----:B------:R0:W4:Y:S02]  /*fdd0*/  @!P0 LDG.E.U16 R191, desc[UR18][R158.64] ;  /* 0x000000129ebf8981 */ /* 0x000124000c1e1500 */
[----:B0-----:R-:W-:Y:S02]  /*fde0*/  PRMT R158, RZ, 0x7610, R158 ;  /* 0x00007610ff9e7816 */ /* 0x001fe4000000009e */
[----:B------:R-:W-:-:S04]  /*fdf0*/  PRMT R159, RZ, 0x7610, R159 ;  /* 0x00007610ff9f7816 */ /* 0x000fc8000000009f */
[----:B------:R0:W4:Y:S02]  /*fe00*/  @!P0 LDG.E.U16 R158, desc[UR18][R146.64] ;  /* 0x00000012929e8981 */ /* 0x000124000c1e1500 */
[----:B0-----:R-:W-:Y:S02]  /*fe10*/  @!P0 IMAD.MOV.U32 R146, RZ, RZ, R245 ;  /* 0x000000ffff928224 */ /* 0x001fe400078e00f5 */
        /* <DEDUP_REMOVED lines=64> */
[----:B------:R0:W4:Y:S01]  /*10220*/  @!P0 LDG.E.U16 R126, desc[UR18][R124.64] ;  /* 0x000000127c7e8981 */ /* 0x000122000c1e1500 */
[----:B--2---:R-:W-:Y:S02]  /*10230*/  @!P0 IMAD.MOV.U32 R122, RZ, RZ, R232 ;  /* 0x000000ffff7a8224 */ /* 0x004fe400078e00e8 */
[----:B0-----:R-:W-:Y:S02]  /*10240*/  @!P0 IMAD.MOV.U32 R124, RZ, RZ, R88 ;  /* 0x000000ffff7c8224 */ /* 0x001fe400078e0058 */
[----:B------:R-:W-:-:S05]  /*10250*/  @!P0 IMAD.MOV.U32 R125, RZ, RZ, R15 ;  /* 0x000000ffff7d8224 */ /* 0x000fca00078e000f */
[----:B------:R0:W2:Y:S02]  /*10260*/  @!P0 LDG.E.U16 R127, desc[UR18][R124.64] ;  /* 0x000000127c7f8981 */ /* 0x0000a4000c1e1500 */
[----:B0-----:R-:W-:Y:S02]  /*10270*/  PRMT R124, RZ, 0x7610, R124 ;  /* 0x00007610ff7c7816 */ /* 0x001fe4000000007c */
[----:B------:R-:W-:-:S04]  /*10280*/  PRMT R125, RZ, 0x7610, R125 ;  /* 0x00007610ff7d7816 */ /* 0x000fc8000000007d */
[----:B------:R0:W2:Y:S02]  /*10290*/  @!P0 LDG.E.U16 R124, desc[UR18][R122.64] ;  /* 0x000000127a7c8981 */ /* 0x0000a4000c1e1500 */
[----:B0-----:R-:W-:Y:S02]  /*102a0*/  @!P0 IMAD.MOV.U32 R122, RZ, RZ, R104 ;  /* 0x000000ffff7a8224 */ /* 0x001fe400078e0068 */
[----:B------:R-:W-:-:S05]  /*102b0*/  @!P0 IMAD.MOV.U32 R123, RZ, RZ, R117 ;  /* 0x000000ffff7b8224 */ /* 0x000fca00078e0075 */
[----:B------:R0:W2:Y:S02]  /*102c0*/  @!P0 LDG.E.U16 R125, desc[UR18][R122.64] ;  /* 0x000000127a7d8981 */ /* 0x0000a4000c1e1500 */
[----:B0-----:R-:W-:-:S06]  /*102d0*/  PRMT R122, RZ, 0x7610, R122 ;  /* 0x00007610ff7a7816 */ /* 0x001fcc000000007a */
[----:B------:R0:W2:Y:S01]  /*102e0*/  @!P0 LDG.E.U16 R122, desc[UR18][R120.64] ;  /* 0x00000012787a8981 */ /* 0x0000a2000c1e1500 */
[----:B------:R-:W-:Y:S01]  /*102f0*/  PRMT R123, RZ, 0x7610, R123 ;  /* 0x00007610ff7b7816 */ /* 0x000fe2000000007b */
[----:B0-----:R-:W-:Y:S02]  /*10300*/  @!P0 IMAD.MOV.U32 R120, RZ, RZ, R246 ;  /* 0x000000ffff788224 */ /* 0x001fe400078e00f6 */
[----:B------:R-:W-:-:S05]  /*10310*/  @!P0 IMAD.MOV.U32 R121, RZ, RZ, R221 ;  /* 0x000000ffff798224 */ /* 0x000fca00078e00dd */
[----:B------:R0:W2:Y:S02]  /*10320*/  @!P0 LDG.E.U16 R119, desc[UR18][R120.64] ;  /* 0x0000001278778981 */ /* 0x0000a4000c1e1500 */
[----:B0-----:R-:W-:Y:S02]  /*10330*/  @!P0 IMAD.MOV.U32 R120, RZ, RZ, R12 ;  /* 0x000000ffff788224 */ /* 0x001fe400078e000c */
[----:B------:R-:W-:-:S05]  /*10340*/  @!P0 IMAD.MOV.U32 R121, RZ, RZ, R113 ;  /* 0x000000ffff798224 */ /* 0x000fca00078e0071 */
[----:B------:R0:W2:Y:S02]  /*10350*/  @!P0 LDG.E.U16 R123, desc[UR18][R120.64] ;  /* 0x00000012787b8981 */ /* 0x0000a4000c1e1500 */
[----:B0-----:R-:W-:Y:S02]  /*10360*/  @!P0 IMAD.MOV.U32 R120, RZ, RZ, R217 ;  /* 0x000000ffff788224 */ /* 0x001fe400078e00d9 */
[----:B------:R-:W-:-:S05]  /*10370*/  @!P0 IMAD.MOV.U32 R121, RZ, RZ, R98 ;  /* 0x000000ffff798224 */ /* 0x000fca00078e0062 */
[----:B------:R0:W2:Y:S02]  /*10380*/  @!P0 LDG.E.U16 R149, desc[UR18][R120.64] ;  /* 0x0000001278958981 */ /* 0x0000a4000c1e1500 */
[----:B0-----:R-:W-:Y:S01]  /*10390*/  LOP3.LUT R121, R2, 0x20, RZ, 0x3c, !PT ;  /* 0x0000002002797812 */ /* 0x001fe200078e3cff */
[----:B------:R-:W-:-:S04]  /*103a0*/  @!P0 IMAD.MOV.U32 R120, RZ, RZ, R250 ;  /* 0x000000ffff788224 */ /* 0x000fc800078e00fa */
[----:B------:R0:W-:Y:S02]  /*103b0*/  STS.U16 [R121+UR7+0x100], R152 ;  /* 0x0001009879007988 */ /* 0x0001e40008000407 */
[----:B0-----:R-:W-:-:S05]  /*103c0*/  @!P0 IMAD.MOV.U32 R121, RZ, RZ, R202 ;  /* 0x000000ffff798224 */ /* 0x001fca00078e00ca */
[----:B------:R0:W2:Y:S01]  /*103d0*/  @!P0 LDG.E.U16 R151, desc[UR18][R120.64] ;  /* 0x0000001278978981 */ /* 0x0000a2000c1e1500 */
[----:B------:R-:W-:Y:S02]  /*103e0*/  PRMT R152, RZ, 0x7610, R152 ;  /* 0x00007610ff987816 */ /* 0x000fe40000000098 */
[----:B0-----:R-:W-:Y:S01]  /*103f0*/  LOP3.LUT R121, R2, 0x20, RZ, 0x3c, !PT ;  /* 0x0000002002797812 */ /* 0x001fe200078e3cff */
[----:B------:R-:W-:-:S04]  /*10400*/  @!P0 IMAD.MOV.U32 R120, RZ, RZ, R234 ;  /* 0x000000ffff788224 */ /* 0x000fc800078e00ea */
[----:B------:R0:W-:Y:S02]  /*10410*/  STS.U16 [R121+UR7+0x500], R155 ;  /* 0x0005009b79007988 */ /* 0x0001e40008000407 */
[----:B0-----:R-:W-:-:S05]  /*10420*/  @!P0 IMAD.MOV.U32 R121, RZ, RZ, R16 ;  /* 0x000000ffff798224 */ /* 0x001fca00078e0010 */
[----:B------:R0:W2:Y:S01]  /*10430*/  @!P0 LDG.E.U16 R152, desc[UR18][R120.64] ;  /* 0x0000001278988981 */ /* 0x0000a2000c1e1500 */
[----:B------:R-:W-:Y:S02]  /*10440*/  PRMT R155, RZ, 0x7610, R155 ;  /* 0x00007610ff9b7816 */ /* 0x000fe4000000009b */
[----:B0-----:R-:W-:Y:S01]  /*10450*/  LOP3.LUT R121, R2, 0x20, RZ, 0x3c, !PT ;  /* 0x0000002002797812 */ /* 0x001fe200078e3cff */
[----:B---3--:R-:W-:-:S04]  /*10460*/  @!P0 IMAD.MOV.U32 R120, RZ, RZ, R204 ;  /* 0x000000ffff788224 */ /* 0x008fc800078e00cc */
[----:B------:R0:W-:Y:S02]  /*10470*/  STS.U16 [R121+UR7+0x900], R156 ;  /* 0x0009009c79007988 */ /* 0x0001e40008000407 */
[----:B0-----:R-:W-:-:S05]  /*10480*/  @!P0 IMAD.MOV.U32 R121, RZ, RZ, R11 ;  /* 0x000000ffff798224 */ /* 0x001fca00078e000b */
[----:B------:R0:W3:Y:S01]  /*10490*/  @!P0 LDG.E.U16 R155, desc[UR18][R120.64] ;  /* 0x00000012789b8981 */ /* 0x0000e2000c1e1500 */
[----:B------:R-:W-:Y:S02]  /*104a0*/  PRMT R156, RZ, 0x7610, R156 ;  /* 0x00007610ff9c7816 */ /* 0x000fe4000000009c */
[----:B0-----:R-:W-:Y:S01]  /*104b0*/  LOP3.LUT R121, R2, 0x20, RZ, 0x3c, !PT ;  /* 0x0000002002797812 */ /* 0x001fe200078e3cff */
[----:B------:R-:W-:-:S04]  /*104c0*/  @!P0 IMAD.MOV.U32 R120, RZ, RZ, R241 ;  /* 0x000000ffff788224 */ /* 0x000fc800078e00f1 */
        /* <DEDUP_REMOVED lines=89> */
[----:B----4-:R-:W-:-:S04]  /*10a60*/  @!P0 IMAD.MOV.U32 R120, RZ, RZ, R220 ;  /* 0x000000ffff788224 */ /* 0x010fc800078e00dc */
[----:B------:R0:W-:Y:S02]  /*10a70*/  STS.U16 [R121+UR7+0x980], R190 ;  /* 0x000980be79007988 */ /* 0x0001e40008000407 */
[----:B0-----:R-:W-:Y:S01]  /*10a80*/  LOP3.LUT R190, R2, 0x30, RZ, 0x3c, !PT ;  /* 0x0000003002be7812 */ /* 0x001fe200078e3cff */
[----:B------:R-:W-:-:S04]  /*10a90*/  @!P0 IMAD.MOV.U32 R121, RZ, RZ, R192 ;  /* 0x000000ffff798224 */ /* 0x000fc800078e00c0 */
[----:B------:R0:W-:Y:S04]  /*10aa0*/  STS.U16 [R190+UR7+0xd80], R189 ;  /* 0x000d80bdbe007988 */ /* 0x0001e80008000407 */
[----:B------:R1:W4:Y:S01]  /*10ab0*/  @!P0 LDG.E.U16 R188, desc[UR18][R120.64] ;  /* 0x0000001278bc8981 */ /* 0x000322000c1e1500 */
[----:B0-----:R-:W-:Y:S01]  /*10ac0*/  PRMT R189, RZ, 0x7610, R189 ;  /* 0x00007610ffbd7816 */ /* 0x001fe200000000bd */
[----:B-1----:R-:W-:Y:S02]  /*10ad0*/  @!P0 IMAD.MOV.U32 R120, RZ, RZ, R239 ;  /* 0x000000ffff788224 */ /* 0x002fe400078e00ef */
[----:B------:R-:W-:Y:S01]  /*10ae0*/  @!P0 IMAD.MOV.U32 R121, RZ, RZ, R238 ;  /* 0x000000ffff798224 */ /* 0x000fe200078e00ee */
        /* <DEDUP_REMOVED lines=25> */
[----:B------:R-:W-:Y:S04]  /*10c80*/  STS.U16 [R190+UR7+0x2580], R177 ;  /* 0x002580b1be007988 */ /* 0x000fe80008000407 */
[----:B------:R0:W4:Y:S04]  /*10c90*/  @!P0 LDG.E.U16 R178, desc[UR18][R120.64] ;  /* 0x0000001278b28981 */ /* 0x000128000c1e1500 */
[----:B------:R-:W-:Y:S04]  /*10ca0*/  STS.U16 [R190+UR7+0x2980], R174 ;  /* 0x002980aebe007988 */ /* 0x000fe80008000407 */
[----:B------:R-:W-:Y:S01]  /*10cb0*/  STS.U16 [R190+UR7+0x2d80], R172 ;  /* 0x002d80acbe007988 */ /* 0x000fe20008000407 */
[----:B0-----:R-:W-:-:S03]  /*10cc0*/  LOP3.LUT R121, R2, 0x40, RZ, 0x3c, !PT ;  /* 0x0000004002797812 */ /* 0x001fc600078e3cff */
[----:B------:R-:W-:Y:S04]  /*10cd0*/  STS.U16 [R190+UR7+0x3180], R171 ;  /* 0x003180abbe007988 */ /* 0x000fe80008000407 */
[----:B------:R-:W-:Y:S04]  /*10ce0*/  STS.U16 [R190+UR7+0x3580], R168 ;  /* 0x003580a8be007988 */ /* 0x000fe80008000407 */
[----:B------:R-:W-:Y:S04]  /*10cf0*/  STS.U16 [R190+UR7+0x3980], R167 ;  /* 0x003980a7be007988 */ /* 0x000fe80008000407 */
[----:B------:R0:W-:Y:S04]  /*10d00*/  STS.U16 [R190+UR7+0x3d80], R164 ;  /* 0x003d80a4be007988 */ /* 0x0001e80008000407 */
        /* <DEDUP_REMOVED lines=8> */
[----:B0-----:R-:W-:-:S03]  /*10d90*/  LOP3.LUT R190, R2, 0x50, RZ, 0x3c, !PT ;  /* 0x0000005002be7812 */ /* 0x001fc600078e3cff */
        /* <DEDUP_REMOVED lines=16> */
[----:B------:R-:W-:-:S03]  /*10ea0*/  LOP3.LUT R120, R2, 0x60, RZ, 0x3c, !PT ;  /* 0x0000006002787812 */ /* 0x000fc600078e3cff */
[----:B------:R-:W-:Y:S04]  /*10eb0*/  STS.U16 [R190+UR7+0x2280], R132 ;  /* 0x00228084be007988 */ /* 0x000fe80008000407 */
[----:B------:R-:W-:Y:S04]  /*10ec0*/  STS.U16 [R190+UR7+0x2680], R133 ;  /* 0x00268085be007988 */ /* 0x000fe80008000407 */
[----:B------:R-:W-:Y:S04]  /*10ed0*/  STS.U16 [R190+UR7+0x2a80], R130 ;  /* 0x002a8082be007988 */ /* 0x000fe80008000407 */
[----:B------:R-:W-:Y:S04]  /*10ee0*/  STS.U16 [R190+UR7+0x2e80], R131 ;  /* 0x002e8083be007988 */ /* 0x000fe80008000407 */
[----:B------:R-:W-:Y:S04]  /*10ef0*/  STS.U16 [R190+UR7+0x3280], R128 ;  /* 0x00328080be007988 */ /* 0x000fe80008000407 */
[----:B------:R-:W-:Y:S04]  /*10f00*/  STS.U16 [R190+UR7+0x3680], R129 ;  /* 0x00368081be007988 */ /* 0x000fe80008000407 */
[----:B------:R-:W-:Y:S04]  /*10f10*/  STS.U16 [R190+UR7+0x3a80], R126 ;  /* 0x003a807ebe007988 */ /* 0x000fe80008000407 */
[----:B--2---:R-:W-:Y:S04]  /*10f20*/  STS.U16 [R190+UR7+0x3e80], R127 ;  /* 0x003e807fbe007988 */ /* 0x004fe80008000407 */
        /* <DEDUP_REMOVED lines=8> */
[----:B---3--:R-:W-:Y:S04]  /*10fb0*/  STS.U16 [R120+UR7+0x2300], R155 ;  /* 0x0023009b78007988 */ /* 0x008fe80008000407 */
[----:B------:R-:W-:Y:S04]  /*10fc0*/  STS.U16 [R120+UR7+0x2700], R156 ;  /* 0x0027009c78007988 */ /* 0x000fe80008000407 */
[----:B------:R-:W-:Y:S04]  /*10fd0*/  STS.U16 [R120+UR7+0x2b00], R160 ;  /* 0x002b00a078007988 */ /* 0x000fe80008000407 */
[----:B------:R-:W-:Y:S04]  /*10fe0*/  STS.U16 [R120+UR7+0x2f00], R163 ;  /* 0x002f00a378007988 */ /* 0x000fe80008000407 */
[----:B------:R-:W-:Y:S04]  /*10ff0*/  STS.U16 [R120+UR7+0x3300], R165 ;  /* 0x003300a578007988 */ /* 0x000fe80008000407 */
[----:B------:R-:W-:Y:S04]  /*11000*/  STS.U16 [R120+UR7+0x3700], R166 ;  /* 0x003700a678007988 */ /* 0x000fe80008000407 */
[----:B------:R-:W-:Y:S04]  /*11010*/  STS.U16 [R120+UR7+0x3b00], R169 ;  /* 0x003b00a978007988 */ /* 0x000fe80008000407 */
[----:B------:R1:W-:Y:S04]  /*11020*/  STS.U16 [R120+UR7+0x3f00], R170 ;  /* 0x003f00aa78007988 */ /* 0x0003e80008000407 */
[----:B0-----:R-:W2:Y:S04]  /*11030*/  LDL R119, [R1+0x444] ;  /* 0x0004440001777983 */ /* 0x001ea80000100800 */
[----:B-1----:R-:W3:Y:S04]  /*11040*/  LDL.LU R120, [R1+0x234] ;  /* 0x0002340001787983 */ /* 0x002ee80000300800 */
[----:B------:R-:W4:Y:S04]  /*11050*/  LDL.LU R121, [R1+0x41c] ;  /* 0x00041c0001797983 */ /* 0x000f280000300800 */
[----:B------:R-:W2:Y:S04]  /*11060*/  LDL.LU R157, [R1+0x418] ;  /* 0x00041800019d7983 */ /* 0x000ea80000300800 */
        /* <DEDUP_REMOVED lines=13> */
[----:B------:R-:W2:Y:S01]  /*11140*/  LDL.LU R154, [R1+0x404] ;  /* 0x00040400019a7983 */ /* 0x000ea20000300800 */
[----:B---3--:R-:W-:-:S02]  /*11150*/  IADD3 R120, P1, R120, UR45, RZ ;  /* 0x0000002d78787c10 */ /* 0x008fc4000ff3e0ff */
[----:B----4-:R-:W-:-:S03]  /*11160*/  IADD3 R121, P4, R121, UR45, RZ ;  /* 0x0000002d79797c10 */ /* 0x010fc6000ff9e0ff */
[----:B------:R0:W-:Y:S01]  /*11170*/  STL [R1+0x234], R120 ;  /* 0x0002347801007387 */ /* 0x0001e20000100800 */
[----:B--2---:R-:W-:Y:S02]  /*11180*/  IADD3 R157, P3, R157, UR45, RZ ;  /* 0x0000002d9d9d7c10 */ /* 0x004fe4000ff7e0ff */
[----:B------:R-:W-:Y:S01]  /*11190*/  IADD3 R190, P6, R190, UR45, RZ ;  /* 0x0000002dbebe7c10 */ /* 0x000fe2000ffde0ff */
[----:B0-----:R-:W2:Y:S04]  /*111a0*/  LDL.LU R120, [R1+0x3d8] ;  /* 0x0003d80001787983 */ /* 0x001ea80000300800 */
[----:B------:R-:W3:Y:S04]  /*111b0*/  LDL.LU R162, [R1+0x3fc] ;  /* 0x0003fc0001a27983 */ /* 0x000ee80000300800 */
[----:B------:R0:W-:Y:S01]  /*111c0*/  STL [R1+0x41c], R121 ;  /* 0x00041c7901007387 */ /* 0x0001e20000100800 */
[----:B------:R-:W-:-:S02]  /*111d0*/  IADD3 R172, P2, R172, UR45, RZ ;  /* 0x0000002dacac7c10 */ /* 0x000fc4000ff5e0ff */
[----:B------:R-:W-:Y:S01]  /*111e0*/  IADD3 R161, P5, R161, UR45, RZ ;  /* 0x0000002da1a17c10 */ /* 0x000fe2000ffbe0ff */
[----:B0-----:R-:W4:Y:S04]  /*111f0*/  LDL.LU R121, [R1+0x3d0] ;  /* 0x0003d00001797983 */ /* 0x001f280000300800 */
[----:B------:R0:W-:Y:S01]  /*11200*/  STL [R1+0x414], R190 ;  /* 0x000414be01007387 */ /* 0x0001e20000100800 */
[----:B------:R-:W-:Y:S02]  /*11210*/  IADD3.X R164, R164, UR17, RZ, P1, !PT ;  /* 0x00000011a4a47c10 */ /* 0x000fe40008ffe4ff */
[----:B------:R-:W-:Y:S02]  /*11220*/  IADD3.X R168, R168, UR17, RZ, P4, !PT ;  /* 0x00000011a8a87c10 */ /* 0x000fe4000a7fe4ff */
[----:B------:R-:W-:Y:S01]  /*11230*/  IADD3 R167, P1, R167, UR45, RZ ;  /* 0x0000002da7a77c10 */ /* 0x000fe2000ff3e0ff */
[----:B0-----:R-:W4:Y:S04]  /*11240*/  LDL.LU R190, [R1+0x3f4] ;  /* 0x0003f40001be7983 */ /* 0x001f280000300800 */
[----:B------:R-:W-:Y:S04]  /*11250*/  STL [R1+0x418], R157 ;  /* 0x0004189d01007387 */ /* 0x000fe80000100800 */
[----:B------:R0:W-:Y:S01]  /*11260*/  STL [R1+0x408], R172 ;  /* 0x000408ac01007387 */ /* 0x0001e20000100800 */
[----:B------:R-:W-:-:S03]  /*11270*/  IADD3 R174, P4, R174, UR45, RZ ;  /* 0x0000002daeae7c10 */ /* 0x000fc6000ff9e0ff */
[----:B0-----:R-:W4:Y:S04]  /*11280*/  LDL.LU R172, [R1+0x3c8] ;  /* 0x0003c80001ac7983 */ /* 0x001f280000300800 */
[----:B------:R-:W-:Y:S04]  /*11290*/  STL [R1+0x410], R161 ;  /* 0x000410a101007387 */ /* 0x000fe80000100800 */
[----:B------:R-:W4:Y:S04]  /*112a0*/  LDL.LU R191, [R1+0x3ec] ;  /* 0x0003ec0001bf7983 */ /* 0x000f280000300800 */
[----:B------:R-:W-:Y:S04]  /*112b0*/  STL [R1+0x228], R164 ;  /* 0x000228a401007387 */ /* 0x000fe80000100800 */
[----:B------:R0:W-:Y:S04]  /*112c0*/  STL [R1+0x230], R168 ;  /* 0x000230a801007387 */ /* 0x0001e80000100800 */
[----:B------:R1:W-:Y:S04]  /*112d0*/  STL [R1+0x400], R167 ;  /* 0x000400a701007387 */ /* 0x0003e80000100800 */
[----:B0-----:R-:W4:Y:S04]  /*112e0*/  LDL.LU R168, [R1+0x3c0] ;  /* 0x0003c00001a87983 */ /* 0x001f280000300800 */
[----:B------:R-:W4:Y:S04]  /*112f0*/  LDL.LU R148, [R1+0x3e4] ;  /* 0x0003e40001947983 */ /* 0x000f280000300800 */
[----:B------:R-:W4:Y:S04]  /*11300*/  LDL.LU R157, [R1+0x3b8] ;  /* 0x0003b800019d7983 */ /* 0x000f280000300800 */
[----:B------:R-:W4:Y:S04]  /*11310*/  LDL.LU R161, [R1+0x3dc] ;  /* 0x0003dc0001a17983 */ /* 0x000f280000300800 */
[----:B------:R0:W-:Y:S01]  /*11320*/  STL [R1+0x3f8], R174 ;  /* 0x0003f8ae01007387 */ /* 0x0001e20000100800 */
[----:B------:R-:W-:-:S03]  /*11330*/  IADD3.X R177, R177, UR17, RZ, P3, !PT ;  /* 0x00000011b1b17c10 */ /* 0x000fc60009ffe4ff */
[----:B------:R-:W4:Y:S04]  /*11340*/  LDL.LU R164, [R1+0x3b0] ;  /* 0x0003b00001a47983 */ /* 0x000f280000300800 */
[----:B-1----:R-:W4:Y:S04]  /*11350*/  LDL.LU R167, [R1+0x3d4] ;  /* 0x0003d40001a77983 */ /* 0x002f280000300800 */
[----:B0-----:R-:W4:Y:S04]  /*11360*/  LDL.LU R174, [R1+0x3a8] ;  /* 0x0003a80001ae7983 */ /* 0x001f280000300800 */
[----:B------:R0:W-:Y:S04]  /*11370*/  STL [R1+0x22c], R177 ;  /* 0x00022cb101007387 */ /* 0x0001e80000100800 */
[----:B0-----:R-:W4:Y:S01]  /*11380*/  LDL.LU R177, [R1+0x3cc] ;  /* 0x0003cc0001b17983 */ /* 0x001f220000300800 */
[----:B------:R-:W-:-:S02]  /*11390*/  IADD3 R159, P3, R159, UR45, RZ ;  /* 0x0000002d9f9f7c10 */ /* 0x000fc4000ff7e0ff */
[----:B------:R-:W-:Y:S02]  /*113a0*/  IADD3.X R158, R158, UR17, RZ, P6, !PT ;  /* 0x000000119e9e7c10 */ /* 0x000fe4000b7fe4ff */
[----:B------:R-:W-:Y:S02]  /*113b0*/  IADD3.X R153, R153, UR17, RZ, P5, !PT ;  /* 0x0000001199997c10 */ /* 0x000fe4000affe4ff */
[----:B------:R-:W-:Y:S02]  /*113c0*/  IADD3 R171, P5, R171, UR45, RZ ;  /* 0x0000002dabab7c10 */ /* 0x000fe4000ffbe0ff */
[----:B------:R-:W-:Y:S01]  /*113d0*/  IADD3 R150, P6, R150, UR45, RZ ;  /* 0x0000002d96967c10 */ /* 0x000fe2000ffde0ff */
[----:B------:R-:W-:Y:S01]  /*113e0*/  STL [R1+0x3f0], R159 ;  /* 0x0003f09f01007387 */ /* 0x000fe20000100800 */
[----:B------:R-:W-:-:S03]  /*113f0*/  IADD3.X R154, R154, UR17, RZ, P2, !PT ;  /* 0x000000119a9a7c10 */ /* 0x000fc600097fe4ff */
[----:B------:R-:W-:Y:S04]  /*11400*/  STL [R1+0x224], R158 ;  /* 0x0002249e01007387 */ /* 0x000fe80000100800 */
[----:B------:R0:W-:Y:S04]  /*11410*/  STL [R1+0x3e0], R171 ;  /* 0x0003e0ab01007387 */ /* 0x0001e80000100800 */
[----:B------:R-:W-:Y:S04]  /*11420*/  STL [R1+0x3e8], R150 ;  /* 0x0003e89601007387 */ /* 0x000fe80000100800 */
[----:B0-----:R-:W4:Y:S04]  /*11430*/  LDL.LU R171, [R1+0x3a0] ;  /* 0x0003a00001ab7983 */ /* 0x001f280000300800 */
[----:B------:R-:W-:Y:S01]  /*11440*/  STL [R1+0x40c], R153 ;  /* 0x00040c9901007387 */ /* 0x000fe20000100800 */
[----:B--2---:R-:W-:-:S02]  /*11450*/  IADD3 R120, P2, R120, UR45, RZ ;  /* 0x0000002d78787c10 */ /* 0x004fc4000ff5e0ff */
[----:B---3--:R-:W-:-:S03]  /*11460*/  IADD3.X R162, R162, UR17, RZ, P1, !PT ;  /* 0x00000011a2a27c10 */ /* 0x008fc60008ffe4ff */
[----:B------:R0:W-:Y:S04]  /*11470*/  STL [R1+0x3d8], R120 ;  /* 0x0003d87801007387 */ /* 0x0001e80000100800 */
[----:B0-----:R-:W2:Y:S01]  /*11480*/  LDL.LU R120, [R1+0x3c4] ;  /* 0x0003c40001787983 */ /* 0x001ea20000300800 */
[----:B----4-:R-:W-:-:S03]  /*11490*/  IADD3 R121, P1, R121, UR45, RZ ;  /* 0x0000002d79797c10 */ /* 0x010fc6000ff3e0ff */
[----:B------:R-:W-:Y:S04]  /*114a0*/  STL [R1+0x404], R154 ;  /* 0x0004049a01007387 */ /* 0x000fe80000100800 */
[----:B------:R-:W3:Y:S04]  /*114b0*/  LDL.LU R150, [R1+0x398] ;  /* 0x0003980001967983 */ /* 0x000ee80000300800 */
[----:B------:R0:W-:Y:S01]  /*114c0*/  STL [R1+0x3d0], R121 ;  /* 0x0003d07901007387 */ /* 0x0001e20000100800 */
[----:B------:R-:W-:-:S03]  /*114d0*/  IADD3.X R190, R190, UR17, RZ, P4, !PT ;  /* 0x00000011bebe7c10 */ /* 0x000fc6000a7fe4ff */
[----:B------:R-:W-:Y:S04]  /*114e0*/  STL [R1+0x3fc], R162 ;  /* 0x0003fca201007387 */ /* 0x000fe80000100800 */
[----:B0-----:R-:W4:Y:S04]  /*114f0*/  LDL.LU R121, [R1+0x3bc] ;  /* 0x0003bc0001797983 */ /* 0x001f280000300800 */
[----:B------:R-:W4:Y:S04]  /*11500*/  LDL.LU R153, [R1+0x390] ;  /* 0x0003900001997983 */ /* 0x000f280000300800 */
[----:B------:R0:W-:Y:S01]  /*11510*/  STL [R1+0x3f4], R190 ;  /* 0x0003f4be01007387 */ /* 0x0001e20000100800 */
[----:B------:R-:W-:-:S03]  /*11520*/  IADD3 R172, P4, R172, UR45, RZ ;  /* 0x0000002dacac7c10 */ /* 0x000fc6000ff9e0ff */
[----:B0-----:R-:W4:Y:S04]  /*11530*/  LDL.LU R190, [R1+0x3b4] ;  /* 0x0003b40001be7983 */ /* 0x001f280000300800 */
[----:B------:R-:W4:Y:S01]  /*11540*/  LDL.LU R154, [R1+0x388] ;  /* 0x00038800019a7983 */ /* 0x000f220000300800 */
[----:B------:R-:W-:-:S03]  /*11550*/  IADD3.X R191, R191, UR17, RZ, P3, !PT ;  /* 0x00000011bfbf7c10 */ /* 0x000fc60009ffe4ff */
[----:B------:R-:W4:Y:S04]  /*11560*/  LDL.LU R162, [R1+0x3ac] ;  /* 0x0003ac0001a27983 */ /* 0x000f280000300800 */
[----:B------:R0:W-:Y:S01]  /*11570*/  STL [R1+0x3c8], R172 ;  /* 0x0003c8ac01007387 */ /* 0x0001e20000100800 */
[----:B------:R-:W-:-:S03]  /*11580*/  IADD3 R168, P3, R168, UR45, RZ ;  /* 0x0000002da8a87c10 */ /* 0x000fc6000ff7e0ff */
[----:B0-----:R-:W4:Y:S01]  /*11590*/  LDL.LU R172, [R1+0x380] ;  /* 0x0003800001ac7983 */ /* 0x001f220000300800 */
[----:B------:R-:W-:-:S03]  /*115a0*/  IADD3.X R148, R148, UR17, RZ, P6, !PT ;  /* 0x0000001194947c10 */ /* 0x000fc6000b7fe4ff */
[----:B------:R0:W-:Y:S01]  /*115b0*/  STL [R1+0x3c0], R168 ;  /* 0x0003c0a801007387 */ /* 0x0001e20000100800 */
[----:B------:R-:W-:Y:S02]  /*115c0*/  IADD3 R157, P6, R157, UR45, RZ ;  /* 0x0000002d9d9d7c10 */ /* 0x000fe4000ffde0ff */
[----:B------:R-:W-:Y:S01]  /*115d0*/  IADD3.X R161, R161, UR17, RZ, P5, !PT ;  /* 0x00000011a1a17c10 */ /* 0x000fe2000affe4ff */
[----:B0-----:R-:W4:Y:S04]  /*115e0*/  LDL.LU R168, [R1+0x3a4] ;  /* 0x0003a40001a87983 */ /* 0x001f280000300800 */
[----:B------:R-:W-:Y:S01]  /*115f0*/  STL [R1+0x3ec], R191 ;  /* 0x0003ecbf01007387 */ /* 0x000fe20000100800 */
[----:B------:R-:W-:Y:S02]  /*11600*/  IADD3 R164, P5, R164, UR45, RZ ;  /* 0x0000002da4a47c10 */ /* 0x000fe4000ffbe0ff */
[----:B------:R-:W-:Y:S01]  /*11610*/  IADD3.X R167, R167, UR17, RZ, P2, !PT ;  /* 0x00000011a7a77c10 */ /* 0x000fe200097fe4ff */
[----:B------:R-:W-:Y:S01]  /*11620*/  STL [R1+0x3e4], R148 ;  /* 0x0003e49401007387 */ /* 0x000fe20000100800 */
[----:B------:R-:W-:-:S03]  /*11630*/  IADD3 R174, P2, R174, UR45, RZ ;  /* 0x0000002daeae7c10 */ /* 0x000fc6000ff5e0ff */
[----:B------:R-:W-:Y:S04]  /*11640*/  STL [R1+0x3b8], R157 ;  /* 0x0003b89d01007387 */ /* 0x000fe80000100800 */
[----:B------:R-:W-:Y:S04]  /*11650*/  STL [R1+0x3dc], R161 ;  /* 0x0003dca101007387 */ /* 0x000fe80000100800 */
[----:B------:R0:W-:Y:S04]  /*11660*/  STL [R1+0x3a8], R174 ;  /* 0x0003a8ae01007387 */ /* 0x0001e80000100800 */
[----:B------:R-:W-:Y:S01]  /*11670*/  STL [R1+0x3b0], R164 ;  /* 0x0003b0a401007387 */ /* 0x000fe20000100800 */
[----:B------:R-:W-:-:S03]  /*11680*/  IADD3.X R177, R177, UR17, RZ, P1, !PT ;  /* 0x00000011b1b17c10 */ /* 0x000fc60008ffe4ff */
[----:B0-----:R-:W4:Y:S04]  /*11690*/  LDL.LU R174, [R1+0x378] ;  /* 0x0003780001ae7983 */ /* 0x001f280000300800 */
[----:B------:R-:W-:Y:S04]  /*116a0*/  STL [R1+0x3d4], R167 ;  /* 0x0003d4a701007387 */ /* 0x000fe80000100800 */
[----:B------:R-:W4:Y:S04]  /*116b0*/  LDL.LU R159, [R1+0x39c] ;  /* 0x00039c00019f7983 */ /* 0x000f280000300800 */
[----:B------:R-:W4:Y:S04]  /*116c0*/  LDL.LU R158, [R1+0x370] ;  /* 0x00037000019e7983 */ /* 0x000f280000300800 */
[----:B------:R-:W4:Y:S04]  /*116d0*/  LDL.LU R157, [R1+0x394] ;  /* 0x00039400019d7983 */ /* 0x000f280000300800 */
[----:B------:R0:W-:Y:S04]  /*116e0*/  STL [R1+0x3cc], R177 ;  /* 0x0003ccb101007387 */ /* 0x0001e80000100800 */
[----:B------:R-:W4:Y:S04]  /*116f0*/  LDL.LU R161, [R1+0x368] ;  /* 0x0003680001a17983 */ /* 0x000f280000300800 */
[----:B0-----:R-:W4:Y:S01]  /*11700*/  LDL.LU R177, [R1+0x38c] ;  /* 0x00038c0001b17983 */ /* 0x001f220000300800 */
[----:B------:R-:W-:-:S03]  /*11710*/  IADD3 R171, P1, R171, UR45, RZ ;  /* 0x0000002dabab7c10 */ /* 0x000fc6000ff3e0ff */
[----:B------:R-:W4:Y:S04]  /*11720*/  LDL.LU R164, [R1+0x360] ;  /* 0x0003600001a47983 */ /* 0x000f280000300800 */
[----:B------:R0:W-:Y:S04]  /*11730*/  STL [R1+0x3a0], R171 ;  /* 0x0003a0ab01007387 */ /* 0x0001e80000100800 */
[----:B0-----:R-:W4:Y:S04]  /*11740*/  LDL.LU R171, [R1+0x384] ;  /* 0x0003840001ab7983 */ /* 0x001f280000300800 */
[----:B------:R-:W4:Y:S01]  /*11750*/  LDL.LU R167, [R1+0x358] ;  /* 0x0003580001a77983 */ /* 0x000f220000300800 */
[----:B--2---:R-:W-:-:S05]  /*11760*/  IADD3.X R120, R120, UR17, RZ, P4, !PT ;  /* 0x0000001178787c10 */ /* 0x004fca000a7fe4ff */
[----:B------:R0:W-:Y:S01]  /*11770*/  STL [R1+0x3c4], R120 ;  /* 0x0003c47801007387 */ /* 0x0001e20000100800 */
[----:B---3--:R-:W-:-:S03]  /*11780*/  IADD3 R150, P4, R150, UR45, RZ ;  /* 0x0000002d96967c10 */ /* 0x008fc6000ff9e0ff */
[----:B0-----:R-:W2:Y:S01]  /*11790*/  LDL.LU R120, [R1+0x37c] ;  /* 0x00037c0001787983 */ /* 0x001ea20000300800 */
[----:B----4-:R-:W-:Y:S02]  /*117a0*/  IADD3.X R121, R121, UR17, RZ, P3, !PT ;  /* 0x0000001179797c10 */ /* 0x010fe40009ffe4ff */
[----:B------:R-:W-:-:S03]  /*117b0*/  IADD3 R153, P3, R153, UR45, RZ ;  /* 0x0000002d99997c10 */ /* 0x000fc6000ff7e0ff */
[----:B------:R0:W-:Y:S04]  /*117c0*/  STL [R1+0x3bc], R121 ;  /* 0x0003bc7901007387 */ /* 0x0001e80000100800 */
[----:B0-----:R-:W3:Y:S01]  /*117d0*/  LDL.LU R121, [R1+0x350] ;  /* 0x0003500001797983 */ /* 0x001ee20000300800 */
[----:B------:R-:W-:-:S03]  /*117e0*/  IADD3.X R190, R190, UR17, RZ, P6, !PT ;  /* 0x00000011bebe7c10 */ /* 0x000fc6000b7fe4ff */
[----:B------:R-:W-:Y:S01]  /*117f0*/  STL [R1+0x398], R150 ;  /* 0x0003989601007387 */ /* 0x000fe20000100800 */
[----:B------:R-:W-:-:S03]  /*11800*/  IADD3 R154, P6, R154, UR45, RZ ;  /* 0x0000002d9a9a7c10 */ /* 0x000fc6000ffde0ff */
[----:B------:R0:W-:Y:S01]  /*11810*/  STL [R1+0x3b4], R190 ;  /* 0x0003b4be01007387 */ /* 0x0001e20000100800 */
[----:B------:R-:W-:-:S03]  /*11820*/  IADD3.X R162, R162, UR17, RZ, P5, !PT ;  /* 0x00000011a2a27c10 */ /* 0x000fc6000affe4ff */
[----:B0-----:R-:W4:Y:S04]  /*11830*/  LDL.LU R190, [R1+0x374] ;  /* 0x0003740001be7983 */ /* 0x001f280000300800 */
[----:B------:R-:W-:Y:S01]  /*11840*/  STL [R1+0x390], R153 ;  /* 0x0003909901007387 */ /* 0x000fe20000100800 */
[----:B------:R-:W-:-:S03]  /*11850*/  IADD3 R172, P5, R172, UR45, RZ ;  /* 0x0000002dacac7c10 */ /* 0x000fc6000ffbe0ff */
[----:B------:R-:W4:Y:S04]  /*11860*/  LDL.LU R191, [R1+0x348] ;  /* 0x0003480001bf7983 */ /* 0x000f280000300800 */
[----:B------:R-:W-:Y:S04]  /*11870*/  STL [R1+0x388], R154 ;  /* 0x0003889a01007387 */ /* 0x000fe80000100800 */
[----:B------:R0:W-:Y:S04]  /*11880*/  STL [R1+0x380], R172 ;  /* 0x000380ac01007387 */ /* 0x0001e80000100800 */
[----:B------:R1:W-:Y:S01]  /*11890*/  STL [R1+0x3ac], R162 ;  /* 0x0003aca201007387 */ /* 0x0003e20000100800 */
[----:B------:R-:W-:-:S03]  /*118a0*/  IADD3.X R168, R168, UR17, RZ, P2, !PT ;  /* 0x00000011a8a87c10 */ /* 0x000fc600097fe4ff */
[----:B0-----:R-:W4:Y:S04]  /*118b0*/  LDL.LU R172, [R1+0x36c] ;  /* 0x00036c0001ac7983 */ /* 0x001f280000300800 */
[----:B------:R-:W4:Y:S04]  /*118c0*/  LDL.LU R148, [R1+0x340] ;  /* 0x0003400001947983 */ /* 0x000f280000300800 */
[----:B------:R-:W4:Y:S04]  /*118d0*/  LDL.LU R150, [R1+0x364] ;  /* 0x0003640001967983 */ /* 0x000f280000300800 */
[----:B------:R-:W4:Y:S04]  /*118e0*/  LDL.LU R153, [R1+0x338] ;  /* 0x0003380001997983 */ /* 0x000f280000300800 */
[----:B------:R0:W-:Y:S04]  /*118f0*/  STL [R1+0x3a4], R168 ;  /* 0x0003a4a801007387 */ /* 0x0001e80000100800 */
[----:B------:R-:W4:Y:S04]  /*11900*/  LDL.LU R154, [R1+0x35c] ;  /* 0x00035c00019a7983 */ /* 0x000f280000300800 */
[----:B-1----:R-:W4:Y:S01]  /*11910*/  LDL.LU R162, [R1+0x330] ;  /* 0x0003300001a27983 */ /* 0x002f220000300800 */
[----:B------:R-:W-:-:S03]  /*11920*/  IADD3 R174, P2, R174, UR45, RZ ;  /* 0x0000002daeae7c10 */ /* 0x000fc6000ff5e0ff */
[----:B0-----:R-:W4:Y:S04]  /*11930*/  LDL.LU R168, [R1+0x354] ;  /* 0x0003540001a87983 */ /* 0x001f280000300800 */
[----:B------:R0:W-:Y:S01]  /*11940*/  STL [R1+0x378], R174 ;  /* 0x000378ae01007387 */ /* 0x0001e20000100800 */
[----:B------:R-:W-:Y:S02]  /*11950*/  IADD3.X R159, R159, UR17, RZ, P1, !PT ;  /* 0x000000119f9f7c10 */ /* 0x000fe40008ffe4ff */
[----:B------:R-:W-:Y:S01]  /*11960*/  IADD3 R158, P1, R158, UR45, RZ ;  /* 0x0000002d9e9e7c10 */ /* 0x000fe2000ff3e0ff */
[----:B0-----:R-:W4:Y:S01]  /*11970*/  LDL.LU R174, [R1+0x328] ;  /* 0x0003280001ae7983 */ /* 0x001f220000300800 */
[----:B------:R-:W-:-:S03]  /*11980*/  IADD3.X R157, R157, UR17, RZ, P4, !PT ;  /* 0x000000119d9d7c10 */ /* 0x000fc6000a7fe4ff */
[----:B------:R-:W-:Y:S04]  /*11990*/  STL [R1+0x39c], R159 ;  /* 0x00039c9f01007387 */ /* 0x000fe80000100800 */
[----:B------:R-:W-:Y:S01]  /*119a0*/  STL [R1+0x370], R158 ;  /* 0x0003709e01007387 */ /* 0x000fe20000100800 */
[----:B------:R-:W-:-:S05]  /*119b0*/  IADD3.X R177, R177, UR17, RZ, P3, !PT ;  /* 0x00000011b1b17c10 */ /* 0x000fca0009ffe4ff */
[----:B------:R0:W-:Y:S04]  /*119c0*/  STL [R1+0x38c], R177 ;  /* 0x00038cb101007387 */ /* 0x0001e80000100800 */
[----:B------:R-:W-:Y:S04]  /*119d0*/  STL [R1+0x394], R157 ;  /* 0x0003949d01007387 */ /* 0x000fe80000100800 */
[----:B0-----:R-:W4:Y:S01]  /*119e0*/  LDL.LU R177, [R1+0x34c] ;  /* 0x00034c0001b17983 */ /* 0x001f220000300800 */
[----:B------:R-:W-:Y:S02]  /*119f0*/  IADD3 R161, P4, R161, UR45, RZ ;  /* 0x0000002da1a17c10 */ /* 0x000fe4000ff9e0ff */
[----:B------:R-:W-:-:S02]  /*11a00*/  IADD3.X R171, R171, UR17, RZ, P6, !PT ;  /* 0x00000011abab7c10 */ /* 0x000fc4000b7fe4ff */
[----:B------:R-:W-:Y:S01]  /*11a10*/  IADD3 R164, P3, R164, UR45, RZ ;  /* 0x0000002da4a47c10 */ /* 0x000fe2000ff7e0ff */
[----:B------:R-:W-:Y:S01]  /*11a20*/  STL [R1+0x368], R161 ;  /* 0x000368a101007387 */ /* 0x000fe20000100800 */
[----:B------:R-:W-:-:S03]  /*11a30*/  IADD3 R167, P6, R167, UR45, RZ ;  /* 0x0000002da7a77c10 */ /* 0x000fc6000ffde0ff */
[----:B------:R0:W-:Y:S04]  /*11a40*/  STL [R1+0x384], R171 ;  /* 0x000384ab01007387 */ /* 0x0001e80000100800 */
[----:B0-----:R-:W4:Y:S04]  /*11a50*/  LDL.LU R171, [R1+0x320] ;  /* 0x0003200001ab7983 */ /* 0x001f280000300800 */
[----:B------:R-:W-:Y:S04]  /*11a60*/  STL [R1+0x360], R164 ;  /* 0x000360a401007387 */ /* 0x000fe80000100800 */
[----:B------:R-:W4:Y:S01]  /*11a70*/  LDL.LU R157, [R1+0x344] ;  /* 0x00034400019d7983 */ /* 0x000f220000300800 */
[----:B--2---:R-:W-:-:S05]  /*11a80*/  IADD3.X R120, R120, UR17, RZ, P5, !PT ;  /* 0x0000001178787c10 */ /* 0x004fca000affe4ff */
[----:B------:R0:W-:Y:S04]  /*11a90*/  STL [R1+0x37c], R120 ;  /* 0x00037c7801007387 */ /* 0x0001e80000100800 */
[----:B------:R-:W-:Y:S04]  /*11aa0*/  STL [R1+0x358], R167 ;  /* 0x000358a701007387 */ /* 0x000fe80000100800 */
[----:B0-----:R-:W2:Y:S04]  /*11ab0*/  LDL.LU R120, [R1+0x318] ;  /* 0x0003180001787983 */ /* 0x001ea80000300800 */
[----:B------:R-:W2:Y:S01]  /*11ac0*/  LDL.LU R161, [R1+0x33c] ;  /* 0x00033c0001a17983 */ /* 0x000ea20000300800 */
[----:B---3--:R-:W-:-:S05]  /*11ad0*/  IADD3 R121, P5, R121, UR45, RZ ;  /* 0x0000002d79797c10 */ /* 0x008fca000ffbe0ff */
[----:B------:R0:W-:Y:S04]  /*11ae0*/  STL [R1+0x350], R121 ;  /* 0x0003507901007387 */ /* 0x0001e80000100800 */
[----:B0-----:R-:W3:Y:S01]  /*11af0*/  LDL.LU R121, [R1+0x310] ;  /* 0x0003100001797983 */ /* 0x001ee20000300800 */
[----:B----4-:R-:W-:-:S03]  /*11b00*/  IADD3.X R190, R190, UR17, RZ, P2, !PT ;  /* 0x00000011bebe7c10 */ /* 0x010fc600097fe4ff */
[----:B------:R-:W4:Y:S04]  /*11b10*/  LDL.LU R164, [R1+0x334] ;  /* 0x0003340001a47983 */ /* 0x000f280000300800 */
[----:B------:R-:W4:Y:S04]  /*11b20*/  LDL.LU R167, [R1+0x308] ;  /* 0x0003080001a77983 */ /* 0x000f280000300800 */
[----:B------:R0:W-:Y:S01]  /*11b30*/  STL [R1+0x374], R190 ;  /* 0x000374be01007387 */ /* 0x0001e20000100800 */
[----:B------:R-:W-:-:S03]  /*11b40*/  IADD3 R191, P2, R191, UR45, RZ ;  /* 0x0000002dbfbf7c10 */ /* 0x000fc6000ff5e0ff */
[----:B0-----:R-:W4:Y:S01]  /*11b50*/  LDL.LU R190, [R1+0x32c] ;  /* 0x00032c0001be7983 */ /* 0x001f220000300800 */
[----:B------:R-:W-:Y:S02]  /*11b60*/  IADD3.X R172, R172, UR17, RZ, P1, !PT ;  /* 0x00000011acac7c10 */ /* 0x000fe40008ffe4ff */
[----:B------:R-:W-:-:S03]  /*11b70*/  IADD3 R148, P1, R148, UR45, RZ ;  /* 0x0000002d94947c10 */ /* 0x000fc6000ff3e0ff */
[----:B------:R0:W-:Y:S01]  /*11b80*/  STL [R1+0x36c], R172 ;  /* 0x00036cac01007387 */ /* 0x0001e20000100800 */
[----:B------:R-:W-:Y:S02]  /*11b90*/  IADD3.X R150, R150, UR17, RZ, P4, !PT ;  /* 0x0000001196967c10 */ /* 0x000fe4000a7fe4ff */
[----:B------:R-:W-:Y:S01]  /*11ba0*/  IADD3 R153, P4, R153, UR45, RZ ;  /* 0x0000002d99997c10 */ /* 0x000fe2000ff9e0ff */
[----:B0-----:R-:W4:Y:S04]  /*11bb0*/  LDL.LU R172, [R1+0x300] ;  /* 0x0003000001ac7983 */ /* 0x001f280000300800 */
[----:B------:R-:W-:Y:S01]  /*11bc0*/  STL [R1+0x348], R191 ;  /* 0x000348bf01007387 */ /* 0x000fe20000100800 */
[----:B------:R-:W-:-:S03]  /*11bd0*/  IADD3.X R154, R154, UR17, RZ, P3, !PT ;  /* 0x000000119a9a7c10 */ /* 0x000fc60009ffe4ff */
[----:B------:R-:W-:Y:S01]  /*11be0*/  STL [R1+0x340], R148 ;  /* 0x0003409401007387 */ /* 0x000fe20000100800 */
[----:B------:R-:W-:Y:S02]  /*11bf0*/  IADD3 R162, P3, R162, UR45, RZ ;  /* 0x0000002da2a27c10 */ /* 0x000fe4000ff7e0ff */
[----:B------:R-:W-:Y:S01]  /*11c00*/  IADD3.X R168, R168, UR17, RZ, P6, !PT ;  /* 0x00000011a8a87c10 */ /* 0x000fe2000b7fe4ff */
[----:B------:R-:W-:Y:S04]  /*11c10*/  STL [R1+0x364], R150 ;  /* 0x0003649601007387 */ /* 0x000fe80000100800 */
[----:B------:R-:W-:Y:S04]  /*11c20*/  STL [R1+0x338], R153 ;  /* 0x0003389901007387 */ /* 0x000fe80000100800 */
[----:B------:R0:W-:Y:S04]  /*11c30*/  STL [R1+0x354], R168 ;  /* 0x000354a801007387 */ /* 0x0001e80000100800 */
[----:B------:R1:W-:Y:S01]  /*11c40*/  STL [R1+0x35c], R154 ;  /* 0x00035c9a01007387 */ /* 0x0003e20000100800 */
[----:B------:R-:W-:-:S03]  /*11c50*/  IADD3 R174, P6, R174, UR45, RZ ;  /* 0x0000002daeae7c10 */ /* 0x000fc6000ffde0ff */
[----:B0-----:R-:W4:Y:S04]  /*11c60*/  LDL.LU R168, [R1+0x324] ;  /* 0x0003240001a87983 */ /* 0x001f280000300800 */
[----:B------:R-:W-:Y:S04]  /*11c70*/  STL [R1+0x330], R162 ;  /* 0x000330a201007387 */ /* 0x000fe80000100800 */
[----:B------:R-:W4:Y:S04]  /*11c80*/  LDL.LU R148, [R1+0x2f8] ;  /* 0x0002f80001947983 */ /* 0x000f280000300800 */
[----:B------:R-:W4:Y:S04]  /*11c90*/  LDL.LU R150, [R1+0x31c] ;  /* 0x00031c0001967983 */ /* 0x000f280000300800 */
[----:B------:R-:W4:Y:S04]  /*11ca0*/  LDL.LU R153, [R1+0x2f0] ;  /* 0x0002f00001997983 */ /* 0x000f280000300800 */
[----:B------:R0:W-:Y:S04]  /*11cb0*/  STL [R1+0x328], R174 ;  /* 0x000328ae01007387 */ /* 0x0001e80000100800 */
[----:B-1----:R-:W4:Y:S01]  /*11cc0*/  LDL.LU R154, [R1+0x314] ;  /* 0x00031400019a7983 */ /* 0x002f220000300800 */
[----:B------:R-:W-:-:S03]  /*11cd0*/  IADD3.X R177, R177, UR17, RZ, P5, !PT ;  /* 0x00000011b1b17c10 */ /* 0x000fc6000affe4ff */
[----:B0-----:R-:W4:Y:S04]  /*11ce0*/  LDL.LU R174, [R1+0x2e8] ;  /* 0x0002e80001ae7983 */ /* 0x001f280000300800 */
[----:B------:R-:W4:Y:S04]  /*11cf0*/  LDL.LU R162, [R1+0x30c] ;  /* 0x00030c0001a27983 */ /* 0x000f280000300800 */
[----:B------:R0:W-:Y:S04]  /*11d00*/  STL [R1+0x34c], R177 ;  /* 0x00034cb101007387 */ /* 0x0001e80000100800 */
[----:B0-----:R-:W4:Y:S01]  /*11d10*/  LDL.LU R177, [R1+0x2e0] ;  /* 0x0002e00001b17983 */ /* 0x001f220000300800 */
[----:B------:R-:W-:-:S02]  /*11d20*/  IADD3 R171, P5, R171, UR45, RZ ;  /* 0x0000002dabab7c10 */ /* 0x000fc4000ffbe0ff */
[----:B------:R-:W-:-:S03]  /*11d30*/  IADD3.X R157, R157, UR17, RZ, P2, !PT ;  /* 0x000000119d9d7c10 */ /* 0x000fc600097fe4ff */
[----:B------:R0:W-:Y:S04]  /*11d40*/  STL [R1+0x320], R171 ;  /* 0x000320ab01007387 */ /* 0x0001e80000100800 */
[----:B0-----:R-:W4:Y:S01]  /*11d50*/  LDL.LU R171, [R1+0x304] ;  /* 0x0003040001ab7983 */ /* 0x001f220000300800 */
[----:B--2---:R-:W-:Y:S02]  /*11d60*/  IADD3 R120, P2, R120, UR45, RZ ;  /* 0x0000002d78787c10 */ /* 0x004fe4000ff5e0ff */
[----:B------:R-:W-:-:S03]  /*11d70*/  IADD3.X R161, R161, UR17, RZ, P1, !PT ;  /* 0x00000011a1a17c10 */ /* 0x000fc60008ffe4ff */
[----:B------:R0:W-:Y:S04]  /*11d80*/  STL [R1+0x318], R120 ;  /* 0x0003187801007387 */ /* 0x0001e80000100800 */
[----:B0-----:R-:W2:Y:S01]  /*11d90*/  LDL.LU R120, [R1+0x2d8] ;  /* 0x0002d80001787983 */ /* 0x001ea20000300800 */
[----:B---3--:R-:W-:-:S03]  /*11da0*/  IADD3 R121, P1, R121, UR45, RZ ;  /* 0x0000002d79797c10 */ /* 0x008fc6000ff3e0ff */
[----:B------:R-:W-:Y:S01]  /*11db0*/  STL [R1+0x344], R157 ;  /* 0x0003449d01007387 */ /* 0x000fe20000100800 */
[----:B----4-:R-:W-:-:S03]  /*11dc0*/  IADD3.X R164, R164, UR17, RZ, P4, !PT ;  /* 0x00000011a4a47c10 */ /* 0x010fc6000a7fe4ff */
[----:B------:R0:W-:Y:S01]  /*11dd0*/  STL [R1+0x310], R121 ;  /* 0x0003107901007387 */ /* 0x0001e20000100800 */
[----:B------:R-:W-:-:S03]  /*11de0*/  IADD3 R167, P4, R167, UR45, RZ ;  /* 0x0000002da7a77c10 */ /* 0x000fc6000ff9e0ff */
[----:B0-----:R-:W3:Y:S04]  /*11df0*/  LDL.LU R121, [R1+0x2fc] ;  /* 0x0002fc0001797983 */ /* 0x001ee80000300800 */
[----:B------:R-:W-:Y:S01]  /*11e00*/  STL [R1+0x33c], R161 ;  /* 0x00033ca101007387 */ /* 0x000fe20000100800 */
[----:B------:R-:W-:-:S03]  /*11e10*/  IADD3.X R190, R190, UR17, RZ, P3, !PT ;  /* 0x00000011bebe7c10 */ /* 0x000fc60009ffe4ff */
[----:B------:R-:W4:Y:S04]  /*11e20*/  LDL.LU R158, [R1+0x2d0] ;  /* 0x0002d000019e7983 */ /* 0x000f280000300800 */
[----:B------:R-:W-:Y:S04]  /*11e30*/  STL [R1+0x334], R164 ;  /* 0x000334a401007387 */ /* 0x000fe80000100800 */
[----:B------:R0:W-:Y:S04]  /*11e40*/  STL [R1+0x32c], R190 ;  /* 0x00032cbe01007387 */ /* 0x0001e80000100800 */
[----:B------:R1:W-:Y:S04]  /*11e50*/  STL [R1+0x308], R167 ;  /* 0x000308a701007387 */ /* 0x0003e80000100800 */
[----:B0-----:R-:W4:Y:S01]  /*11e60*/  LDL.LU R190, [R1+0x2f4] ;  /* 0x0002f40001be7983 */ /* 0x001f220000300800 */
[----:B------:R-:W-:-:S03]  /*11e70*/  IADD3 R172, P3, R172, UR45, RZ ;  /* 0x0000002dacac7c10 */ /* 0x000fc6000ff7e0ff */
[----:B------:R-:W4:Y:S04]  /*11e80*/  LDL.LU R191, [R1+0x2c8] ;  /* 0x0002c80001bf7983 */ /* 0x000f280000300800 */
[----:B------:R-:W4:Y:S04]  /*11e90*/  LDL.LU R157, [R1+0x2ec] ;  /* 0x0002ec00019d7983 */ /* 0x000f280000300800 */
[----:B------:R-:W4:Y:S04]  /*11ea0*/  LDL.LU R161, [R1+0x2c0] ;  /* 0x0002c00001a17983 */ /* 0x000f280000300800 */
[----:B------:R0:W-:Y:S04]  /*11eb0*/  STL [R1+0x300], R172 ;  /* 0x000300ac01007387 */ /* 0x0001e80000100800 */
[----:B------:R-:W4:Y:S04]  /*11ec0*/  LDL.LU R164, [R1+0x2e4] ;  /* 0x0002e40001a47983 */ /* 0x000f280000300800 */
[----:B-1----:R-:W4:Y:S04]  /*11ed0*/  LDL.LU R167, [R1+0x2b8] ;  /* 0x0002b80001a77983 */ /* 0x002f280000300800 */
[----:B0-----:R-:W4:Y:S01]  /*11ee0*/  LDL.LU R172, [R1+0x2dc] ;  /* 0x0002dc0001ac7983 */ /* 0x001f220000300800 */
[----:B------:R-:W-:-:S05]  /*11ef0*/  IADD3.X R168, R168, UR17, RZ, P6, !PT ;  /* 0x00000011a8a87c10 */ /* 0x000fca000b7fe4ff */
[----:B------:R0:W-:Y:S01]  /*11f00*/  STL [R1+0x324], R168 ;  /* 0x000324a801007387 */ /* 0x0001e20000100800 */
[----:B------:R-:W-:Y:S02]  /*11f10*/  IADD3 R148, P6, R148, UR45, RZ ;  /* 0x0000002d94947c10 */ /* 0x000fe4000ffde0ff */
[----:B------:R-:W-:Y:S01]  /*11f20*/  IADD3.X R150, R150, UR17, RZ, P5, !PT ;  /* 0x0000001196967c10 */ /* 0x000fe2000affe4ff */
[----:B0-----:R-:W4:Y:S01]  /*11f30*/  LDL.LU R168, [R1+0x2b0] ;  /* 0x0002b00001a87983 */ /* 0x001f220000300800 */
[----:B------:R-:W-:-:S03]  /*11f40*/  IADD3 R153, P5, R153, UR45, RZ ;  /* 0x0000002d99997c10 */ /* 0x000fc6000ffbe0ff */
[----:B------:R-:W-:Y:S01]  /*11f50*/  STL [R1+0x2f8], R148 ;  /* 0x0002f89401007387 */ /* 0x000fe20000100800 */
[----:B------:R-:W-:-:S03]  /*11f60*/  IADD3.X R154, R154, UR17, RZ, P2, !PT ;  /* 0x000000119a9a7c10 */ /* 0x000fc600097fe4ff */
[----:B------:R-:W-:Y:S01]  /*11f70*/  STL [R1+0x31c], R150 ;  /* 0x00031c9601007387 */ /* 0x000fe20000100800 */
[----:B------:R-:W-:Y:S02]  /*11f80*/  IADD3 R174, P2, R174, UR45, RZ ;  /* 0x0000002daeae7c10 */ /* 0x000fe4000ff5e0ff */
[----:B------:R-:W-:-:S03]  /*11f90*/  IADD3.X R162, R162, UR17, RZ, P1, !PT ;  /* 0x00000011a2a27c10 */ /* 0x000fc60008ffe4ff */
[----:B------:R0:W-:Y:S04]  /*11fa0*/  STL [R1+0x2e8], R174 ;  /* 0x0002e8ae01007387 */ /* 0x0001e80000100800 */
[----:B------:R-:W-:Y:S04]  /*11fb0*/  STL [R1+0x2f0], R153 ;  /* 0x0002f09901007387 */ /* 0x000fe80000100800 */
[----:B0-----:R-:W4:Y:S01]  /*11fc0*/  LDL.LU R174, [R1+0x2d4] ;  /* 0x0002d40001ae7983 */ /* 0x001f220000300800 */
[----:B------:R-:W-:-:S03]  /*11fd0*/  IADD3 R177, P1, R177, UR45, RZ ;  /* 0x0000002db1b17c10 */ /* 0x000fc6000ff3e0ff */
[----:B------:R-:W-:Y:S04]  /*11fe0*/  STL [R1+0x314], R154 ;  /* 0x0003149a01007387 */ /* 0x000fe80000100800 */
[----:B------:R0:W-:Y:S04]  /*11ff0*/  STL [R1+0x2e0], R177 ;  /* 0x0002e0b101007387 */ /* 0x0001e80000100800 */
[----:B0-----:R-:W4:Y:S01]  /*12000*/  LDL.LU R177, [R1+0x2a8] ;  /* 0x0002a80001b17983 */ /* 0x001f220000300800 */
[----:B------:R-:W-:-:S03]  /*12010*/  IADD3.X R171, R171, UR17, RZ, P4, !PT ;  /* 0x00000011abab7c10 */ /* 0x000fc6000a7fe4ff */
[----:B------:R-:W-:Y:S04]  /*12020*/  STL [R1+0x30c], R162 ;  /* 0x00030ca201007387 */ /* 0x000fe80000100800 */
[----:B------:R-:W4:Y:S04]  /*12030*/  LDL.LU R148, [R1+0x2cc] ;  /* 0x0002cc0001947983 */ /* 0x000f280000300800 */
[----:B------:R-:W4:Y:S04]  /*12040*/  LDL.LU R150, [R1+0x2a0] ;  /* 0x0002a00001967983 */ /* 0x000f280000300800 */
[----:B------:R0:W-:Y:S04]  /*12050*/  STL [R1+0x304], R171 ;  /* 0x000304ab01007387 */ /* 0x0001e80000100800 */
[----:B0-----:R-:W4:Y:S04]  /*12060*/  LDL.LU R171, [R1+0x2c4] ;  /* 0x0002c40001ab7983 */ /* 0x001f280000300800 */
[----:B------:R-:W4:Y:S01]  /*12070*/  LDL.LU R153, [R1+0x298] ;  /* 0x0002980001997983 */ /* 0x000f220000300800 */
[----:B--2---:R-:W-:-:S05]  /*12080*/  IADD3 R120, P4, R120, UR45, RZ ;  /* 0x0000002d78787c10 */ /* 0x004fca000ff9e0ff */
[----:B------:R0:W-:Y:S04]  /*12090*/  STL [R1+0x2d8], R120 ;  /* 0x0002d87801007387 */ /* 0x0001e80000100800 */
[----:B0-----:R-:W2:Y:S04]  /*120a0*/  LDL.LU R120, [R1+0x2bc] ;  /* 0x0002bc0001787983 */ /* 0x001ea80000300800 */
[----:B------:R-:W2:Y:S01]  /*120b0*/  LDL.LU R154, [R1+0x290] ;  /* 0x00029000019a7983 */ /* 0x000ea20000300800 */
[----:B---3--:R-:W-:-:S03]  /*120c0*/  IADD3.X R121, R121, UR17, RZ, P3, !PT ;  /* 0x0000001179797c10 */ /* 0x008fc60009ffe4ff */
[----:B------:R-:W3:Y:S04]  /*120d0*/  LDL.LU R162, [R1+0x2b4] ;  /* 0x0002b40001a27983 */ /* 0x000ee80000300800 */
[----:B------:R0:W-:Y:S01]  /*120e0*/  STL [R1+0x2fc], R121 ;  /* 0x0002fc7901007387 */ /* 0x0001e20000100800 */
[----:B----4-:R-:W-:-:S03]  /*120f0*/  IADD3 R158, P3, R158, UR45, RZ ;  /* 0x0000002d9e9e7c10 */ /* 0x010fc6000ff7e0ff */
        /* <DEDUP_REMOVED lines=15> */
[----:B------:R1:W-:Y:S04]  /*121f0*/  STL [R1+0x2e4], R164 ;  /* 0x0002e4a401007387 */ /* 0x0003e80000100800 */
[----:B0-----:R-:W4:Y:S01]  /*12200*/  LDL.LU R172, [R1+0x280] ;  /* 0x0002800001ac7983 */ /* 0x001f220000300800 */
[----:B------:R-:W-:-:S03]  /*12210*/  IADD3 R168, P1, R168, UR45, RZ ;  /* 0x0000002da8a87c10 */ /* 0x000fc6000ff3e0ff */
[----:B------:R-:W-:Y:S04]  /*12220*/  STL [R1+0x2b8], R167 ;  /* 0x0002b8a701007387 */ /* 0x000fe80000100800 */
[----:B------:R-:W4:Y:S04]  /*12230*/  LDL.LU R191, [R1+0x2a4] ;  /* 0x0002a40001bf7983 */ /* 0x000f280000300800 */
[----:B------:R-:W4:Y:S04]  /*12240*/  LDL.LU R157, [R1+0x278] ;  /* 0x00027800019d7983 */ /* 0x000f280000300800 */
[----:B------:R-:W4:Y:S04]  /*12250*/  LDL.LU R161, [R1+0x29c] ;  /* 0x00029c0001a17983 */ /* 0x000f280000300800 */
[----:B------:R0:W-:Y:S04]  /*12260*/  STL [R1+0x2b0], R168 ;  /* 0x0002b0a801007387 */ /* 0x0001e80000100800 */
[----:B-1----:R-:W4:Y:S04]  /*12270*/  LDL.LU R164, [R1+0x270] ;  /* 0x0002700001a47983 */ /* 0x002f280000300800 */
[----:B0-----:R-:W4:Y:S01]  /*12280*/  LDL.LU R168, [R1+0x294] ;  /* 0x0002940001a87983 */ /* 0x001f220000300800 */
[----:B------:R-:W-:-:S03]  /*12290*/  IADD3.X R174, R174, UR17, RZ, P4, !PT ;  /* 0x00000011aeae7c10 */ /* 0x000fc6000a7fe4ff */
[----:B------:R-:W4:Y:S04]  /*122a0*/  LDL.LU R167, [R1+0x268] ;  /* 0x0002680001a77983 */ /* 0x000f280000300800 */
[----:B------:R0:W-:Y:S04]  /*122b0*/  STL [R1+0x2d4], R174 ;  /* 0x0002d4ae01007387 */ /* 0x0001e80000100800 */
[----:B0-----:R-:W4:Y:S01]  /*122c0*/  LDL.LU R174, [R1+0x28c] ;  /* 0x00028c0001ae7983 */ /* 0x001f220000300800 */
[----:B------:R-:W-:-:S05]  /*122d0*/  IADD3 R177, P4, R177, UR45, RZ ;  /* 0x0000002db1b17c10 */ /* 0x000fca000ff9e0ff */
[----:B------:R0:W-:Y:S04]  /*122e0*/  STL [R1+0x2a8], R177 ;  /* 0x0002a8b101007387 */ /* 0x0001e80000100800 */
[----:B0-----:R-:W4:Y:S01]  /*122f0*/  LDL.LU R177, [R1+0x260] ;  /* 0x0002600001b17983 */ /* 0x001f220000300800 */
[----:B------:R-:W-:Y:S02]  /*12300*/  IADD3.X R148, R148, UR17, RZ, P3, !PT ;  /* 0x0000001194947c10 */ /* 0x000fe40009ffe4ff */
[----:B------:R-:W-:Y:S02]  /*12310*/  IADD3 R150, P3, R150, UR45, RZ ;  /* 0x0000002d96967c10 */ /* 0x000fe4000ff7e0ff */
[----:B------:R-:W-:-:S05]  /*12320*/  IADD3.X R171, R171, UR17, RZ, P6, !PT ;  /* 0x00000011abab7c10 */ /* 0x000fca000b7fe4ff */
[----:B------:R0:W-:Y:S01]  /*12330*/  STL [R1+0x2c4], R171 ;  /* 0x0002c4ab01007387 */ /* 0x0001e20000100800 */
[----:B------:R-:W-:-:S03]  /*12340*/  IADD3 R153, P6, R153, UR45, RZ ;  /* 0x0000002d99997c10 */ /* 0x000fc6000ffde0ff */
[----:B------:R-:W-:Y:S04]  /*12350*/  STL [R1+0x2cc], R148 ;  /* 0x0002cc9401007387 */ /* 0x000fe80000100800 */
[----:B0-----:R-:W4:Y:S04]  /*12360*/  LDL.LU R171, [R1+0x284] ;  /* 0x0002840001ab7983 */ /* 0x001f280000300800 */
[----:B------:R-:W-:Y:S01]  /*12370*/  STL [R1+0x2a0], R150 ;  /* 0x0002a09601007387 */ /* 0x000fe20000100800 */
[----:B--2---:R-:W-:Y:S02]  /*12380*/  IADD3.X R120, R120, UR17, RZ, P5, !PT ;  /* 0x0000001178787c10 */ /* 0x004fe4000affe4ff */
[----:B------:R-:W-:-:S03]  /*12390*/  IADD3 R154, P5, R154, UR45, RZ ;  /* 0x0000002d9a9a7c10 */ /* 0x000fc6000ffbe0ff */
[----:B------:R0:W-:Y:S01]  /*123a0*/  STL [R1+0x2bc], R120 ;  /* 0x0002bc7801007387 */ /* 0x0001e20000100800 */
[----:B---3--:R-:W-:-:S03]  /*123b0*/  IADD3.X R162, R162, UR17, RZ, P2, !PT ;  /* 0x00000011a2a27c10 */ /* 0x008fc600097fe4ff */
[----:B0-----:R-:W2:Y:S04]  /*123c0*/  LDL.LU R120, [R1+0x258] ;  /* 0x0002580001787983 */ /* 0x001ea80000300800 */
[----:B------:R-:W-:Y:S01]  /*123d0*/  STL [R1+0x298], R153 ;  /* 0x0002989901007387 */ /* 0x000fe20000100800 */
[----:B----4-:R-:W-:-:S03]  /*123e0*/  IADD3 R121, P2, R121, UR45, RZ ;  /* 0x0000002d79797c10 */ /* 0x010fc6000ff5e0ff */
[----:B------:R-:W3:Y:S04]  /*123f0*/  LDL.LU R158, [R1+0x27c] ;  /* 0x00027c00019e7983 */ /* 0x000ee80000300800 */
[----:B------:R-:W-:Y:S04]  /*12400*/  STL [R1+0x290], R154 ;  /* 0x0002909a01007387 */ /* 0x000fe80000100800 */
[----:B------:R0:W-:Y:S04]  /*12410*/  STL [R1+0x288], R121 ;  /* 0x0002887901007387 */ /* 0x0001e80000100800 */
[----:B------:R1:W-:Y:S04]  /*12420*/  STL [R1+0x2b4], R162 ;  /* 0x0002b4a201007387 */ /* 0x0003e80000100800 */
[----:B0-----:R-:W4:Y:S04]  /*12430*/  LDL.LU R121, [R1+0x250] ;  /* 0x0002500001797983 */ /* 0x001f280000300800 */
[----:B------:R-:W4:Y:S01]  /*12440*/  LDL.LU R148, [R1+0x274] ;  /* 0x0002740001947983 */ /* 0x000f220000300800 */
[----:B------:R-:W-:-:S03]  /*12450*/  IADD3.X R190, R190, UR17, RZ, P1, !PT ;  /* 0x00000011bebe7c10 */ /* 0x000fc60008ffe4ff */
[----:B------:R-:W4:Y:S04]  /*12460*/  LDL.LU R150, [R1+0x248] ;  /* 0x0002480001967983 */ /* 0x000f280000300800 */
[----:B------:R-:W4:Y:S04]  /*12470*/  LDL.LU R153, [R1+0x26c] ;  /* 0x00026c0001997983 */ /* 0x000f280000300800 */
[----:B------:R0:W-:Y:S04]  /*12480*/  STL [R1+0x2ac], R190 ;  /* 0x0002acbe01007387 */ /* 0x0001e80000100800 */
[----:B------:R-:W4:Y:S04]  /*12490*/  LDL.LU R154, [R1+0x240] ;  /* 0x00024000019a7983 */ /* 0x000f280000300800 */
[----:B-1----:R-:W4:Y:S04]  /*124a0*/  LDL.LU R162, [R1+0x264] ;  /* 0x0002640001a27983 */ /* 0x002f280000300800 */
[----:B0-----:R-:W4:Y:S01]  /*124b0*/  LDL.LU R190, [R1+0x440] ;  /* 0x0004400001be7983 */ /* 0x001f220000300800 */
[----:B------:R-:W-:-:S05]  /*124c0*/  IADD3 R172, P1, R172, UR45, RZ ;  /* 0x0000002dacac7c10 */ /* 0x000fca000ff3e0ff */
[----:B------:R0:W-:Y:S01]  /*124d0*/  STL [R1+0x280], R172 ;  /* 0x000280ac01007387 */ /* 0x0001e20000100800 */
[----:B------:R-:W-:Y:S02]  /*124e0*/  IADD3.X R191, R191, UR17, RZ, P4, !PT ;  /* 0x00000011bfbf7c10 */ /* 0x000fe4000a7fe4ff */
[----:B------:R-:W-:Y:S01]  /*124f0*/  IADD3 R157, P4, R157, UR45, RZ ;  /* 0x0000002d9d9d7c10 */ /* 0x000fe2000ff9e0ff */
[----:B0-----:R-:W4:Y:S01]  /*12500*/  LDL.LU R172, [R1+0x25c] ;  /* 0x00025c0001ac7983 */ /* 0x001f220000300800 */
[----:B------:R-:W-:-:S03]  /*12510*/  IADD3.X R161, R161, UR17, RZ, P3, !PT ;  /* 0x00000011a1a17c10 */ /* 0x000fc60009ffe4ff */
[----:B------:R-:W-:Y:S04]  /*12520*/  STL [R1+0x2a4], R191 ;  /* 0x0002a4bf01007387 */ /* 0x000fe80000100800 */
[----:B------:R-:W-:Y:S01]  /*12530*/  STL [R1+0x278], R157 ;  /* 0x0002789d01007387 */ /* 0x000fe20000100800 */
[----:B------:R-:W-:Y:S02]  /*12540*/  IADD3 R164, P3, R164, UR45, RZ ;  /* 0x0000002da4a47c10 */ /* 0x000fe4000ff7e0ff */
[----:B------:R-:W-:Y:S02]  /*12550*/  IADD3.X R168, R168, UR17, RZ, P6, !PT ;  /* 0x00000011a8a87c10 */ /* 0x000fe4000b7fe4ff */
[----:B------:R-:W-:-:S03]  /*12560*/  IADD3 R167, P6, R167, UR45, RZ ;  /* 0x0000002da7a77c10 */ /* 0x000fc6000ffde0ff */
[----:B------:R0:W-:Y:S04]  /*12570*/  STL [R1+0x294], R168 ;  /* 0x000294a801007387 */ /* 0x0001e80000100800 */
[----:B------:R-:W-:Y:S04]  /*12580*/  STL [R1+0x29c], R161 ;  /* 0x00029ca101007387 */ /* 0x000fe80000100800 */
[----:B0-----:R-:W4:Y:S01]  /*12590*/  LDL.LU R168, [R1+0x438] ;  /* 0x0004380001a87983 */ /* 0x001f220000300800 */
[----:B------:R-:W-:-:S03]  /*125a0*/  IADD3.X R174, R174, UR17, RZ, P5, !PT ;  /* 0x00000011aeae7c10 */ /* 0x000fc6000affe4ff */
[----:B------:R-:W-:Y:S04]  /*125b0*/  STL [R1+0x270], R164 ;  /* 0x000270a401007387 */ /* 0x000fe80000100800 */
[----:B------:R0:W-:Y:S04]  /*125c0*/  STL [R1+0x28c], R174 ;  /* 0x00028cae01007387 */ /* 0x0001e80000100800 */
[----:B0-----:R-:W4:Y:S01]  /*125d0*/  LDL.LU R174, [R1+0x254] ;  /* 0x0002540001ae7983 */ /* 0x001f220000300800 */
[----:B------:R-:W-:-:S03]  /*125e0*/  IADD3 R177, P5, R177, UR45, RZ ;  /* 0x0000002db1b17c10 */ /* 0x000fc6000ffbe0ff */
[----:B------:R-:W-:Y:S04]  /*125f0*/  STL [R1+0x268], R167 ;  /* 0x000268a701007387 */ /* 0x000fe80000100800 */
[----:B------:R-:W4:Y:S04]  /*12600*/  LDL.LU R191, [R1+0x434] ;  /* 0x0004340001bf7983 */ /* 0x000f280000300800 */
[----:B------:R-:W4:Y:S04]  /*12610*/  LDL.LU R157, [R1+0x24c] ;  /* 0x00024c00019d7983 */ /* 0x000f280000300800 */
[----:B------:R0:W-:Y:S04]  /*12620*/  STL [R1+0x260], R177 ;  /* 0x000260b101007387 */ /* 0x0001e80000100800 */
[----:B0-----:R-:W4:Y:S01]  /*12630*/  LDL.LU R177, [R1+0x42c] ;  /* 0x00042c0001b17983 */ /* 0x001f220000300800 */
[----:B------:R-:W-:-:S03]  /*12640*/  IADD3.X R171, R171, UR17, RZ, P2, !PT ;  /* 0x00000011abab7c10 */ /* 0x000fc600097fe4ff */
[----:B------:R-:W4:Y:S04]  /*12650*/  LDL.LU R161, [R1+0x244] ;  /* 0x0002440001a17983 */ /* 0x000f280000300800 */
[----:B------:R0:W-:Y:S04]  /*12660*/  STL [R1+0x284], R171 ;  /* 0x000284ab01007387 */ /* 0x0001e80000100800 */
[----:B0-----:R-:W4:Y:S04]  /*12670*/  LDL.LU R171, [R1+0x220] ;  /* 0x0002200001ab7983 */ /* 0x001f280000300800 */
[----:B------:R-:W4:Y:S04]  /*12680*/  LDL.LU R164, [R1+0x23c] ;  /* 0x00023c0001a47983 */ /* 0x000f280000300800 */
[----:B------:R-:W4:Y:S01]  /*12690*/  LDL.LU R167, [R1+0x218] ;  /* 0x0002180001a77983 */ /* 0x000f220000300800 */
[----:B--2---:R-:W-:-:S05]  /*126a0*/  IADD3 R120, P2, R120, UR45, RZ ;  /* 0x0000002d78787c10 */ /* 0x004fca000ff5e0ff */
[----:B------:R0:W-:Y:S01]  /*126b0*/  STL [R1+0x258], R120 ;  /* 0x0002587801007387 */ /* 0x0001e20000100800 */
[----:B---3--:R-:W-:-:S03]  /*126c0*/  IADD3.X R158, R158, UR17, RZ, P1, !PT ;  /* 0x000000119e9e7c10 */ /* 0x008fc60008ffe4ff */
[----:B0-----:R-:W2:Y:S01]  /*126d0*/  LDL.LU R120, [R1+0x43c] ;  /* 0x00043c0001787983 */ /* 0x001ea20000300800 */
[----:B----4-:R-:W-:Y:S02]  /*126e0*/  IADD3 R121, P1, R121, UR45, RZ ;  /* 0x0000002d79797c10 */ /* 0x010fe4000ff3e0ff */
[----:B------:R-:W-:-:S03]  /*126f0*/  IADD3.X R148, R148, UR17, RZ, P4, !PT ;  /* 0x0000001194947c10 */ /* 0x000fc6000a7fe4ff */
[----:B------:R0:W-:Y:S01]  /*12700*/  STL [R1+0x250], R121 ;  /* 0x0002507901007387 */ /* 0x0001e20000100800 */
[----:B------:R-:W-:Y:S02]  /*12710*/  IADD3 R150, P4, R150, UR45, RZ ;  /* 0x0000002d96967c10 */ /* 0x000fe4000ff9e0ff */
[----:B------:R-:W-:Y:S01]  /*12720*/  IADD3.X R153, R153, UR17, RZ, P3, !PT ;  /* 0x0000001199997c10 */ /* 0x000fe20009ffe4ff */
[----:B0-----:R-:W3:Y:S04]  /*12730*/  LDL.LU R121, [R1+0x238] ;  /* 0x0002380001797983 */ /* 0x001ee80000300800 */
        /* <DEDUP_REMOVED lines=8> */
[----:B------:R1:W-:Y:S04]  /*127c0*/  STL [R1+0x240], R154 ;  /* 0x0002409a01007387 */ /* 0x0003e80000100800 */
[----:B0-----:R-:W4:Y:S04]  /*127d0*/  LDL.LU R190, [R1+0x430] ;  /* 0x0004300001be7983 */ /* 0x001f280000300800 */
[----:B------:R-:W-:Y:S01]  /*127e0*/  STL [R1+0x264], R162 ;  /* 0x000264a201007387 */ /* 0x000fe20000100800 */
[----:B------:R-:W-:-:S03]  /*127f0*/  IADD3.X R172, R172, UR17, RZ, P5, !PT ;  /* 0x00000011acac7c10 */ /* 0x000fc6000affe4ff */
[----:B------:R-:W4:Y:S04]  /*12800*/  LDL.LU R148, [R1+0x200] ;  /* 0x0002000001947983 */ /* 0x000f280000300800 */
[----:B------:R-:W4:Y:S04]  /*12810*/  LDL.LU R150, [R1+0x428] ;  /* 0x0004280001967983 */ /* 0x000f280000300800 */
[----:B------:R-:W4:Y:S04]  /*12820*/  LDL.LU R153, [R1+0x1f8] ;  /* 0x0001f80001997983 */ /* 0x000f280000300800 */
[----:B------:R0:W-:Y:S04]  /*12830*/  STL [R1+0x25c], R172 ;  /* 0x00025cac01007387 */ /* 0x0001e80000100800 */
[----:B-1----:R-:W4:Y:S04]  /*12840*/  LDL.LU R154, [R1+0x21c] ;  /* 0x00021c00019a7983 */ /* 0x002f280000300800 */
[----:B0-----:R-:W4:Y:S04]  /*12850*/  LDL.LU R172, [R1+0x1f0] ;  /* 0x0001f00001ac7983 */ /* 0x001f280000300800 */
[----:B------:R-:W4:Y:S01]  /*12860*/  LDL.LU R162, [R1+0x214] ;  /* 0x0002140001a27983 */ /* 0x000f220000300800 */
[----:B------:R-:W-:-:S05]  /*12870*/  IADD3 R168, P5, R168, UR44, RZ ;  /* 0x0000002ca8a87c10 */ /* 0x000fca000ffbe0ff */
[----:B------:R0:W-:Y:S04]  /*12880*/  STL [R1+0x438], R168 ;  /* 0x000438a801007387 */ /* 0x0001e80000100800 */
[----:B0-----:R-:W4:Y:S01]  /*12890*/  LDL.LU R168, [R1+0x1e8] ;  /* 0x0001e80001a87983 */ /* 0x001f220000300800 */
[----:B------:R-:W-:-:S05]  /*128a0*/  IADD3.X R174, R174, UR17, RZ, P2, !PT ;  /* 0x00000011aeae7c10 */ /* 0x000fca00097fe4ff */
[----:B------:R0:W-:Y:S01]  /*128b0*/  STL [R1+0x254], R174 ;  /* 0x000254ae01007387 */ /* 0x0001e20000100800 */
[----:B------:R-:W-:Y:S02]  /*128c0*/  IADD3 R191, P2, R191, UR44, RZ ;  /* 0x0000002cbfbf7c10 */ /* 0x000fe4000ff5e0ff */
[----:B------:R-:W-:Y:S01]  /*128d0*/  IADD3.X R157, R157, UR17, RZ, P1, !PT ;  /* 0x000000119d9d7c10 */ /* 0x000fe20008ffe4ff */
[----:B0-----:R-:W4:Y:S01]  /*128e0*/  LDL.LU R174, [R1+0x1e0] ;  /* 0x0001e00001ae7983 */ /* 0x001f220000300800 */
[----:B------:R-:W-:-:S05]  /*128f0*/  IADD3 R177, P1, R177, UR44, RZ ;  /* 0x0000002cb1b17c10 */ /* 0x000fca000ff3e0ff */
[----:B------:R0:W-:Y:S04]  /*12900*/  STL [R1+0x42c], R177 ;  /* 0x00042cb101007387 */ /* 0x0001e80000100800 */
[----:B------:R-:W-:Y:S04]  /*12910*/  STL [R1+0x434], R191 ;  /* 0x000434bf01007387 */ /* 0x000fe80000100800 */
[----:B0-----:R-:W4:Y:S01]  /*12920*/  LDL.LU R177, [R1+0x1fc] ;  /* 0x0001fc0001b17983 */ /* 0x001f220000300800 */
[----:B------:R-:W-:Y:S02]  /*12930*/  IADD3.X R161, R161, UR17, RZ, P4, !PT ;  /* 0x00000011a1a17c10 */ /* 0x000fe4000a7fe4ff */
[----:B------:R-:W-:Y:S01]  /*12940*/  IADD3 R171, P4, R171, UR44, RZ ;  /* 0x0000002cabab7c10 */ /* 0x000fe2000ff9e0ff */
[----:B------:R-:W-:Y:S01]  /*12950*/  STL [R1+0x24c], R157 ;  /* 0x00024c9d01007387 */ /* 0x000fe20000100800 */
[----:B------:R-:W-:-:S03]  /*12960*/  IADD3.X R164, R164, UR17, RZ, P3, !PT ;  /* 0x00000011a4a47c10 */ /* 0x000fc60009ffe4ff */
[----:B------:R0:W-:Y:S01]  /*12970*/  STL [R1+0x220], R171 ;  /* 0x000220ab01007387 */ /* 0x0001e20000100800 */
[----:B------:R-:W-:-:S03]  /*12980*/  IADD3 R167, P3, R167, UR44, RZ ;  /* 0x0000002ca7a77c10 */ /* 0x000fc6000ff7e0ff */
[----:B0-----:R-:W4:Y:S04]  /*12990*/  LDL.LU R171, [R1+0x1f4] ;  /* 0x0001f40001ab7983 */ /* 0x001f280000300800 */
[----:B------:R-:W-:Y:S04]  /*129a0*/  STL [R1+0x244], R161 ;  /* 0x000244a101007387 */ /* 0x000fe80000100800 */
[----:B------:R-:W-:Y:S01]  /*129b0*/  STL [R1+0x23c], R164 ;  /* 0x00023ca401007387 */ /* 0x000fe20000100800 */
[----:B--2---:R-:W-:Y:S02]  /*129c0*/  IADD3.X R120, R120, UR6, RZ, P6, !PT ;  /* 0x0000000678787c10 */ /* 0x004fe4000b7fe4ff */
[----:B------:R-:W-:-:S05]  /*129d0*/  IADD3 R232, P6, R232, UR44, RZ ;  /* 0x0000002ce8e87c10 */ /* 0x000fca000ffde0ff */
[----:B------:R0:W-:Y:S04]  /*129e0*/  STL [R1+0x210], R232 ;  /* 0x000210e801007387 */ /* 0x0001e80000100800 */
[----:B------:R-:W-:Y:S04]  /*129f0*/  STL [R1+0x218], R167 ;  /* 0x000218a701007387 */ /* 0x000fe80000100800 */
[----:B0-----:R-:W2:Y:S04]  /*12a00*/  LDL.LU R232, [R1+0x694] ;  /* 0x0006940001e87983 */ /* 0x001ea80000300800 */
[----:B------:R0:W-:Y:S01]  /*12a10*/  STL [R1+0x43c], R120 ;  /* 0x00043c7801007387 */ /* 0x0001e20000100800 */
[----:B---3--:R-:W-:-:S02]  /*12a20*/  IADD3.X R121, R121, UR6, RZ, P5, !PT ;  /* 0x0000000679797c10 */ /* 0x008fc4000affe4ff */
[----:B------:R-:W-:Y:S01]  /*12a30*/  IADD3 R248, P5, R248, UR44, RZ ;  /* 0x0000002cf8f87c10 */ /* 0x000fe2000ffbe0ff */
[----:B0-----:R-:W3:Y:S04]  /*12a40*/  LDL.LU R120, [R1+0x1ec] ;  /* 0x0001ec0001787983 */ /* 0x001ee80000300800 */
[----:B------:R0:W-:Y:S04]  /*12a50*/  STL [R1+0x238], R121 ;  /* 0x0002387901007387 */ /* 0x0001e80000100800 */
[----:B0-----:R-:W2:Y:S04]  /*12a60*/  LDL.LU R121, [R1+0x1c0] ;  /* 0x0001c00001797983 */ /* 0x001ea80000300800 */
[----:B------:R0:W-:Y:S01]  /*12a70*/  STL [R1+0x208], R248 ;  /* 0x000208f801007387 */ /* 0x0001e20000100800 */
[----:B------:R-:W-:-:S02]  /*12a80*/  IADD3.X R3, R3, UR6, RZ, P6, !PT ;  /* 0x0000000603037c10 */ /* 0x000fc4000b7fe4ff */
[----:B----4-:R-:W-:Y:S01]  /*12a90*/  IADD3.X R190, R190, UR6, RZ, P2, !PT ;  /* 0x00000006bebe7c10 */ /* 0x010fe200097fe4ff */
[----:B0-----:R-:W4:Y:S04]  /*12aa0*/  LDL.LU R248, [R1+0x690] ;  /* 0x0006900001f87983 */ /* 0x001f280000300800 */
[----:B------:R-:W4:Y:S01]  /*12ab0*/  LDL.LU R157, [R1+0x1e4] ;  /* 0x0001e400019d7983 */ /* 0x000f220000300800 */
[----:B------:R-:W-:-:S03]  /*12ac0*/  IADD3 R148, P2, R148, UR44, RZ ;  /* 0x0000002c94947c10 */ /* 0x000fc6000ff5e0ff */
[----:B------:R-:W4:Y:S01]  /*12ad0*/  LDL.LU R161, [R1+0x1b8] ;  /* 0x0001b80001a17983 */ /* 0x000f220000300800 */
[----:B------:R-:W-:-:S03]  /*12ae0*/  IADD3.X R150, R150, UR6, RZ, P1, !PT ;  /* 0x0000000696967c10 */ /* 0x000fc60008ffe4ff */
[----:B------:R-:W4:Y:S01]  /*12af0*/  LDL.LU R164, [R1+0x1dc] ;  /* 0x0001dc0001a47983 */ /* 0x000f220000300800 */
[----:B------:R-:W-:-:S03]  /*12b00*/  IADD3 R153, P1, R153, UR44, RZ ;  /* 0x0000002c99997c10 */ /* 0x000fc6000ff3e0ff */
[----:B------:R-:W4:Y:S04]  /*12b10*/  LDL.LU R167, [R1+0x1b0] ;  /* 0x0001b00001a77983 */ /* 0x000f280000300800 */
[----:B------:R0:W-:Y:S01]  /*12b20*/  STL [R1+0x430], R190 ;  /* 0x000430be01007387 */ /* 0x0001e20000100800 */
[----:B------:R-:W-:Y:S02]  /*12b30*/  IADD3.X R154, R154, UR6, RZ, P4, !PT ;  /* 0x000000069a9a7c10 */ /* 0x000fe4000a7fe4ff */
[----:B------:R-:W-:Y:S01]  /*12b40*/  IADD3 R172, P4, R172, UR44, RZ ;  /* 0x0000002cacac7c10 */ /* 0x000fe2000ff9e0ff */
[----:B0-----:R-:W4:Y:S04]  /*12b50*/  LDL.LU R190, [R1+0x1a8] ;  /* 0x0001a80001be7983 */ /* 0x001f280000300800 */
[----:B------:R-:W-:Y:S01]  /*12b60*/  STL [R1+0x200], R148 ;  /* 0x0002009401007387 */ /* 0x000fe20000100800 */
[----:B------:R-:W-:-:S03]  /*12b70*/  IADD3.X R162, R162, UR6, RZ, P3, !PT ;  /* 0x00000006a2a27c10 */ /* 0x000fc60009ffe4ff */
[----:B------:R-:W-:Y:S01]  /*12b80*/  STL [R1+0x428], R150 ;  /* 0x0004289601007387 */ /* 0x000fe20000100800 */
[----:B------:R-:W-:-:S03]  /*12b90*/  IADD3.X R231, R231, UR6, RZ, P5, !PT ;  /* 0x00000006e7e77c10 */ /* 0x000fc6000affe4ff */
[----:B------:R0:W-:Y:S04]  /*12ba0*/  STL [R1+0x1f0], R172 ;  /* 0x0001f0ac01007387 */ /* 0x0001e80000100800 */
[----:B------:R-:W-:Y:S01]  /*12bb0*/  STL [R1+0x1f8], R153 ;  /* 0x0001f89901007387 */ /* 0x000fe20000100800 */
[----:B------:R-:W-:Y:S02]  /*12bc0*/  IADD3 R236, P5, R236, UR44, RZ ;  /* 0x0000002cecec7c10 */ /* 0x000fe4000ffbe0ff */
[----:B------:R-:W-:Y:S01]  /*12bd0*/  IADD3 R168, P3, R168, UR44, RZ ;  /* 0x0000002ca8a87c10 */ /* 0x000fe2000ff7e0ff */
[----:B0-----:R-:W4:Y:S04]  /*12be0*/  LDL.LU R172, [R1+0x1bc] ;  /* 0x0001bc0001ac7983 */ /* 0x001f280000300800 */
[----:B------:R-:W-:Y:S04]  /*12bf0*/  STL [R1+0x21c], R154 ;  /* 0x00021c9a01007387 */ /* 0x000fe80000100800 */
[----:B------:R0:W-:Y:S04]  /*12c00*/  STL [R1+0x20c], R3 ;  /* 0x00020c0301007387 */ /* 0x0001e80000100800 */
[----:B------:R-:W-:Y:S01]  /*12c10*/  STL [R1+0x214], R162 ;  /* 0x000214a201007387 */ /* 0x000fe20000100800 */
[----:B------:R-:W-:-:S03]  /*12c20*/  IADD3 R174, P6, R174, UR44, RZ ;  /* 0x0000002caeae7c10 */ /* 0x000fc6000ffde0ff */
[----:B0-----:R-:W4:Y:S04]  /*12c30*/  LDL.LU R3, [R1+0x68c] ;  /* 0x00068c0001037983 */ /* 0x001f280000300800 */
[----:B------:R-:W-:Y:S04]  /*12c40*/  STL [R1+0x1e8], R168 ;  /* 0x0001e8a801007387 */ /* 0x000fe80000100800 */
[----:B------:R0:W-:Y:S04]  /*12c50*/  STL [R1+0x204], R231 ;  /* 0x000204e701007387 */ /* 0x0001e80000100800 */
[----:B0-----:R-:W4:Y:S04]  /*12c60*/  LDL.LU R231, [R1+0x688] ;  /* 0x0006880001e77983 */ /* 0x001f280000300800 */
[----:B------:R-:W-:Y:S01]  /*12c70*/  STL [R1+0x1e0], R174 ;  /* 0x0001e0ae01007387 */ /* 0x000fe20000100800 */
[----:B------:R-:W-:-:S02]  /*12c80*/  IADD3.X R177, R177, UR6, RZ, P2, !PT ;  /* 0x00000006b1b17c10 */ /* 0x000fc400097fe4ff */
[----:B------:R-:W-:Y:S01]  /*12c90*/  IADD3 R104, P2, R104, UR44, RZ ;  /* 0x0000002c68687c10 */ /* 0x000fe2000ff5e0ff */
[----:B------:R0:W-:Y:S04]  /*12ca0*/  STL [R1+0x1d8], R236 ;  /* 0x0001d8ec01007387 */ /* 0x0001e80000100800 */
[----:B0-----:R-:W4:Y:S04]  /*12cb0*/  LDL.LU R236, [R1+0x684] ;  /* 0x0006840001ec7983 */ /* 0x001f280000300800 */
[----:B------:R-:W4:Y:S04]  /*12cc0*/  LDL.LU R174, [R1+0x1b4] ;  /* 0x0001b40001ae7983 */ /* 0x000f280000300800 */
[----:B------:R0:W-:Y:S04]  /*12cd0*/  STL [R1+0x1d0], R104 ;  /* 0x0001d06801007387 */ /* 0x0001e80000100800 */
[----:B0-----:R-:W4:Y:S04]  /*12ce0*/  LDL.LU R104, [R1+0x680] ;  /* 0x0006800001687983 */ /* 0x001f280000300800 */
[----:B------:R0:W-:Y:S04]  /*12cf0*/  STL [R1+0x1fc], R177 ;  /* 0x0001fcb101007387 */ /* 0x0001e80000100800 */
[----:B0-----:R-:W4:Y:S01]  /*12d00*/  LDL.LU R177, [R1+0x1ac] ;  /* 0x0001ac0001b17983 */ /* 0x001f220000300800 */
[----:B------:R-:W-:-:S02]  /*12d10*/  IADD3.X R171, R171, UR6, RZ, P1, !PT ;  /* 0x00000006abab7c10 */ /* 0x000fc40008ffe4ff */
[----:B------:R-:W-:Y:S01]  /*12d20*/  IADD3 R198, P1, R198, UR44, RZ ;  /* 0x0000002cc6c67c10 */ /* 0x000fe2000ff3e0ff */
[----:B------:R-:W4:Y:S04]  /*12d30*/  LDL.LU R162, [R1+0x180] ;  /* 0x0001800001a27983 */ /* 0x000f280000300800 */
[----:B------:R-:W4:Y:S04]  /*12d40*/  LDL.LU R168, [R1+0x1a4] ;  /* 0x0001a40001a87983 */ /* 0x000f280000300800 */
[----:B------:R-:W-:Y:S04]  /*12d50*/  STL [R1+0x1f4], R171 ;  /* 0x0001f4ab01007387 */ /* 0x000fe80000100800 */
[----:B------:R0:W-:Y:S04]  /*12d60*/  STL [R1+0x1c8], R198 ;  /* 0x0001c8c601007387 */ /* 0x0001e80000100800 */
[----:B0-----:R-:W4:Y:S04]  /*12d70*/  LDL.LU R198, [R1+0x67c] ;  /* 0x00067c0001c67983 */ /* 0x001f280000300800 */
[----:B------:R-:W4:Y:S01]  /*12d80*/  LDL.LU R171, [R1+0x178] ;  /* 0x0001780001ab7983 */ /* 0x000f220000300800 */
[----:B------:R-:W-:-:S02]  /*12d90*/  IADD3.X R92, R92, UR6, RZ, P5, !PT ;  /* 0x000000065c5c7c10 */ /* 0x000fc4000affe4ff */
[----:B------:R-:W-:Y:S02]  /*12da0*/  IADD3.X R117, R117, UR6, RZ, P2, !PT ;  /* 0x0000000675757c10 */ /* 0x000fe400097fe4ff */
[----:B------:R-:W-:Y:S02]  /*12db0*/  IADD3.X R10, R10, UR6, RZ, P1, !PT ;  /* 0x000000060a0a7c10 */ /* 0x000fe40008ffe4ff */
[----:B------:R-:W-:Y:S02]  /*12dc0*/  IADD3 R112, P1, R112, UR44, RZ ;  /* 0x0000002c70707c10 */ /* 0x000fe4000ff3e0ff */
[----:B---3--:R-:W-:-:S05]  /*12dd0*/  IADD3.X R120, R120, UR6, RZ, P4, !PT ;  /* 0x0000000678787c10 */ /* 0x008fca000a7fe4ff */
[----:B------:R0:W-:Y:S04]  /*12de0*/  STL [R1+0x1ec], R120 ;  /* 0x0001ec7801007387 */ /* 0x0001e80000100800 */
[----:B0-----:R-:W3:Y:S01]  /*12df0*/  LDL.LU R120, [R1+0x170] ;  /* 0x0001700001787983 */ /* 0x001ee20000300800 */
[----:B--2---:R-:W-:-:S05]  /*12e00*/  IADD3 R121, P4, R121, UR44, RZ ;  /* 0x0000002c79797c10 */ /* 0x004fca000ff9e0ff */
[----:B------:R0:W-:Y:S04]  /*12e10*/  STL [R1+0x1c0], R121 ;  /* 0x0001c07901007387 */ /* 0x0001e80000100800 */
[----:B0-----:R-:W2:Y:S01]  /*12e20*/  LDL.LU R121, [R1+0x168] ;  /* 0x0001680001797983 */ /* 0x001ea20000300800 */
[----:B----4-:R-:W-:Y:S02]  /*12e30*/  IADD3.X R157, R157, UR6, RZ, P3, !PT ;  /* 0x000000069d9d7c10 */ /* 0x010fe40009ffe4ff */
[----:B------:R-:W-:-:S03]  /*12e40*/  IADD3 R161, P3, R161, UR44, RZ ;  /* 0x0000002ca1a17c10 */ /* 0x000fc6000ff7e0ff */
[----:B------:R-:W-:Y:S01]  /*12e50*/  STL [R1+0x1e4], R157 ;  /* 0x0001e49d01007387 */ /* 0x000fe20000100800 */
[----:B------:R-:W-:-:S03]  /*12e60*/  IADD3.X R164, R164, UR6, RZ, P6, !PT ;  /* 0x00000006a4a47c10 */ /* 0x000fc6000b7fe4ff */
[----:B------:R-:W-:Y:S01]  /*12e70*/  STL [R1+0x1b8], R161 ;  /* 0x0001b8a101007387 */ /* 0x000fe20000100800 */
[----:B------:R-:W-:-:S03]  /*12e80*/  IADD3 R167, P6, R167, UR44, RZ ;  /* 0x0000002ca7a77c10 */ /* 0x000fc6000ffde0ff */
[----:B------:R0:W-:Y:S04]  /*12e90*/  STL [R1+0x1d4], R92 ;  /* 0x0001d45c01007387 */ /* 0x0001e80000100800 */
[----:B------:R-:W-:Y:S04]  /*12ea0*/  STL [R1+0x1dc], R164 ;  /* 0x0001dca401007387 */ /* 0x000fe80000100800 */
[----:B0-----:R-:W4:Y:S01]  /*12eb0*/  LDL.LU R92, [R1+0x678] ;  /* 0x00067800015c7983 */ /* 0x001f220000300800 */
[----:B------:R-:W-:-:S03]  /*12ec0*/  IADD3 R190, P5, R190, UR44, RZ ;  /* 0x0000002cbebe7c10 */ /* 0x000fc6000ffbe0ff */
[----:B------:R-:W-:Y:S04]  /*12ed0*/  STL [R1+0x1b0], R167 ;  /* 0x0001b0a701007387 */ /* 0x000fe80000100800 */
[----:B------:R0:W-:Y:S04]  /*12ee0*/  STL [R1+0x1cc], R117 ;  /* 0x0001cc7501007387 */ /* 0x0001e80000100800 */
[----:B0-----:R-:W4:Y:S04]  /*12ef0*/  LDL.LU R117, [R1+0x674] ;  /* 0x0006740001757983 */ /* 0x001f280000300800 */
[----:B------:R-:W-:Y:S01]  /*12f00*/  STL [R1+0x1a8], R190 ;  /* 0x0001a8be01007387 */ /* 0x000fe20000100800 */
[----:B------:R-:W-:-:S02]  /*12f10*/  IADD3.X R172, R172, UR6, RZ, P4, !PT ;  /* 0x00000006acac7c10 */ /* 0x000fc4000a7fe4ff */
[----:B------:R-:W-:Y:S02]  /*12f20*/  IADD3 R89, P4, R89, UR44, RZ ;  /* 0x0000002c59597c10 */ /* 0x000fe4000ff9e0ff */
[----:B------:R-:W-:-:S05]  /*12f30*/  IADD3 R104, P2, R104, UR44, RZ ;  /* 0x0000002c68687c10 */ /* 0x000fca000ff5e0ff */
[----:B------:R0:W-:Y:S04]  /*12f40*/  STL [R1+0x1a0], R104 ;  /* 0x0001a06801007387 */ /* 0x0001e80000100800 */
[----:B0-----:R-:W4:Y:S04]  /*12f50*/  LDL.LU R104, [R1+0x670] ;  /* 0x0006700001687983 */ /* 0x001f280000300800 */
[----:B------:R0:W-:Y:S04]  /*12f60*/  STL [R1+0x1c4], R10 ;  /* 0x0001c40a01007387 */ /* 0x0001e80000100800 */
[----:B0-----:R-:W4:Y:S04]  /*12f70*/  LDL.LU R10, [R1+0x66c] ;  /* 0x00066c00010a7983 */ /* 0x001f280000300800 */
[----:B------:R-:W4:Y:S04]  /*12f80*/  LDL.LU R190, [R1+0x17c] ;  /* 0x00017c0001be7983 */ /* 0x000f280000300800 */
[----:B------:R0:W-:Y:S01]  /*12f90*/  STL [R1+0x198], R112 ;  /* 0x0001987001007387 */ /* 0x0001e20000100800 */
[----:B------:R-:W-:-:S03]  /*12fa0*/  IADD3.X R174, R174, UR6, RZ, P3, !PT ;  /* 0x00000006aeae7c10 */ /* 0x000fc60009ffe4ff */
[----:B0-----:R-:W4:Y:S04]  /*12fb0*/  LDL.LU R112, [R1+0x668] ;  /* 0x0006680001707983 */ /* 0x001f280000300800 */
[----:B------:R-:W4:Y:S04]  /*12fc0*/  LDL.LU R157, [R1+0x174] ;  /* 0x00017400019d7983 */ /* 0x000f280000300800 */
[----:B------:R0:W-:Y:S04]  /*12fd0*/  STL [R1+0x190], R89 ;  /* 0x0001905901007387 */ /* 0x0001e80000100800 */
[----:B------:R1:W-:Y:S01]  /*12fe0*/  STL [R1+0x1bc], R172 ;  /* 0x0001bcac01007387 */ /* 0x0003e20000100800 */
[----:B------:R-:W-:-:S03]  /*12ff0*/  IADD3 R199, P3, R199, UR44, RZ ;  /* 0x0000002cc7c77c10 */ /* 0x000fc6000ff7e0ff */
[----:B0-----:R-:W4:Y:S04]  /*13000*/  LDL.LU R89, [R1+0x664] ;  /* 0x0006640001597983 */ /* 0x001f280000300800 */
[----:B------:R-:W4:Y:S04]  /*13010*/  LDL.LU R161, [R1+0x16c] ;  /* 0x00016c0001a17983 */ /* 0x000f280000300800 */
[----:B------:R-:W4:Y:S01]  /*13020*/  LDL.LU R164, [R1+0x140] ;  /* 0x0001400001a47983 */ /* 0x000f220000300800 */
[----:B------:R-:W-:-:S03]  /*13030*/  IADD3.X R177, R177, UR6, RZ, P6, !PT ;  /* 0x00000006b1b17c10 */ /* 0x000fc6000b7fe4ff */
[----:B------:R-:W4:Y:S04]  /*13040*/  LDL.LU R167, [R1+0x164] ;  /* 0x0001640001a77983 */ /* 0x000f280000300800 */
[----:B-1----:R-:W4:Y:S04]  /*13050*/  LDL.LU R172, [R1+0x138] ;  /* 0x0001380001ac7983 */ /* 0x002f280000300800 */
[----:B------:R0:W-:Y:S04]  /*13060*/  STL [R1+0x1b4], R174 ;  /* 0x0001b4ae01007387 */ /* 0x0001e80000100800 */
[----:B0-----:R-:W4:Y:S04]  /*13070*/  LDL.LU R174, [R1+0x130] ;  /* 0x0001300001ae7983 */ /* 0x001f280000300800 */
[----:B------:R0:W-:Y:S04]  /*13080*/  STL [R1+0x188], R199 ;  /* 0x000188c701007387 */ /* 0x0001e80000100800 */
[----:B0-----:R-:W4:Y:S04]  /*13090*/  LDL.LU R199, [R1+0x660] ;  /* 0x0006600001c77983 */ /* 0x001f280000300800 */
[----:B------:R0:W-:Y:S04]  /*130a0*/  STL [R1+0x1ac], R177 ;  /* 0x0001acb101007387 */ /* 0x0001e80000100800 */
[----:B0-----:R-:W4:Y:S01]  /*130b0*/  LDL.LU R177, [R1+0x128] ;  /* 0x0001280001b17983 */ /* 0x001f220000300800 */
[----:B------:R-:W-:-:S02]  /*130c0*/  IADD3 R162, P6, R162, UR44, RZ ;  /* 0x0000002ca2a27c10 */ /* 0x000fc4000ffde0ff */
[----:B------:R-:W-:Y:S02]  /*130d0*/  IADD3.X R168, R168, UR6, RZ, P5, !PT ;  /* 0x00000006a8a87c10 */ /* 0x000fe4000affe4ff */
[----:B------:R-:W-:Y:S01]  /*130e0*/  IADD3.X R198, R198, UR6, RZ, P2, !PT ;  /* 0x00000006c6c67c10 */ /* 0x000fe200097fe4ff */
[----:B------:R-:W-:Y:S01]  /*130f0*/  STL [R1+0x180], R162 ;  /* 0x000180a201007387 */ /* 0x000fe20000100800 */
[----:B------:R-:W-:Y:S02]  /*13100*/  IADD3 R171, P5, R171, UR44, RZ ;  /* 0x0000002cabab7c10 */ /* 0x000fe4000ffbe0ff */
[----:B------:R-:W-:Y:S01]  /*13110*/  IADD3.X R215, R215, UR6, RZ, P1, !PT ;  /* 0x00000006d7d77c10 */ /* 0x000fe20008ffe4ff */
[----:B------:R-:W-:Y:S04]  /*13120*/  STL [R1+0x1a4], R168 ;  /* 0x0001a4a801007387 */ /* 0x000fe80000100800 */
[----:B------:R0:W-:Y:S04]  /*13130*/  STL [R1+0x19c], R198 ;  /* 0x00019cc601007387 */ /* 0x0001e80000100800 */
[----:B0-----:R-:W4:Y:S04]  /*13140*/  LDL.LU R198, [R1+0x65c] ;  /* 0x00065c0001c67983 */ /* 0x001f280000300800 */
[----:B------:R-:W-:Y:S04]  /*13150*/  STL [R1+0x178], R171 ;  /* 0x000178ab01007387 */ /* 0x000fe80000100800 */
[----:B------:R0:W-:Y:S01]  /*13160*/  STL [R1+0x194], R215 ;  /* 0x000194d701007387 */ /* 0x0001e20000100800 */
[----:B---3--:R-:W-:-:S03]  /*13170*/  IADD3 R120, P2, R120, UR44, RZ ;  /* 0x0000002c78787c10 */ /* 0x008fc6000ff5e0ff */
[----:B0-----:R-:W3:Y:S04]  /*13180*/  LDL.LU R215, [R1+0x658] ;  /* 0x0006580001d77983 */ /* 0x001ee80000300800 */
[----:B------:R0:W-:Y:S01]  /*13190*/  STL [R1+0x170], R120 ;  /* 0x0001707801007387 */ /* 0x0001e20000100800 */
[----:B------:R-:W-:-:S03]  /*131a0*/  IADD3.X R214, R214, UR6, RZ, P4, !PT ;  /* 0x00000006d6d67c10 */ /* 0x000fc6000a7fe4ff */
[----:B0-----:R-:W3:Y:S01]  /*131b0*/  LDL.LU R120, [R1+0x13c] ;  /* 0x00013c0001787983 */ /* 0x001ee20000300800 */
[----:B--2---:R-:W-:Y:S02]  /*131c0*/  IADD3 R121, P1, R121, UR44, RZ ;  /* 0x0000002c79797c10 */ /* 0x004fe4000ff3e0ff */
[----:B------:R-:W-:Y:S01]  /*131d0*/  IADD3 R231, P4, R231, UR44, RZ ;  /* 0x0000002ce7e77c10 */ /* 0x000fe2000ff9e0ff */
[----:B------:R0:W-:Y:S04]  /*131e0*/  STL [R1+0x18c], R214 ;  /* 0x00018cd601007387 */ /* 0x0001e80000100800 */
[----:B------:R-:W-:Y:S04]  /*131f0*/  STL [R1+0x168], R121 ;  /* 0x0001687901007387 */ /* 0x000fe80000100800 */
[----:B0-----:R-:W2:Y:S04]  /*13200*/  LDL.LU R214, [R1+0x654] ;  /* 0x0006540001d67983 */ /* 0x001ea80000300800 */
[----:B------:R0:W-:Y:S01]  /*13210*/  STL [R1+0x160], R231 ;  /* 0x000160e701007387 */ /* 0x0001e20000100800 */
[----:B------:R-:W-:-:S03]  /*13220*/  IADD3.X R230, R230, UR6, RZ, P3, !PT ;  /* 0x00000006e6e67c10 */ /* 0x000fc60009ffe4ff */
[----:B0-----:R-:W2:Y:S04]  /*13230*/  LDL.LU R231, [R1+0x650] ;  /* 0x0006500001e77983 */ /* 0x001ea80000300800 */
[----:B------:R-:W2:Y:S01]  /*13240*/  LDL.LU R162, [R1+0x134] ;  /* 0x0001340001a27983 */ /* 0x000ea20000300800 */
[----:B------:R-:W-:-:S03]  /*13250*/  IADD3 R247, P3, R247, UR44, RZ ;  /* 0x0000002cf7f77c10 */ /* 0x000fc6000ff7e0ff */
[----:B------:R0:W-:Y:S04]  /*13260*/  STL [R1+0x184], R230 ;  /* 0x000184e601007387 */ /* 0x0001e80000100800 */
[----:B0-----:R-:W2:Y:S04]  /*13270*/  LDL.LU R230, [R1+0x64c] ;  /* 0x00064c0001e67983 */ /* 0x001ea80000300800 */
[----:B------:R-:W2:Y:S04]  /*13280*/  LDL.LU R168, [R1+0x12c] ;  /* 0x00012c0001a87983 */ /* 0x000ea80000300800 */
[----:B------:R-:W2:Y:S04]  /*13290*/  LDL.LU R171, [R1+0x100] ;  /* 0x0001000001ab7983 */ /* 0x000ea80000300800 */
[----:B------:R0:W-:Y:S01]  /*132a0*/  STL [R1+0x158], R247 ;  /* 0x000158f701007387 */ /* 0x0001e20000100800 */
[----:B------:R-:W-:-:S03]  /*132b0*/  IADD3.X R236, R236, UR6, RZ, P4, !PT ;  /* 0x00000006ecec7c10 */ /* 0x000fc6000a7fe4ff */
[----:B0-----:R-:W2:Y:S04]  /*132c0*/  LDL.LU R247, [R1+0x648] ;  /* 0x0006480001f77983 */ /* 0x001ea80000300800 */
[----:B------:R-:W2:Y:S01]  /*132d0*/  LDL.LU R121, [R1+0xf8] ;  /* 0x0000f80001797983 */ /* 0x000ea20000300800 */
[----:B------:R-:W-:Y:S02]  /*132e0*/  IADD3.X R203, R203, UR6, RZ, P3, !PT ;  /* 0x00000006cbcb7c10 */ /* 0x000fe40009ffe4ff */
[----:B----4-:R-:W-:Y:S02]  /*132f0*/  IADD3.X R190, R190, UR6, RZ, P6, !PT ;  /* 0x00000006bebe7c10 */ /* 0x010fe4000b7fe4ff */
[----:B------:R-:W-:-:S05]  /*13300*/  IADD3 R246, P6, R246, UR44, RZ ;  /* 0x0000002cf6f67c10 */ /* 0x000fca000ffde0ff */
[----:B------:R0:W-:Y:S04]  /*13310*/  STL [R1+0x150], R246 ;  /* 0x000150f601007387 */ /* 0x0001e80000100800 */
[----:B0-----:R-:W4:Y:S01]  /*13320*/  LDL.LU R246, [R1+0x644] ;  /* 0x0006440001f67983 */ /* 0x001f220000300800 */
[----:B------:R-:W-:Y:S02]  /*13330*/  IADD3.X R157, R157, UR6, RZ, P5, !PT ;  /* 0x000000069d9d7c10 */ /* 0x000fe4000affe4ff */
[----:B------:R-:W-:Y:S01]  /*13340*/  IADD3 R107, P5, R107, UR44, RZ ;  /* 0x0000002c6b6b7c10 */ /* 0x000fe2000ffbe0ff */
[----:B------:R0:W-:Y:S04]  /*13350*/  STL [R1+0x17c], R190 ;  /* 0x00017cbe01007387 */ /* 0x0001e80000100800 */
[----:B0-----:R-:W4:Y:S01]  /*13360*/  LDL.LU R190, [R1+0xf0] ;  /* 0x0000f00001be7983 */ /* 0x001f220000300800 */
[----:B------:R-:W-:-:S03]  /*13370*/  IADD3.X R161, R161, UR6, RZ, P2, !PT ;  /* 0x00000006a1a17c10 */ /* 0x000fc600097fe4ff */
[----:B------:R0:W-:Y:S01]  /*13380*/  STL [R1+0x148], R107 ;  /* 0x0001486b01007387 */ /* 0x0001e20000100800 */
[----:B------:R-:W-:Y:S02]  /*13390*/  IADD3 R164, P2, R164, UR44, RZ ;  /* 0x0000002ca4a47c10 */ /* 0x000fe4000ff5e0ff */
[----:B------:R-:W-:Y:S01]  /*133a0*/  IADD3.X R167, R167, UR6, RZ, P1, !PT ;  /* 0x00000006a7a77c10 */ /* 0x000fe20008ffe4ff */
[----:B0-----:R-:W4:Y:S01]  /*133b0*/  LDL.LU R107, [R1+0x640] ;  /* 0x00064000016b7983 */ /* 0x001f220000300800 */
[----:B------:R-:W-:-:S03]  /*133c0*/  IADD3 R172, P1, R172, UR44, RZ ;  /* 0x0000002cacac7c10 */ /* 0x000fc6000ff3e0ff */
[----:B------:R-:W-:Y:S04]  /*133d0*/  STL [R1+0x174], R157 ;  /* 0x0001749d01007387 */ /* 0x000fe80000100800 */
[----:B------:R-:W-:Y:S04]  /*133e0*/  STL [R1+0x16c], R161 ;  /* 0x00016ca101007387 */ /* 0x000fe80000100800 */
[----:B------:R-:W-:Y:S01]  /*133f0*/  STL [R1+0x140], R164 ;  /* 0x000140a401007387 */ /* 0x000fe20000100800 */
[----:B------:R-:W-:-:S03]  /*13400*/  IADD3 R174, P4, R174, UR44, RZ ;  /* 0x0000002caeae7c10 */ /* 0x000fc6000ff9e0ff */
[----:B------:R0:W-:Y:S01]  /*13410*/  STL [R1+0x15c], R236 ;  /* 0x00015cec01007387 */ /* 0x0001e20000100800 */
[----:B------:R-:W-:-:S03]  /*13420*/  IADD3.X R221, R221, UR6, RZ, P6, !PT ;  /* 0x00000006dddd7c10 */ /* 0x000fc6000b7fe4ff */
[----:B------:R-:W-:Y:S04]  /*13430*/  STL [R1+0x164], R167 ;  /* 0x000164a701007387 */ /* 0x000fe80000100800 */
[----:B0-----:R-:W4:Y:S04]  /*13440*/  LDL.LU R236, [R1+0x63c] ;  /* 0x00063c0001ec7983 */ /* 0x001f280000300800 */
[----:B------:R-:W-:Y:S04]  /*13450*/  STL [R1+0x138], R172 ;  /* 0x000138ac01007387 */ /* 0x000fe80000100800 */
[----:B------:R0:W-:Y:S01]  /*13460*/  STL [R1+0x154], R203 ;  /* 0x000154cb01007387 */ /* 0x0001e20000100800 */
[----:B------:R-:W-:-:S02]  /*13470*/  IADD3 R248, P6, R248, UR44, RZ ;  /* 0x0000002cf8f87c10 */ /* 0x000fc4000ffde0ff */
[----:B------:R-:W-:Y:S02]  /*13480*/  IADD3.X R106, R106, UR6, RZ, P5, !PT ;  /* 0x000000066a6a7c10 */ /* 0x000fe4000affe4ff */
[----:B------:R-:W-:Y:S01]  /*13490*/  IADD3 R177, P3, R177, UR44, RZ ;  /* 0x0000002cb1b17c10 */ /* 0x000fe2000ff7e0ff */
[----:B0-----:R-:W4:Y:S04]  /*134a0*/  LDL.LU R203, [R1+0x638] ;  /* 0x0006380001cb7983 */ /* 0x001f280000300800 */
[----:B------:R-:W-:Y:S04]  /*134b0*/  STL [R1+0x130], R174 ;  /* 0x000130ae01007387 */ /* 0x000fe80000100800 */
[----:B------:R-:W4:Y:S04]  /*134c0*/  LDL.LU R164, [R1+0xfc] ;  /* 0x0000fc0001a47983 */ /* 0x000f280000300800 */
[----:B------:R-:W4:Y:S04]  /*134d0*/  LDL.LU R167, [R1+0xf4] ;  /* 0x0000f40001a77983 */ /* 0x000f280000300800 */
[----:B------:R0:W-:Y:S04]  /*134e0*/  STL [R1+0x14c], R221 ;  /* 0x00014cdd01007387 */ /* 0x0001e80000100800 */
[----:B------:R-:W-:Y:S01]  /*134f0*/  STL [R1+0x128], R177 ;  /* 0x000128b101007387 */ /* 0x000fe20000100800 */
[----:B------:R-:W-:-:S03]  /*13500*/  IADD3 R94, P5, R94, UR44, RZ ;  /* 0x0000002c5e5e7c10 */ /* 0x000fc6000ffbe0ff */
[----:B0-----:R-:W4:Y:S04]  /*13510*/  LDL.LU R221, [R1+0x634] ;  /* 0x0006340001dd7983 */ /* 0x001f280000300800 */
[----:B------:R-:W4:Y:S04]  /*13520*/  LDL.LU R172, [R1+0xec] ;  /* 0x0000ec0001ac7983 */ /* 0x000f280000300800 */
[----:B------:R-:W4:Y:S04]  /*13530*/  LDL.LU R174, [R1+0xc0] ;  /* 0x0000c00001ae7983 */ /* 0x000f280000300800 */
[----:B------:R0:W-:Y:S04]  /*13540*/  STL [R1+0x120], R248 ;  /* 0x000120f801007387 */ /* 0x0001e80000100800 */
[----:B0-----:R-:W4:Y:S04]  /*13550*/  LDL.LU R248, [R1+0x630] ;  /* 0x0006300001f87983 */ /* 0x001f280000300800 */
[----:B------:R0:W-:Y:S04]  /*13560*/  STL [R1+0x144], R106 ;  /* 0x0001446a01007387 */ /* 0x0001e80000100800 */
[----:B0-----:R-:W4:Y:S04]  /*13570*/  LDL.LU R106, [R1+0x62c] ;  /* 0x00062c00016a7983 */ /* 0x001f280000300800 */
[----:B------:R-:W4:Y:S04]  /*13580*/  LDL.LU R177, [R1+0xb8] ;  /* 0x0000b80001b17983 */ /* 0x000f280000300800 */
[----:B------:R0:W-:Y:S04]  /*13590*/  STL [R1+0x118], R94 ;  /* 0x0001185e01007387 */ /* 0x0001e80000100800 */
[----:B0-----:R-:W4:Y:S01]  /*135a0*/  LDL.LU R94, [R1+0x628] ;  /* 0x00062800015e7983 */ /* 0x001f220000300800 */
[----:B---3--:R-:W-:-:S02]  /*135b0*/  IADD3.X R120, R120, UR6, RZ, P2, !PT ;  /* 0x0000000678787c10 */ /* 0x008fc400097fe4ff */
[----:B------:R-:W-:-:S03]  /*135c0*/  IADD3 R12, P2, R12, UR44, RZ ;  /* 0x0000002c0c0c7c10 */ /* 0x000fc6000ff5e0ff */
[----:B------:R0:W-:Y:S04]  /*135d0*/  STL [R1+0x13c], R120 ;  /* 0x00013c7801007387 */ /* 0x0001e80000100800 */
[----:B0-----:R-:W3:Y:S04]  /*135e0*/  LDL.LU R120, [R1+0xb0] ;  /* 0x0000b00001787983 */ /* 0x001ee80000300800 */
[----:B------:R0:W-:Y:S04]  /*135f0*/  STL [R1+0x110], R12 ;  /* 0x0001100c01007387 */ /* 0x0001e80000100800 */
[----:B0-----:R-:W3:Y:S01]  /*13600*/  LDL.LU R12, [R1+0x624] ;  /* 0x00062400010c7983 */ /* 0x001ee20000300800 */
[----:B--2---:R-:W-:-:S02]  /*13610*/  IADD3.X R162, R162, UR6, RZ, P1, !PT ;  /* 0x00000006a2a27c10 */ /* 0x004fc40008ffe4ff */
[----:B------:R-:W-:-:S05]  /*13620*/  IADD3 R233, P1, R233, UR44, RZ ;  /* 0x0000002ce9e97c10 */ /* 0x000fca000ff3e0ff */
[----:B------:R0:W-:Y:S04]  /*13630*/  STL [R1+0x108], R233 ;  /* 0x000108e901007387 */ /* 0x0001e80000100800 */
[----:B0-----:R-:W2:Y:S01]  /*13640*/  LDL.LU R233, [R1+0x620] ;  /* 0x0006200001e97983 */ /* 0x001ea20000300800 */
[----:B------:R-:W-:Y:S02]  /*13650*/  IADD3.X R168, R168, UR6, RZ, P4, !PT ;  /* 0x00000006a8a87c10 */ /* 0x000fe4000a7fe4ff */
[----:B------:R-:W-:Y:S01]  /*13660*/  IADD3 R171, P4, R171, UR44, RZ ;  /* 0x0000002cabab7c10 */ /* 0x000fe2000ff9e0ff */
[----:B------:R-:W-:Y:S01]  /*13670*/  STL [R1+0x134], R162 ;  /* 0x000134a201007387 */ /* 0x000fe20000100800 */
[----:B------:R-:W-:Y:S02]  /*13680*/  IADD3.X R3, R3, UR6, RZ, P6, !PT ;  /* 0x0000000603037c10 */ /* 0x000fe4000b7fe4ff */
[----:B------:R-:W-:-:S02]  /*13690*/  IADD3.X R105, R105, UR6, RZ, P5, !PT ;  /* 0x0000000669697c10 */ /* 0x000fc4000affe4ff */
[----:B----4-:R-:W-:Y:S02]  /*136a0*/  IADD3.X R94, R94, UR6, RZ, P3, !PT ;  /* 0x000000065e5e7c10 */ /* 0x010fe40009ffe4ff */
[----:B------:R-:W-:-:S03]  /*136b0*/  IADD3 R121, P3, R121, UR44, RZ ;  /* 0x0000002c79797c10 */ /* 0x000fc6000ff7e0ff */
[----:B------:R0:W-:Y:S04]  /*136c0*/  STL [R1+0x124], R94 ;  /* 0x0001245e01007387 */ /* 0x0001e80000100800 */
[----:B------:R-:W-:Y:S04]  /*136d0*/  STL [R1+0x12c], R168 ;  /* 0x00012ca801007387 */ /* 0x000fe80000100800 */
[----:B0-----:R-:W4:Y:S04]  /*136e0*/  LDL.LU R94, [R1+0x61c] ;  /* 0x00061c00015e7983 */ /* 0x001f280000300800 */
[----:B------:R-:W-:Y:S04]  /*136f0*/  STL [R1+0x100], R171 ;  /* 0x000100ab01007387 */ /* 0x000fe80000100800 */
[----:B------:R0:W-:Y:S04]  /*13700*/  STL [R1+0x11c], R3 ;  /* 0x00011c0301007387 */ /* 0x0001e80000100800 */
[----:B0-----:R-:W4:Y:S04]  /*13710*/  LDL.LU R3, [R1+0x618] ;  /* 0x0006180001037983 */ /* 0x001f280000300800 */
[----:B------:R0:W-:Y:S04]  /*13720*/  STL [R1+0xf8], R121 ;  /* 0x0000f87901007387 */ /* 0x0001e80000100800 */
[----:B------:R-:W4:Y:S01]  /*13730*/  LDL.LU R168, [R1+0xbc] ;  /* 0x0000bc0001a87983 */ /* 0x000f220000300800 */
[----:B------:R-:W-:-:S02]  /*13740*/  IADD3 R190, P6, R190, UR44, RZ ;  /* 0x0000002cbebe7c10 */ /* 0x000fc4000ffde0ff */
[----:B---3--:R-:W-:Y:S02]  /*13750*/  IADD3 R12, P5, R12, UR44, RZ ;  /* 0x0000002c0c0c7c10 */ /* 0x008fe4000ffbe0ff */
[----:B------:R-:W-:Y:S01]  /*13760*/  IADD3.X R113, R113, UR6, RZ, P2, !PT ;  /* 0x0000000671717c10 */ /* 0x000fe200097fe4ff */
[----:B0-----:R-:W3:Y:S01]  /*13770*/  LDL.LU R121, [R1+0xb4] ;  /* 0x0000b40001797983 */ /* 0x001ee20000300800 */
[----:B------:R-:W-:-:S03]  /*13780*/  IADD3 R91, P2, R91, UR44, RZ ;  /* 0x0000002c5b5b7c10 */ /* 0x000fc6000ff5e0ff */
[----:B------:R0:W-:Y:S04]  /*13790*/  STL [R1+0x114], R105 ;  /* 0x0001146901007387 */ /* 0x0001e80000100800 */
[----:B------:R-:W-:Y:S01]  /*137a0*/  STL [R1+0xf0], R190 ;  /* 0x0000f0be01007387 */ /* 0x000fe20000100800 */
[----:B------:R-:W-:-:S03]  /*137b0*/  IADD3.X R201, R201, UR6, RZ, P1, !PT ;  /* 0x00000006c9c97c10 */ /* 0x000fc60008ffe4ff */
[----:B0-----:R-:W3:Y:S04]  /*137c0*/  LDL.LU R105, [R1+0x614] ;  /* 0x0006140001697983 */ /* 0x001ee80000300800 */
[----:B------:R0:W-:Y:S01]  /*137d0*/  STL [R1+0xe8], R12 ;  /* 0x0000e80c01007387 */ /* 0x0001e20000100800 */
[----:B------:R-:W-:Y:S02]  /*137e0*/  IADD3 R200, P1, R200, UR44, RZ ;  /* 0x0000002cc8c87c10 */ /* 0x000fe4000ff3e0ff */
[----:B------:R-:W-:Y:S01]  /*137f0*/  IADD3.X R164, R164, UR6, RZ, P4, !PT ;  /* 0x00000006a4a47c10 */ /* 0x000fe2000a7fe4ff */
[----:B0-----:R-:W3:Y:S04]  /*13800*/  LDL.LU R12, [R1+0x610] ;  /* 0x00061000010c7983 */ /* 0x001ee80000300800 */
[----:B------:R0:W-:Y:S01]  /*13810*/  STL [R1+0x10c], R113 ;  /* 0x00010c7101007387 */ /* 0x0001e20000100800 */
[----:B------:R-:W-:-:S02]  /*13820*/  IADD3 R217, P4, R217, UR44, RZ ;  /* 0x0000002cd9d97c10 */ /* 0x000fc4000ff9e0ff */
[----:B------:R-:W-:Y:S01]  /*13830*/  IADD3.X R167, R167, UR6, RZ, P3, !PT ;  /* 0x00000006a7a77c10 */ /* 0x000fe20009ffe4ff */
[----:B0-----:R-:W3:Y:S04]  /*13840*/  LDL.LU R113, [R1+0x60c] ;  /* 0x00060c0001717983 */ /* 0x001ee80000300800 */
[----:B------:R-:W3:Y:S04]  /*13850*/  LDL.LU R190, [R1+0x80] ;  /* 0x0000800001be7983 */ /* 0x000ee80000300800 */
[----:B------:R0:W-:Y:S01]  /*13860*/  STL [R1+0xe0], R91 ;  /* 0x0000e05b01007387 */ /* 0x0001e20000100800 */
[----:B------:R-:W-:-:S02]  /*13870*/  IADD3 R216, P3, R216, UR44, RZ ;  /* 0x0000002cd8d87c10 */ /* 0x000fc4000ff7e0ff */
[----:B--2---:R-:W-:Y:S01]  /*13880*/  IADD3.X R233, R233, UR6, RZ, P5, !PT ;  /* 0x00000006e9e97c10 */ /* 0x004fe2000affe4ff */
[----:B0-----:R-:W2:Y:S04]  /*13890*/  LDL.LU R91, [R1+0x608] ;  /* 0x00060800015b7983 */ /* 0x001ea80000300800 */
[----:B------:R0:W-:Y:S01]  /*138a0*/  STL [R1+0x104], R201 ;  /* 0x000104c901007387 */ /* 0x0001e20000100800 */
[----:B------:R-:W-:-:S03]  /*138b0*/  IADD3.X R172, R172, UR6, RZ, P6, !PT ;  /* 0x00000006acac7c10 */ /* 0x000fc6000b7fe4ff */
[----:B0-----:R-:W2:Y:S04]  /*138c0*/  LDL.LU R201, [R1+0x604] ;  /* 0x0006040001c97983 */ /* 0x001ea80000300800 */
[----:B------:R-:W2:Y:S04]  /*138d0*/  LDL.LU R171, [R1+0x78] ;  /* 0x0000780001ab7983 */ /* 0x000ea80000300800 */
[----:B------:R0:W-:Y:S01]  /*138e0*/  STL [R1+0xd8], R200 ;  /* 0x0000d8c801007387 */ /* 0x0001e20000100800 */
[----:B------:R-:W-:-:S03]  /*138f0*/  IADD3 R174, P6, R174, UR44, RZ ;  /* 0x0000002caeae7c10 */ /* 0x000fc6000ffde0ff */
[----:B0-----:R-:W2:Y:S04]  /*13900*/  LDL.LU R200, [R1+0x600] ;  /* 0x0006000001c87983 */ /* 0x001ea80000300800 */
[----:B------:R0:W-:Y:S01]  /*13910*/  STL [R1+0xd0], R217 ;  /* 0x0000d0d901007387 */ /* 0x0001e20000100800 */
[----:B------:R-:W-:Y:S02]  /*13920*/  IADD3.X R232, R232, UR6, RZ, P2, !PT ;  /* 0x00000006e8e87c10 */ /* 0x000fe400097fe4ff */
[----:B------:R-:W-:Y:S01]  /*13930*/  IADD3 R177, P5, R177, UR44, RZ ;  /* 0x0000002cb1b17c10 */ /* 0x000fe2000ffbe0ff */
[----:B0-----:R-:W2:Y:S04]  /*13940*/  LDL.LU R217, [R1+0x5fc] ;  /* 0x0005fc0001d97983 */ /* 0x001ea80000300800 */
[----:B------:R-:W-:Y:S04]  /*13950*/  STL [R1+0xfc], R164 ;  /* 0x0000fca401007387 */ /* 0x000fe80000100800 */
[----:B------:R0:W-:Y:S01]  /*13960*/  STL [R1+0xc8], R216 ;  /* 0x0000c8d801007387 */ /* 0x0001e20000100800 */
[----:B------:R-:W-:-:S03]  /*13970*/  IADD3.X R249, R249, UR6, RZ, P1, !PT ;  /* 0x00000006f9f97c10 */ /* 0x000fc60008ffe4ff */
[----:B0-----:R-:W2:Y:S04]  /*13980*/  LDL.LU R216, [R1+0x5f8] ;  /* 0x0005f80001d87983 */ /* 0x001ea80000300800 */
[----:B------:R-:W-:Y:S04]  /*13990*/  STL [R1+0xf4], R167 ;  /* 0x0000f4a701007387 */ /* 0x000fe80000100800 */
[----:B------:R0:W-:Y:S04]  /*139a0*/  STL [R1+0xe4], R233 ;  /* 0x0000e4e901007387 */ /* 0x0001e80000100800 */
[----:B------:R1:W-:Y:S01]  /*139b0*/  STL [R1+0xec], R172 ;  /* 0x0000ecac01007387 */ /* 0x0003e20000100800 */
[----:B------:R-:W-:-:S03]  /*139c0*/  IADD3 R120, P2, R120, UR44, RZ ;  /* 0x0000002c78787c10 */ /* 0x000fc6000ff5e0ff */
[----:B0-----:R-:W2:Y:S04]  /*139d0*/  LDL.LU R233, [R1+0x5f4] ;  /* 0x0005f40001e97983 */ /* 0x001ea80000300800 */
[----:B------:R0:W-:Y:S04]  /*139e0*/  STL [R1+0xc0], R174 ;  /* 0x0000c0ae01007387 */ /* 0x0001e80000100800 */
[----:B-1----:R-:W2:Y:S01]  /*139f0*/  LDL.LU R172, [R1+0x7c] ;  /* 0x00007c0001ac7983 */ /* 0x002ea20000300800 */
[----:B------:R-:W-:-:S03]  /*13a00*/  IADD3 R248, P1, R248, UR44, RZ ;  /* 0x0000002cf8f87c10 */ /* 0x000fc6000ff3e0ff */
[----:B0-----:R-:W2:Y:S04]  /*13a10*/  LDL.LU R174, [R1+0x74] ;  /* 0x0000740001ae7983 */ /* 0x001ea80000300800 */
[----:B------:R0:W-:Y:S04]  /*13a20*/  STL [R1+0xdc], R232 ;  /* 0x0000dce801007387 */ /* 0x0001e80000100800 */
[----:B------:R1:W-:Y:S01]  /*13a30*/  STL [R1+0xb8], R177 ;  /* 0x0000b8b101007387 */ /* 0x0003e20000100800 */
[----:B------:R-:W-:-:S03]  /*13a40*/  IADD3.X R98, R98, UR6, RZ, P4, !PT ;  /* 0x0000000662627c10 */ /* 0x000fc6000a7fe4ff */
[----:B0-----:R-:W2:Y:S04]  /*13a50*/  LDL.LU R232, [R1+0x5f0] ;  /* 0x0005f00001e87983 */ /* 0x001ea80000300800 */
[----:B-1----:R-:W2:Y:S01]  /*13a60*/  LDL.LU R177, [R1+0x40] ;  /* 0x0000400001b17983 */ /* 0x002ea20000300800 */
[----:B------:R-:W-:-:S03]  /*13a70*/  IADD3 R237, P4, R237, UR44, RZ ;  /* 0x0000002ceded7c10 */ /* 0x000fc6000ff9e0ff */
[----:B------:R0:W-:Y:S04]  /*13a80*/  STL [R1+0xd4], R249 ;  /* 0x0000d4f901007387 */ /* 0x0001e80000100800 */
[----:B------:R1:W-:Y:S01]  /*13a90*/  STL [R1+0xb0], R120 ;  /* 0x0000b07801007387 */ /* 0x0003e20000100800 */
[----:B------:R-:W-:-:S03]  /*13aa0*/  IADD3.X R114, R114, UR6, RZ, P3, !PT ;  /* 0x0000000672727c10 */ /* 0x000fc60009ffe4ff */
[----:B0-----:R-:W2:Y:S04]  /*13ab0*/  LDL.LU R249, [R1+0x5ec] ;  /* 0x0005ec0001f97983 */ /* 0x001ea80000300800 */
[----:B-1----:R-:W2:Y:S01]  /*13ac0*/  LDL.LU R120, [R1+0x38] ;  /* 0x0000380001787983 */ /* 0x002ea20000300800 */
[----:B------:R-:W-:-:S03]  /*13ad0*/  IADD3 R4, P3, R4, UR44, RZ ;  /* 0x0000002c04047c10 */ /* 0x000fc6000ff7e0ff */
[----:B------:R0:W-:Y:S04]  /*13ae0*/  STL [R1+0xa8], R248 ;  /* 0x0000a8f801007387 */ /* 0x0001e80000100800 */
[----:B0-----:R-:W2:Y:S04]  /*13af0*/  LDL.LU R248, [R1+0x5e8] ;  /* 0x0005e80001f87983 */ /* 0x001ea80000300800 */
[----:B------:R0:W-:Y:S04]  /*13b00*/  STL [R1+0xcc], R98 ;  /* 0x0000cc6201007387 */ /* 0x0001e80000100800 */
[----:B0-----:R-:W2:Y:S04]  /*13b10*/  LDL.LU R98, [R1+0x5e4] ;  /* 0x0005e40001627983 */ /* 0x001ea80000300800 */
[----:B------:R0:W-:Y:S04]  /*13b20*/  STL [R1+0xa0], R237 ;  /* 0x0000a0ed01007387 */ /* 0x0001e80000100800 */
[----:B0-----:R-:W2:Y:S04]  /*13b30*/  LDL.LU R237, [R1+0x5e0] ;  /* 0x0005e00001ed7983 */ /* 0x001ea80000300800 */
[----:B------:R0:W-:Y:S04]  /*13b40*/  STL [R1+0xc4], R114 ;  /* 0x0000c47201007387 */ /* 0x0001e80000100800 */
[----:B0-----:R-:W2:Y:S04]  /*13b50*/  LDL.LU R114, [R1+0x5dc] ;  /* 0x0005dc0001727983 */ /* 0x001ea80000300800 */
[----:B------:R0:W-:Y:S04]  /*13b60*/  STL [R1+0x98], R4 ;  /* 0x0000980401007387 */ /* 0x0001e80000100800 */
[----:B0-----:R-:W2:Y:S01]  /*13b70*/  LDL.LU R4, [R1+0x5d8] ;  /* 0x0005d80001047983 */ /* 0x001ea20000300800 */
[----:B----4-:R-:W-:-:S02]  /*13b80*/  IADD3.X R168, R168, UR6, RZ, P6, !PT ;  /* 0x00000006a8a87c10 */ /* 0x010fc4000b7fe4ff */
[----:B------:R-:W-:-:S05]  /*13b90*/  IADD3 R250, P6, R250, UR44, RZ ;  /* 0x0000002cfafa7c10 */ /* 0x000fca000ffde0ff */
[----:B------:R0:W-:Y:S04]  /*13ba0*/  STL [R1+0x90], R250 ;  /* 0x000090fa01007387 */ /* 0x0001e80000100800 */
[----:B0-----:R-:W4:Y:S01]  /*13bb0*/  LDL.LU R250, [R1+0x5d4] ;  /* 0x0005d40001fa7983 */ /* 0x001f220000300800 */
        /* <DEDUP_REMOVED lines=17> */
[----:B------:R0:W-:Y:S06]  /*13cd0*/  MEMBAR.ALL.CTA ;  /* 0x0000000000007992 */ /* 0x0001ec0000008000 */
[----:B0-----:R-:W0:Y:S02]  /*13ce0*/  FENCE.VIEW.ASYNC.S ;  /* 0x00000000000073c6 */ /* 0x001e240000000000 */
[----:B0-----:R-:W-:Y:S06]  /*13cf0*/  BAR.SYNC.DEFER_BLOCKING 0x0 ;  /* 0x0000000000007b1d */ /* 0x001fec0000010000 */
[----:B------:R-:W-:Y:S01]  /*13d00*/  UMOV UR13, 0x40000040 ;  /* 0x40000040000d7882 */ /* 0x000fe20000000000 */
[----:B------:R-:W-:Y:S01]  /*13d10*/  UMOV UR15, 0x40000040 ;  /* 0x40000040000f7882 */ /* 0x000fe20000000000 */
[----:B------:R-:W-:-:S06]  /*13d20*/  WARPGROUP.ARRIVE ;  /* 0x00000000000079c5 */ /* 0x000fcc0000000000 */
[----:B------:R-:W-:Y:S01]  /*13d30*/  HGMMA.64x128x16.F32 R24, gdesc[UR12].tnspA, R24 ;  /* 0x21e000000c1879f0 */ /* 0x000fe20008700818 */
[----:B---3--:R-:W-:Y:S02]  /*13d40*/  IADD3.X R121, R121, UR6, RZ, P5, !PT ;  /* 0x0000000679797c10 */ /* 0x008fe4000affe4ff */
[----:B------:R-:W-:Y:S01]  /*13d50*/  IADD3 R96, P5, R96, UR44, RZ ;  /* 0x0000002c60607c10 */ /* 0x000fe2000ffbe0ff */
[----:B------:R-:W-:Y:S01]  /*13d60*/  STL [R1+0xbc], R168 ;  /* 0x0000bca801007387 */ /* 0x000fe20000100800 */
[----:B------:R-:W-:-:S03]  /*13d70*/  IADD3.X R106, R106, UR6, RZ, P1, !PT ;  /* 0x000000066a6a7c10 */ /* 0x000fc60008ffe4ff */
[----:B------:R0:W-:Y:S01]  /*13d80*/  STL [R1+0xb4], R121 ;  /* 0x0000b47901007387 */ /* 0x0001e20000100800 */
[----:B------:R-:W-:Y:S02]  /*13d90*/  IADD3.X R14, R14, UR6, RZ, P4, !PT ;  /* 0x000000060e0e7c10 */ /* 0x000fe4000a7fe4ff */
[----:B--2---:R-:W-:Y:S01]  /*13da0*/  IADD3 R171, P1, R171, UR44, RZ ;  /* 0x0000002cabab7c10 */ /* 0x004fe2000ff3e0ff */
[----:B0-----:R-:W2:Y:S04]  /*13db0*/  LDL.LU R121, [R1+0x3c] ;  /* 0x00003c0001797983 */ /* 0x001ea80000300800 */
[----:B------:R0:W-:Y:S01]  /*13dc0*/  STL [R1+0x88], R96 ;  /* 0x0000886001007387 */ /* 0x0001e20000100800 */
[----:B------:R-:W-:-:S03]  /*13dd0*/  IADD3.X R93, R93, UR6, RZ, P3, !PT ;  /* 0x000000065d5d7c10 */ /* 0x000fc60009ffe4ff */
[----:B0-----:R-:W3:Y:S01]  /*13de0*/  LDL.LU R96, [R1+0x5d0] ;  /* 0x0005d00001607983 */ /* 0x001ee20000300800 */
[----:B------:R-:W-:Y:S02]  /*13df0*/  IADD3 R203, P3, R203, UR44, RZ ;  /* 0x0000002ccbcb7c10 */ /* 0x000fe4000ff7e0ff */
[----:B------:R-:W-:Y:S02]  /*13e00*/  IADD3.X R202, R202, UR6, RZ, P6, !PT ;  /* 0x00000006caca7c10 */ /* 0x000fe4000b7fe4ff */
[----:B------:R-:W-:Y:S02]  /*13e10*/  IADD3 R219, P6, R219, UR44, RZ ;  /* 0x0000002cdbdb7c10 */ /* 0x000fe4000ffde0ff */
[----:B------:R-:W-:Y:S02]  /*13e20*/  IADD3.X R218, R218, UR6, RZ, P5, !PT ;  /* 0x00000006dada7c10 */ /* 0x000fe4000affe4ff */
[----:B------:R-:W-:Y:S01]  /*13e30*/  IADD3 R235, P5, R235, UR44, RZ ;  /* 0x0000002cebeb7c10 */ /* 0x000fe2000ffbe0ff */
[----:B------:R-:W-:Y:S01]  /*13e40*/  HGMMA.64x128x16.F32 R24, gdesc[UR8].tnspA, R24 ;  /* 0x21e00000081879f0 */ /* 0x000fe20008700818 */
[----:B------:R-:W-:-:S02]  /*13e50*/  IADD3 R114, P4, R114, UR44, RZ ;  /* 0x0000002c72727c10 */ /* 0x000fc4000ff9e0ff */
[----:B------:R-:W-:Y:S02]  /*13e60*/  IADD3.X R4, R4, UR6, RZ, P2, !PT ;  /* 0x0000000604047c10 */ /* 0x000fe400097fe4ff */
[----:B------:R-:W-:-:S03]  /*13e70*/  IADD3 R190, P2, R190, UR44, RZ ;  /* 0x0000002cbebe7c10 */ /* 0x000fc6000ff5e0ff */
[----:B------:R0:W-:Y:S04]  /*13e80*/  STL [R1+0xac], R4 ;  /* 0x0000ac0401007387 */ /* 0x0001e80000100800 */
[----:B0-----:R-:W3:Y:S04]  /*13e90*/  LDL.LU R4, [R1+0x5cc] ;  /* 0x0005cc0001047983 */ /* 0x001ee80000300800 */
[----:B------:R0:W-:Y:S04]  /*13ea0*/  STL [R1+0xa4], R106 ;  /* 0x0000a46a01007387 */ /* 0x0001e80000100800 */
[----:B0-----:R-:W3:Y:S04]  /*13eb0*/  LDL.LU R106, [R1+0x5c8] ;  /* 0x0005c800016a7983 */ /* 0x001ee80000300800 */
[----:B------:R0:W-:Y:S04]  /*13ec0*/  STL [R1+0x80], R190 ;  /* 0x000080be01007387 */ /* 0x0001e80000100800 */
[----:B0-----:R-:W3:Y:S04]  /*13ed0*/  LDL.LU R190, [R1] ;  /* 0x0000000001be7983 */ /* 0x001ee80000300800 */
[----:B------:R0:W-:Y:S04]  /*13ee0*/  STL [R1+0x9c], R14 ;  /* 0x00009c0e01007387 */ /* 0x0001e80000100800 */
[----:B0-----:R-:W3:Y:S04]  /*13ef0*/  LDL.LU R14, [R1+0x5c4] ;  /* 0x0005c400010e7983 */ /* 0x001ee80000300800 */
[----:B------:R-:W-:Y:S04]  /*13f00*/  STL [R1+0x78], R171 ;  /* 0x000078ab01007387 */ /* 0x000fe80000100800 */
[----:B------:R0:W-:Y:S01]  /*13f10*/  STL [R1+0x70], R114 ;  /* 0x0000707201007387 */ /* 0x0001e20000100800 */
[----:B------:R-:W-:-:S03]  /*13f20*/  IADD3.X R172, R172, UR6, RZ, P2, !PT ;  /* 0x00000006acac7c10 */ /* 0x000fc600097fe4ff */
[----:B0-----:R-:W3:Y:S04]  /*13f30*/  LDL.LU R114, [R1+0x5c0] ;  /* 0x0005c00001727983 */ /* 0x001ee80000300800 */
[----:B------:R0:W-:Y:S01]  /*13f40*/  STL [R1+0x94], R93 ;  /* 0x0000945d01007387 */ /* 0x0001e20000100800 */
[----:B------:R-:W-:-:S03]  /*13f50*/  IADD3 R234, P2, R234, UR44, RZ ;  /* 0x0000002ceaea7c10 */ /* 0x000fc6000ff5e0ff */
[----:B0-----:R-:W3:Y:S01]  /*13f60*/  LDL.LU R93, [R1+0x5bc] ;  /* 0x0005bc00015d7983 */ /* 0x001ee20000300800 */
[----:B------:R-:W-:Y:S01]  /*13f70*/  IADD3.X R174, R174, UR6, RZ, P1, !PT ;  /* 0x00000006aeae7c10 */ /* 0x000fe20008ffe4ff */
[----:B------:R-:W-:Y:S02]  /*13f80*/  HGMMA.64x128x16.F32 R24, gdesc[UR20].tnspA, R24 ;  /* 0x21e00000141879f0 */ /* 0x000fe40008700818 */
[----:B------:R0:W-:Y:S01]  /*13f90*/  STL [R1+0x68], R203 ;  /* 0x000068cb01007387 */ /* 0x0001e20000100800 */
[----:B------:R-:W-:-:S03]  /*13fa0*/  IADD3 R251, P1, R251, UR44, RZ ;  /* 0x0000002cfbfb7c10 */ /* 0x000fc6000ff3e0ff */
[----:B0-----:R-:W3:Y:S04]  /*13fb0*/  LDL.LU R203, [R1+0x5b8] ;  /* 0x0005b80001cb7983 */ /* 0x001ee80000300800 */
[----:B------:R0:W-:Y:S01]  /*13fc0*/  STL [R1+0x8c], R202 ;  /* 0x00008cca01007387 */ /* 0x0001e20000100800 */
[----:B----4-:R-:W-:-:S03]  /*13fd0*/  IADD3.X R250, R250, UR6, RZ, P4, !PT ;  /* 0x00000006fafa7c10 */ /* 0x010fc6000a7fe4ff */
[----:B0-----:R-:W4:Y:S04]  /*13fe0*/  LDL.LU R202, [R1+0x5b4] ;  /* 0x0005b40001ca7983 */ /* 0x001f280000300800 */
[----:B------:R0:W-:Y:S01]  /*13ff0*/  STL [R1+0x60], R219 ;  /* 0x000060db01007387 */ /* 0x0001e20000100800 */
[----:B------:R-:W-:-:S03]  /*14000*/  IADD3.X R221, R221, UR6, RZ, P3, !PT ;  /* 0x00000006dddd7c10 */ /* 0x000fc60009ffe4ff */
[----:B0-----:R-:W4:Y:S04]  /*14010*/  LDL.LU R219, [R1+0x5b0] ;  /* 0x0005b00001db7983 */ /* 0x001f280000300800 */
[----:B------:R0:W-:Y:S04]  /*14020*/  STL [R1+0x84], R218 ;  /* 0x000084da01007387 */ /* 0x0001e80000100800 */
[----:B0-----:R-:W4:Y:S04]  /*14030*/  LDL.LU R218, [R1+0x5ac] ;  /* 0x0005ac0001da7983 */ /* 0x001f280000300800 */
[----:B------:R0:W-:Y:S04]  /*14040*/  STL [R1+0x58], R235 ;  /* 0x000058eb01007387 */ /* 0x0001e80000100800 */
[----:B0-----:R-:W4:Y:S04]  /*14050*/  LDL.LU R235, [R1+0x5a8] ;  /* 0x0005a80001eb7983 */ /* 0x001f280000300800 */
[----:B------:R0:W-:Y:S04]  /*14060*/  STL [R1+0x50], R234 ;  /* 0x000050ea01007387 */ /* 0x0001e80000100800 */
[----:B0-----:R-:W4:Y:S04]  /*14070*/  LDL.LU R234, [R1+0x5a4] ;  /* 0x0005a40001ea7983 */ /* 0x001f280000300800 */
[----:B------:R-:W-:Y:S04]  /*14080*/  STL [R1+0x7c], R172 ;  /* 0x00007cac01007387 */ /* 0x000fe80000100800 */
[----:B------:R0:W-:Y:S04]  /*14090*/  STL [R1+0x48], R251 ;  /* 0x000048fb01007387 */ /* 0x0001e80000100800 */
[----:B0-----:R-:W4:Y:S04]  /*140a0*/  LDL.LU R251, [R1+0x5a0] ;  /* 0x0005a00001fb7983 */ /* 0x001f280000300800 */
[----:B------:R-:W-:Y:S04]  /*140b0*/  STL [R1+0x74], R174 ;  /* 0x000074ae01007387 */ /* 0x000fe80000100800 */
[----:B------:R0:W-:Y:S01]  /*140c0*/  STL [R1+0x6c], R250 ;  /* 0x00006cfa01007387 */ /* 0x0001e20000100800 */
[----:B------:R-:W-:Y:S03]  /*140d0*/  HGMMA.64x128x16.F32 R24, gdesc[UR24].tnspA, R24 ;  /* 0x21e00000181879f0 */ /* 0x000fe60008700818 */
[----:B0-----:R-:W4:Y:S04]  /*140e0*/  LDL.LU R250, [R1+0x59c] ;  /* 0x00059c0001fa7983 */ /* 0x001f280000300800 */
[----:B------:R0:W-:Y:S04]  /*140f0*/  STL [R1+0x64], R221 ;  /* 0x000064dd01007387 */ /* 0x0001e80000100800 */
[----:B0-----:R-:W4:Y:S01]  /*14100*/  LDL.LU R221, [R1+0x598] ;  /* 0x0005980001dd7983 */ /* 0x001f220000300800 */
[----:B------:R-:W-:-:S02]  /*14110*/  IADD3 R177, P4, R177, UR44, RZ ;  /* 0x0000002cb1b17c10 */ /* 0x000fc4000ff9e0ff */
[----:B------:R-:W-:Y:S02]  /*14120*/  IADD3.X R0, R0, UR6, RZ, P6, !PT ;  /* 0x0000000600007c10 */ /* 0x000fe4000b7fe4ff */
[----:B------:R-:W-:Y:S01]  /*14130*/  IADD3 R120, P3, R120, UR44, RZ ;  /* 0x0000002c78787c10 */ /* 0x000fe2000ff7e0ff */
[----:B------:R-:W-:Y:S01]  /*14140*/  STL [R1+0x40], R177 ;  /* 0x000040b101007387 */ /* 0x000fe20000100800 */
[----:B------:R-:W-:Y:S02]  /*14150*/  IADD3 R98, P6, R98, UR44, RZ ;  /* 0x0000002c62627c10 */ /* 0x000fe4000ffde0ff */
[----:B------:R-:W-:Y:S01]  /*14160*/  IADD3.X R5, R5, UR6, RZ, P5, !PT ;  /* 0x0000000605057c10 */ /* 0x000fe2000affe4ff */
[----:B------:R0:W-:Y:S01]  /*14170*/  STL [R1+0x5c], R0 ;  /* 0x00005c0001007387 */ /* 0x0001e20000100800 */
[----:B------:R-:W-:Y:S02]  /*14180*/  IADD3 R107, P5, R107, UR44, RZ ;  /* 0x0000002c6b6b7c10 */ /* 0x000fe4000ffbe0ff */
[----:B------:R-:W-:-:S02]  /*14190*/  IADD3.X R16, R16, UR6, RZ, P2, !PT ;  /* 0x0000000610107c10 */ /* 0x000fc400097fe4ff */
[----:B------:R-:W-:Y:S01]  /*141a0*/  IADD3 R115, P2, R115, UR44, RZ ;  /* 0x0000002c73737c10 */ /* 0x000fe2000ff5e0ff */
[----:B0-----:R0:W5:Y:S04]  /*141b0*/  LDL.LU R0, [R1+0x594] ;  /* 0x0005940001007983 */ /* 0x0011680000300800 */
[----:B------:R-:W-:Y:S04]  /*141c0*/  STL [R1+0x38], R120 ;  /* 0x0000387801007387 */ /* 0x000fe80000100800 */
[----:B------:R1:W-:Y:S01]  /*141d0*/  STL [R1+0x30], R98 ;  /* 0x0000306201007387 */ /* 0x0003e20000100800 */
[----:B------:R-:W-:-:S02]  /*141e0*/  IADD3.X R95, R95, UR6, RZ, P1, !PT ;  /* 0x000000065f5f7c10 */ /* 0x000fc40008ffe4ff */
[----:B------:R-:W-:Y:S01]  /*141f0*/  IADD3 R205, P1, R205, UR44, RZ ;  /* 0x0000002ccdcd7c10 */ /* 0x000fe2000ff3e0ff */
[----:B-1----:R-:W4:Y:S01]  /*14200*/  LDL.LU R98, [R1+0x590] ;  /* 0x0005900001627983 */ /* 0x002f220000300800 */
[----:B------:R-:W-:Y:S03]  /*14210*/  HGMMA.64x128x16.F32 R24, gdesc[UR28].tnspA, R24 ;  /* 0x21e000001c1879f0 */ /* 0x000fe60008700818 */
[----:B------:R1:W-:Y:S01]  /*14220*/  STL [R1+0x54], R5 ;  /* 0x0000540501007387 */ /* 0x0003e20000100800 */
[----:B--2---:R-:W-:Y:S02]  /*14230*/  IADD3.X R121, R121, UR6, RZ, P4, !PT ;  /* 0x0000000679797c10 */ /* 0x004fe4000a7fe4ff */
[----:B------:R-:W-:Y:S01]  /*14240*/  IADD3 R204, P4, R204, UR44, RZ ;  /* 0x0000002ccccc7c10 */ /* 0x000fe2000ff9e0ff */
[----:B-1----:R-:W2:Y:S04]  /*14250*/  LDL.LU R5, [R1+0x58c] ;  /* 0x00058c0001057983 */ /* 0x002ea80000300800 */
[----:B------:R1:W-:Y:S04]  /*14260*/  STL [R1+0x28], R107 ;  /* 0x0000286b01007387 */ /* 0x0003e80000100800 */
[----:B-1----:R-:W2:Y:S04]  /*14270*/  LDL.LU R107, [R1+0x588] ;  /* 0x00058800016b7983 */ /* 0x002ea80000300800 */
[----:B------:R1:W-:Y:S01]  /*14280*/  STL [R1+0x4c], R16 ;  /* 0x00004c1001007387 */ /* 0x0003e20000100800 */
[----:B------:R-:W-:-:S03]  /*14290*/  IADD3.X R237, R237, UR6, RZ, P6, !PT ;  /* 0x00000006eded7c10 */ /* 0x000fc6000b7fe4ff */
        /* <DEDUP_REMOVED lines=8> */
[----:B------:R1:W-:Y:S04]  /*14320*/  STL [R1+0x10], R204 ;  /* 0x000010cc01007387 */ /* 0x0003e80000100800 */
[----:B-1----:R-:W2:Y:S04]  /*14330*/  LDL.LU R204, [R1+0x574] ;  /* 0x0005740001cc7983 */ /* 0x002ea80000300800 */
[----:B------:R-:W-:Y:S01]  /*14340*/  STL [R1+0x3c], R121 ;  /* 0x00003c7901007387 */ /* 0x000fe20000100800 */
[----:B---3--:R-:W-:-:S02]  /*14350*/  IADD3 R190, P6, R190, UR44, RZ ;  /* 0x0000002cbebe7c10 */ /* 0x008fc4000ffde0ff */
[----:B------:R-:W-:Y:S02]  /*14360*/  IADD3.X R252, R252, UR6, RZ, P2, !PT ;  /* 0x00000006fcfc7c10 */ /* 0x000fe400097fe4ff */
[----:B------:R-:W-:Y:S02]  /*14370*/  IADD3.X R20, R20, UR6, RZ, P1, !PT ;  /* 0x0000000614147c10 */ /* 0x000fe40008ffe4ff */
[----:B------:R-:W-:Y:S01]  /*14380*/  IADD3.X R11, R11, UR6, RZ, P4, !PT ;  /* 0x000000060b0b7c10 */ /* 0x000fe2000a7fe4ff */
[----:B------:R-:W-:Y:S01]  /*14390*/  HGMMA.64x128x16.F32 R24, gdesc[UR32].tnspA, R24 ;  /* 0x21e00000201879f0 */ /* 0x000fe20008700818 */
[----:B----4-:R-:W-:-:S11]  /*143a0*/  IADD3.X R221, R221, UR6, RZ, P3, !PT ;  /* 0x00000006dddd7c10 */ /* 0x010fd60009ffe4ff */
[----:B------:R-:W-:Y:S01]  /*143b0*/  HGMMA.64x128x16.F32 R24, gdesc[UR36].tnspA, R24 ;  /* 0x21e00000241879f0 */ /* 0x000fe20008700818 */
[----:B------:R-:W-:Y:S01]  /*143c0*/  IADD3 R220, P3, R220, UR44, RZ ;  /* 0x0000002cdcdc7c10 */ /* 0x000fe2000ff7e0ff */
[----:B------:R1:W-:Y:S04]  /*143d0*/  STL [R1+0x34], R221 ;  /* 0x000034dd01007387 */ /* 0x0003e80000100800 */
[----:B-1----:R-:W3:Y:S04]  /*143e0*/  LDL.LU R221, [R1+0x570] ;  /* 0x0005700001dd7983 */ /* 0x002ee80000300800 */
[----:B------:R1:W-:Y:S04]  /*143f0*/  STL [R1+0x8], R220 ;  /* 0x000008dc01007387 */ /* 0x0003e80000100800 */
[----:B-1----:R-:W4:Y:S04]  /*14400*/  LDL.LU R220, [R1+0x56c] ;  /* 0x00056c0001dc7983 */ /* 0x002f280000300800 */
[----:B------:R1:W-:Y:S04]  /*14410*/  STL [R1+0x2c], R237 ;  /* 0x00002ced01007387 */ /* 0x0003e80000100800 */
[----:B-1----:R-:W2:Y:S04]  /*14420*/  LDL.LU R237, [R1+0x568] ;  /* 0x0005680001ed7983 */ /* 0x002ea80000300800 */
[----:B------:R1:W-:Y:S04]  /*14430*/  STL [R1+0x24], R236 ;  /* 0x000024ec01007387 */ /* 0x0003e80000100800 */
[----:B-1----:R-:W3:Y:S04]  /*14440*/  LDL.LU R236, [R1+0x564] ;  /* 0x0005640001ec7983 */ /* 0x002ee80000300800 */
[----:B------:R-:W-:Y:S04]  /*14450*/  STL [R1], R190 ;  /* 0x000000be01007387 */ /* 0x000fe80000100800 */
[----:B------:R1:W-:Y:S04]  /*14460*/  STL [R1+0x1c], R252 ;  /* 0x00001cfc01007387 */ /* 0x0003e80000100800 */
[----:B-1----:R-:W4:Y:S01]  /*14470*/  LDL.LU R252, [R1+0x560] ;  /* 0x0005600001fc7983 */ /* 0x002f220000300800 */
[----:B------:R-:W-:-:S03]  /*14480*/  IADD3.X R192, R192, UR6, RZ, P3, !PT ;  /* 0x00000006c0c07c10 */ /* 0x000fc60009ffe4ff */
[----:B------:R1:W-:Y:S04]  /*14490*/  STL [R1+0x14], R20 ;  /* 0x0000141401007387 */ /* 0x0003e80000100800 */
[----:B-1----:R-:W4:Y:S04]  /*144a0*/  LDL.LU R20, [R1+0x55c] ;  /* 0x00055c0001147983 */ /* 0x002f280000300800 */
[----:B------:R1:W-:Y:S04]  /*144b0*/  STL [R1+0xc], R11 ;  /* 0x00000c0b01007387 */ /* 0x0003e80000100800 */
[----:B-1----:R-:W4:Y:S04]  /*144c0*/  LDL.LU R11, [R1+0x558] ;  /* 0x00055800010b7983 */ /* 0x002f280000300800 */
[----:B------:R-:W4:Y:S01]  /*144d0*/  LDL.LU R190, [R1+0x424] ;  /* 0x0004240001be7983 */ /* 0x000f220000300800 */
[----:B------:R-:W-:Y:S03]  /*144e0*/  HGMMA.64x128x16.F32 R24, gdesc[UR40].tnspA, R24, gsb0 ;  /* 0x21e00000281879f0 */ /* 0x000fe60008000818 */
[----:B------:R1:W-:Y:S04]  /*144f0*/  STL [R1+0x4], R192 ;  /* 0x000004c001007387 */ /* 0x0003e80000100800 */
[----:B-1----:R-:W4:Y:S01]  /*14500*/  LDL.LU R192, [R1+0x420] ;  /* 0x0004200001c07983 */ /* 0x002f220000300800 */
[----:B------:R-:W-:-:S04]  /*14510*/  IADD3 R249, P2, R249, UR44, RZ ;  /* 0x0000002cf9f97c10 */ /* 0x000fc8000ff5e0ff */
[----:B------:R-:W-:Y:S02]  /*14520*/  IADD3.X R248, R248, UR6, RZ, P2, !PT ;  /* 0x00000006f8f87c10 */ /* 0x000fe400097fe4ff */
[----:B------:R-:W-:Y:S02]  /*14530*/  IADD3 R251, P5, R251, UR44, RZ ;  /* 0x0000002cfbfb7c10 */ /* 0x000fe4000ffbe0ff */
[----:B------:R-:W-:Y:S02]  /*14540*/  IADD3 R247, P1, R247, UR44, RZ ;  /* 0x0000002cf7f77c10 */ /* 0x000fe4000ff3e0ff */
[----:B------:R-:W-:Y:S02]  /*14550*/  IADD3.X R250, R250, UR6, RZ, P5, !PT ;  /* 0x00000006fafa7c10 */ /* 0x000fe4000affe4ff */
[----:B------:R-:W-:Y:S02]  /*14560*/  IADD3 R245, P4, R245, UR44, RZ ;  /* 0x0000002cf5f57c10 */ /* 0x000fe4000ff9e0ff */
[----:B------:R-:W-:-:S02]  /*14570*/  IADD3 R243, P3, R243, UR44, RZ ;  /* 0x0000002cf3f37c10 */ /* 0x000fc4000ff7e0ff */
[----:B------:R-:W-:Y:S02]  /*14580*/  IADD3 R239, P5, R239, UR44, RZ ;  /* 0x0000002cefef7c10 */ /* 0x000fe4000ffbe0ff */
[----:B------:R-:W-:Y:S02]  /*14590*/  IADD3.X R246, R246, UR6, RZ, P1, !PT ;  /* 0x00000006f6f67c10 */ /* 0x000fe40008ffe4ff */
[----:B------:R-:W-:Y:S02]  /*145a0*/  IADD3.X R244, R244, UR6, RZ, P4, !PT ;  /* 0x00000006f4f47c10 */ /* 0x000fe4000a7fe4ff */
[----:B------:R-:W-:Y:S02]  /*145b0*/  IADD3.X R242, R242, UR6, RZ, P3, !PT ;  /* 0x00000006f2f27c10 */ /* 0x000fe40009ffe4ff */
[----:B------:R-:W-:Y:S02]  /*145c0*/  IADD3.X R238, R238, UR6, RZ, P5, !PT ;  /* 0x00000006eeee7c10 */ /* 0x000fe4000affe4ff */
[----:B------:R-:W-:-:S02]  /*145d0*/  IADD3 R235, P1, R235, UR44, RZ ;  /* 0x0000002cebeb7c10 */ /* 0x000fc4000ff3e0ff */
[----:B------:R-:W-:Y:S02]  /*145e0*/  IADD3 R233, P4, R233, UR44, RZ ;  /* 0x0000002ce9e97c10 */ /* 0x000fe4000ff9e0ff */
[----:B------:R-:W-:Y:S02]  /*145f0*/  IADD3 R231, P3, R231, UR44, RZ ;  /* 0x0000002ce7e77c10 */ /* 0x000fe4000ff7e0ff */
[----:B------:R-:W-:Y:S02]  /*14600*/  IADD3 R227, P5, R227, UR44, RZ ;  /* 0x0000002ce3e37c10 */ /* 0x000fe4000ffbe0ff */
[----:B------:R-:W-:Y:S02]  /*14610*/  IADD3.X R234, R234, UR6, RZ, P1, !PT ;  /* 0x00000006eaea7c10 */ /* 0x000fe40008ffe4ff */
[----:B------:R-:W-:Y:S02]  /*14620*/  IADD3.X R232, R232, UR6, RZ, P4, !PT ;  /* 0x00000006e8e87c10 */ /* 0x000fe4000a7fe4ff */
[----:B------:R-:W-:-:S02]  /*14630*/  IADD3.X R230, R230, UR6, RZ, P3, !PT ;  /* 0x00000006e6e67c10 */ /* 0x000fc40009ffe4ff */
[----:B------:R-:W-:Y:S02]  /*14640*/  IADD3.X R226, R226, UR6, RZ, P5, !PT ;  /* 0x00000006e2e27c10 */ /* 0x000fe4000affe4ff */
[----:B------:R-:W-:Y:S02]  /*14650*/  IADD3 R223, P1, R223, UR44, RZ ;  /* 0x0000002cdfdf7c10 */ /* 0x000fe4000ff3e0ff */
[----:B------:R-:W-:Y:S02]  /*14660*/  IADD3 R219, P3, R219, UR44, RZ ;  /* 0x0000002cdbdb7c10 */ /* 0x000fe4000ff7e0ff */
[----:B------:R-:W-:Y:S02]  /*14670*/  IADD3 R215, P5, R215, UR44, RZ ;  /* 0x0000002cd7d77c10 */ /* 0x000fe4000ffbe0ff */
        /* <DEDUP_REMOVED lines=14> */
[----:B------:R-:W-:Y:S01]  /*14760*/  IADD3.X R97, R97, UR6, RZ, P5, !PT ;  /* 0x0000000661617c10 */ /* 0x000fe2000affe4ff */
[----:B------:R-:W-:Y:S01]  /*14770*/  UIADD3 UR4, UR4, 0x1, URZ ;  /* 0x0000000104047890 */ /* 0x000fe2000fffe03f */
        /* <DEDUP_REMOVED lines=9> */
[----:B------:R-:W-:Y:S02]  /*14810*/  ISETP.NE.U32.AND P0, PT, R119, UR4, PT ;  /* 0x0000000477007c0c */ /* 0x000fe4000bf05070 */
[----:B------:R-:W-:-:S02]  /*14820*/  IADD3.X R18, R18, UR6, RZ, P1, !PT ;  /* 0x0000000612127c10 */ /* 0x000fc40008ffe4ff */
[----:B------:R-:W-:Y:S02]  /*14830*/  IADD3.X R14, R14, UR6, RZ, P3, !PT ;  /* 0x000000060e0e7c10 */ /* 0x000fe40009ffe4ff */
[----:B------:R-:W-:Y:S02]  /*14840*/  IADD3.X R10, R10, UR6, RZ, P5, !PT ;  /* 0x000000060a0a7c10 */ /* 0x000fe4000affe4ff */
[----:B------:R-:W-:Y:S02]  /*14850*/  IADD3 R102, P1, R102, UR44, RZ ;  /* 0x0000002c66667c10 */ /* 0x000fe4000ff3e0ff */
[----:B------:R-:W-:Y:S02]  /*14860*/  IADD3 R100, P3, R100, UR44, RZ ;  /* 0x0000002c64647c10 */ /* 0x000fe4000ff7e0ff */
[----:B------:R-:W-:Y:S02]  /*14870*/  IADD3 R96, P5, R96, UR44, RZ ;  /* 0x0000002c60607c10 */ /* 0x000fe4000ffbe0ff */
[----:B------:R-:W-:-:S02]  /*14880*/  IADD3.X R8, R8, UR6, RZ, P1, !PT ;  /* 0x0000000608087c10 */ /* 0x000fc40008ffe4ff */
[----:B------:R-:W-:Y:S02]  /*14890*/  IADD3.X R6, R6, UR6, RZ, P3, !PT ;  /* 0x0000000606067c10 */ /* 0x000fe40009ffe4ff */
[----:B------:R-:W-:Y:S02]  /*148a0*/  IADD3.X R4, R4, UR6, RZ, P5, !PT ;  /* 0x0000000604047c10 */ /* 0x000fe4000affe4ff */
[----:B------:R-:W-:Y:S02]  /*148b0*/  IADD3 R92, P1, R92, UR44, RZ ;  /* 0x0000002c5c5c7c10 */ /* 0x000fe4000ff3e0ff */
[----:B------:R-:W-:Y:S02]  /*148c0*/  IADD3 R88, P3, R88, UR44, RZ ;  /* 0x0000002c58587c10 */ /* 0x000fe4000ff7e0ff */
[----:B------:R-:W-:Y:S01]  /*148d0*/  IADD3.X R117, R117, UR6, RZ, P1, !PT ;  /* 0x0000000675757c10 */ /* 0x000fe20008ffe4ff */
[----:B------:R-:W-:Y:S02]  /*148e0*/  WARPGROUP.DEPBAR.LE gsb0, 0x0 ;  /* 0x00008000000079c5 */ /* 0x000fe40000010000 */
[----:B------:R-:W-:-:S02]  /*148f0*/  IADD3.X R15, R15, UR6, RZ, P3, !PT ;  /* 0x000000060f0f7c10 */ /* 0x000fc40009ffe4ff */
[----:B--2---:R-:W-:-:S04]  /*14900*/  IADD3 R237, P2, R237, UR44, RZ ;  /* 0x0000002ceded7c10 */ /* 0x004fc8000ff5e0ff */
[----:B---3--:R-:W-:Y:S02]  /*14910*/  IADD3.X R236, R236, UR6, RZ, P2, !PT ;  /* 0x00000006ecec7c10 */ /* 0x008fe400097fe4ff */
[----:B------:R-:W-:-:S04]  /*14920*/  IADD3 R225, P2, R225, UR44, RZ ;  /* 0x0000002ce1e17c10 */ /* 0x000fc8000ff5e0ff */
[----:B------:R-:W-:Y:S02]  /*14930*/  IADD3.X R224, R224, UR6, RZ, P2, !PT ;  /* 0x00000006e0e07c10 */ /* 0x000fe400097fe4ff */
[----:B------:R-:W-:-:S04]  /*14940*/  IADD3 R213, P2, R213, UR44, RZ ;  /* 0x0000002cd5d57c10 */ /* 0x000fc8000ff5e0ff */
[----:B------:R-:W-:Y:S02]  /*14950*/  IADD3.X R212, R212, UR6, RZ, P2, !PT ;  /* 0x00000006d4d47c10 */ /* 0x000fe400097fe4ff */
[----:B------:R-:W-:-:S04]  /*14960*/  IADD3 R201, P2, R201, UR44, RZ ;  /* 0x0000002cc9c97c10 */ /* 0x000fc8000ff5e0ff */
[----:B------:R-:W-:Y:S02]  /*14970*/  IADD3.X R200, R200, UR6, RZ, P2, !PT ;  /* 0x00000006c8c87c10 */ /* 0x000fe400097fe4ff */
[----:B------:R-:W-:Y:S02]  /*14980*/  IADD3 R115, P2, R115, UR44, RZ ;  /* 0x0000002c73737c10 */ /* 0x000fe4000ff5e0ff */
[----:B----4-:R-:W-:Y:S02]  /*14990*/  IADD3.X R252, R252, UR6, RZ, P6, !PT ;  /* 0x00000006fcfc7c10 */ /* 0x010fe4000b7fe4ff */
[----:B------:R-:W-:Y:S02]  /*149a0*/  IADD3 R241, P6, R241, UR44, RZ ;  /* 0x0000002cf1f17c10 */ /* 0x000fe4000ffde0ff */
[----:B------:R-:W-:Y:S02]  /*149b0*/  IADD3.X R95, R95, UR6, RZ, P2, !PT ;  /* 0x000000065f5f7c10 */ /* 0x000fe400097fe4ff */
[----:B------:R-:W-:-:S02]  /*149c0*/  IADD3 R109, P2, R109, UR44, RZ ;  /* 0x0000002c6d6d7c10 */ /* 0x000fc4000ff5e0ff */
[----:B------:R-:W-:Y:S02]  /*149d0*/  IADD3.X R240, R240, UR6, RZ, P6, !PT ;  /* 0x00000006f0f07c10 */ /* 0x000fe4000b7fe4ff */
[----:B------:R-:W-:Y:S02]  /*149e0*/  IADD3 R229, P6, R229, UR44, RZ ;  /* 0x0000002ce5e57c10 */ /* 0x000fe4000ffde0ff */
[----:B------:R-:W-:Y:S02]  /*149f0*/  IADD3.X R19, R19, UR6, RZ, P2, !PT ;  /* 0x0000000613137c10 */ /* 0x000fe400097fe4ff */
[----:B------:R-:W-:Y:S02]  /*14a00*/  IADD3 R103, P2, R103, UR44, RZ ;  /* 0x0000002c67677c10 */ /* 0x000fe4000ff5e0ff */
[----:B------:R-:W-:Y:S02]  /*14a10*/  IADD3.X R228, R228, UR6, RZ, P6, !PT ;  /* 0x00000006e4e47c10 */ /* 0x000fe4000b7fe4ff */
[----:B------:R-:W-:-:S02]  /*14a20*/  IADD3 R221, P4, R221, UR44, RZ ;  /* 0x0000002cdddd7c10 */ /* 0x000fc4000ff9e0ff */
[----:B------:R-:W-:Y:S02]  /*14a30*/  IADD3 R217, P6, R217, UR44, RZ ;  /* 0x0000002cd9d97c10 */ /* 0x000fe4000ffde0ff */
[----:B------:R-:W-:Y:S02]  /*14a40*/  IADD3.X R9, R9, UR6, RZ, P2, !PT ;  /* 0x0000000609097c10 */ /* 0x000fe400097fe4ff */
[----:B------:R-:W-:Y:S02]  /*14a50*/  IADD3 R94, P2, R94, UR44, RZ ;  /* 0x0000002c5e5e7c10 */ /* 0x000fe4000ff5e0ff */
[----:B------:R-:W-:Y:S02]  /*14a60*/  IADD3.X R220, R220, UR6, RZ, P4, !PT ;  /* 0x00000006dcdc7c10 */ /* 0x000fe4000a7fe4ff */
        /* <DEDUP_REMOVED lines=10> */
[----:B------:R-:W-:Y:S02]  /*14b10*/  IADD3.X R196, R196, UR6, RZ, P4, !PT ;  /* 0x00000006c4c47c10 */ /* 0x000fe4000a7fe4ff */
[----:B------:R-:W-:Y:S01]  /*14b20*/  IADD3.X R99, R99, UR6, RZ, P6, !PT ;  /* 0x0000000663637c10 */ /* 0x000fe2000b7fe4ff */
[----:B------:R0:W-:Y:S01]  /*14b30*/  STL [R1+0x424], R190 ;  /* 0x000424be01007387 */ /* 0x0001e20000100800 */
[----:B------:R-:W-:Y:S02]  /*14b40*/  IADD3 R113, P4, R113, UR44, RZ ;  /* 0x0000002c71717c10 */ /* 0x000fe4000ff9e0ff */
[----:B------:R-:W-:Y:S01]  /*14b50*/  IADD3 R111, P6, R111, UR44, RZ ;  /* 0x0000002c6f6f7c10 */ /* 0x000fe2000ffde0ff */
[----:B------:R0:W-:Y:S01]  /*14b60*/  STL [R1+0x420], R192 ;  /* 0x000420c001007387 */ /* 0x0001e20000100800 */
[----:B------:R-:W-:-:S02]  /*14b70*/  IADD3.X R91, R91, UR6, RZ, P4, !PT ;  /* 0x000000065b5b7c10 */ /* 0x000fc4000a7fe4ff */
[----:B------:R-:W-:Y:S02]  /*14b80*/  IADD3.X R23, R23, UR6, RZ, P6, !PT ;  /* 0x0000000617177c10 */ /* 0x000fe4000b7fe4ff */
[----:B------:R-:W-:Y:S02]  /*14b90*/  IADD3 R107, P4, R107, UR44, RZ ;  /* 0x0000002c6b6b7c10 */ /* 0x000fe4000ff9e0ff */
[----:B------:R-:W-:Y:S02]  /*14ba0*/  IADD3 R105, P6, R105, UR44, RZ ;  /* 0x0000002c69697c10 */ /* 0x000fe4000ffde0ff */
[----:B------:R-:W-:Y:S02]  /*14bb0*/  IADD3.X R16, R16, UR6, RZ, P4, !PT ;  /* 0x0000000610107c10 */ /* 0x000fe4000a7fe4ff */
[----:B------:R-:W-:Y:S02]  /*14bc0*/  IADD3.X R12, R12, UR6, RZ, P6, !PT ;  /* 0x000000060c0c7c10 */ /* 0x000fe4000b7fe4ff */
[----:B------:R-:W-:-:S02]  /*14bd0*/  IADD3 R101, P4, R101, UR44, RZ ;  /* 0x0000002c65657c10 */ /* 0x000fc4000ff9e0ff */
[----:B------:R-:W-:Y:S02]  /*14be0*/  IADD3 R98, P6, R98, UR44, RZ ;  /* 0x0000002c62627c10 */ /* 0x000fe4000ffde0ff */
[----:B------:R-:W-:Y:S02]  /*14bf0*/  IADD3.X R7, R7, UR6, RZ, P4, !PT ;  /* 0x0000000607077c10 */ /* 0x000fe4000a7fe4ff */
[----:B------:R-:W-:Y:S02]  /*14c00*/  IADD3.X R5, R5, UR6, RZ, P6, !PT ;  /* 0x0000000605057c10 */ /* 0x000fe4000b7fe4ff */
[----:B------:R-:W-:Y:S02]  /*14c10*/  IADD3 R90, P4, R90, UR44, RZ ;  /* 0x0000002c5a5a7c10 */ /* 0x000fe4000ff9e0ff */
[----:B------:R-:W-:Y:S02]  /*14c20*/  IADD3 R22, P6, R22, UR44, RZ ;  /* 0x0000002c16167c10 */ /* 0x000fe4000ffde0ff */
[----:B------:R-:W-:-:S02]  /*14c30*/  IADD3 R20, P5, R20, UR44, RZ ;  /* 0x0000002c14147c10 */ /* 0x000fc4000ffbe0ff */
[----:B------:R-:W-:Y:S02]  /*14c40*/  IADD3.X R17, R17, UR6, RZ, P4, !PT ;  /* 0x0000000611117c10 */ /* 0x000fe4000a7fe4ff */
[----:B------:R-:W-:Y:S02]  /*14c50*/  IADD3.X R13, R13, UR6, RZ, P6, !PT ;  /* 0x000000060d0d7c10 */ /* 0x000fe4000b7fe4ff */
[----:B------:R-:W-:Y:S01]  /*14c60*/  IADD3.X R11, R11, UR6, RZ, P5, !PT ;  /* 0x000000060b0b7c10 */ /* 0x000fe2000affe4ff */
[----:B0-----:R-:W-:Y:S06]  /*14c70*/  @P0 BRA `(.L_x_1) ;  /* 0xffffff5800f80947 */ /* 0x001fec000383ffff */
[----:B------:R-:W-:Y:S02]  /*14c80*/  F2FP.F16.F32.PACK_AB R87, R87, R83 ;  /* 0x000000535757723e */ /* 0x000fe400000000ff */
[----:B------:R-:W-:Y:S02]  /*14c90*/  F2FP.F16.F32.PACK_AB R86, R86, R82 ;  /* 0x000000525656723e */ /* 0x000fe400000000ff */
[----:B------:R-:W-:Y:S02]  /*14ca0*/  F2FP.F16.F32.PACK_AB R85, R85, R81 ;  /* 0x000000515555723e */ /* 0x000fe400000000ff */
[----:B------:R-:W-:Y:S02]  /*14cb0*/  F2FP.F16.F32.PACK_AB R84, R84, R80 ;  /* 0x000000505454723e */ /* 0x000fe400000000ff */
[----:B------:R-:W-:Y:S02]  /*14cc0*/  F2FP.F16.F32.PACK_AB R75, R79, R75 ;  /* 0x0000004b4f4b723e */ /* 0x000fe400000000ff */
[----:B------:R-:W-:-:S02]  /*14cd0*/  F2FP.F16.F32.PACK_AB R74, R78, R74 ;  /* 0x0000004a4e4a723e */ /* 0x000fc400000000ff */
        /* <DEDUP_REMOVED lines=25> */
[----:B------:R-:W-:-:S07]  /*14e70*/  F2FP.F16.F32.PACK_AB R4, R28, R24 ;  /* 0x000000181c04723e */ /* 0x000fce00000000ff */
.L_x_0:
[----:B------:R-:W2:Y:S01]  /*14e80*/  LDL.LU R11, [R1+0x554] ;  /* 0x00055400010b7983 */ /* 0x000ea20000300800 */
[----:B------:R-:W1:Y:S01]  /*14e90*/  S2R R8, SR_TID.X ;  /* 0x0000000000087919 */ /* 0x000e620000002100 */
[----:B------:R-:W-:Y:S01]  /*14ea0*/  USHF.L.U32 UR16, UR16, 0x7, URZ ;  /* 0x0000000710107899 */ /* 0x000fe2000800063f */
[----:B------:R-:W-:Y:S01]  /*14eb0*/  ULDC.64 UR4, c[0x0][0x228] ;  /* 0x00008a0000047ab9 */ /* 0x000fe20000000a00 */
[----:B0-----:R-:W3:Y:S02]  /*14ec0*/  LDL.LU R10, [R1+0x54c] ;  /* 0x00054c00010a7983 */ /* 0x001ee40000300800 */
[----:B------:R-:W-:Y:S01]  /*14ed0*/  ULOP3.LUT UR16, UR16, 0x180, URZ, 0xc0, !UPT ;  /* 0x0000018010107892 */ /* 0x000fe2000f8ec03f */
[C---:B-1----:R-:W-:Y:S01]  /*14ee0*/  IMAD.SHL.U32 R2, R8.reuse, 0x80, RZ ;  /* 0x0000008008027824 */ /* 0x042fe200078e00ff */
[----:B------:R-:W-:Y:S01]  /*14ef0*/  SHF.R.U32.HI R9, RZ, 0x6, R8 ;  /* 0x00000006ff097819 */ /* 0x000fe20000011608 */
[----:B-----5:R-:W-:-:S03]  /*14f00*/  IMAD.SHL.U32 R0, R8, 0x10, RZ ;  /* 0x0000001008007824 */ /* 0x020fc600078e00ff */
[----:B------:R-:W-:Y:S01]  /*14f10*/  LOP3.LUT R3, R2, 0x400, RZ, 0xc0, !PT ;  /* 0x0000040002037812 */ /* 0x000fe200078ec0ff */
[----:B------:R-:W-:Y:S01]  /*14f20*/  IMAD.SHL.U32 R2, R8, 0x8, RZ ;  /* 0x0000000808027824 */ /* 0x000fe200078e00ff */
[----:B------:R-:W-:Y:S02]  /*14f30*/  LOP3.LUT R0, R0, 0x70, RZ, 0xc0, !PT ;  /* 0x0000007000007812 */ /* 0x000fe400078ec0ff */
[----:B------:R-:W-:Y:S02]  /*14f40*/  SGXT.U32 R8, R9, 0x1 ;  /* 0x000000010908781a */ /* 0x000fe40000000000 */
[----:B------:R-:W-:Y:S02]  /*14f50*/  IADD3 R3, R3, UR7, R0 ;  /* 0x0000000703037c10 */ /* 0x000fe4000fffe000 */
[----:B------:R-:W-:-:S05]  /*14f60*/  LOP3.LUT R2, R2, 0x380, RZ, 0xc0, !PT ;  /* 0x0000038002027812 */ /* 0x000fca00078ec0ff */
[----:B------:R-:W-:Y:S01]  /*14f70*/  IMAD.IADD R36, R2, 0x1, R3 ;  /* 0x0000000102247824 */ /* 0x000fe200078e0203 */
[----:B------:R-:W-:Y:S08]  /*14f80*/  BAR.SYNC.DEFER_BLOCKING 0x0 ;  /* 0x0000000000007b1d */ /* 0x000ff00000010000 */
[----:B------:R-:W0:Y:S01]  /*14f90*/  LDC R3, c[0x0][0x248] ;  /* 0x00009200ff037b82 */ /* 0x000e220000000800 */
[----:B------:R0:W-:Y:S07]  /*14fa0*/  STSM.16.M88.4 [R36], R4 ;  /* 0x0000000424007844 */ /* 0x0001ee0000000200 */
[----:B------:R-:W-:Y:S01]  /*14fb0*/  BAR.SYNC.DEFER_BLOCKING 0x0 ;  /* 0x0000000000007b1d */ /* 0x000fe20000010000 */
[----:B--2---:R-:W-:-:S05]  /*14fc0*/  LOP3.LUT R0, R11, UR16, R8, 0xfe, !PT ;  /* 0x000000100b007c12 */ /* 0x004fca000f8efe08 */
[----:B------:R-:W1:Y:S01]  /*14fd0*/  S2R R11, SR_TID.X ;  /* 0x00000000000b7919 */ /* 0x000e620000002100 */
[C---:B------:R-:W-:Y:S01]  /*14fe0*/  LOP3.LUT R9, R0.reuse, 0x4, RZ, 0xfc, !PT ;  /* 0x0000000400097812 */ /* 0x040fe200078efcff */
[C---:B0-----:R-:W-:Y:S01]  /*14ff0*/  IMAD R5, R0.reuse, R3, RZ ;  /* 0x0000000300057224 */ /* 0x041fe200078e02ff */
[----:B------:R-:W-:Y:S02]  /*15000*/  LOP3.LUT R8, R0, 0x6, RZ, 0xfc, !PT ;  /* 0x0000000600087812 */ /* 0x000fe400078efcff */
[----:B---3--:R-:W-:Y:S01]  /*15010*/  ISETP.GE.AND P0, PT, R10, UR4, PT ;  /* 0x000000040a007c0c */ /* 0x008fe2000bf06270 */
[----:B------:R-:W-:Y:S01]  /*15020*/  ULDC UR4, c[0x0][0x244] ;  /* 0x0000910000047ab9 */ /* 0x000fe20000000800 */
[----:B------:R-:W-:Y:S01]  /*15030*/  LOP3.LUT R2, R0, 0x2, RZ, 0xfc, !PT ;  /* 0x0000000200027812 */ /* 0x000fe200078efcff */
[----:B------:R-:W-:Y:S01]  /*15040*/  IMAD R28, R10, UR4, RZ ;  /* 0x000000040a1c7c24 */ /* 0x000fe2000f8e02ff */
[----:B------:R-:W-:Y:S02]  /*15050*/  ISETP.LT.AND P5, PT, R9, UR5, !P0 ;  /* 0x0000000509007c0c */ /* 0x000fe4000c7a1270 */
[----:B------:R-:W-:-:S02]  /*15060*/  ISETP.LT.AND P4, PT, R8, UR5, !P0 ;  /* 0x0000000508007c0c */ /* 0x000fc4000c781270 */
[----:B------:R-:W-:Y:S02]  /*15070*/  ISETP.LT.AND P1, PT, R2, UR5, !P0 ;  /* 0x0000000502007c0c */ /* 0x000fe4000c721270 */
[C---:B------:R-:W-:Y:S02]  /*15080*/  LOP3.LUT R2, R0.reuse, 0x8, RZ, 0xfc, !PT ;  /* 0x0000000800027812 */ /* 0x040fe400078efcff */
[----:B------:R-:W-:Y:S02]  /*15090*/  LOP3.LUT R37, R0, 0xc, RZ, 0xfc, !PT ;  /* 0x0000000c00257812 */ /* 0x000fe400078efcff */
[----:B------:R-:W-:Y:S02]  /*150a0*/  ISETP.LT.AND P3, PT, R2, UR5, !P0 ;  /* 0x0000000502007c0c */ /* 0x000fe4000c761270 */
[----:B------:R-:W-:Y:S02]  /*150b0*/  LOP3.LUT R38, R0, 0x12, RZ, 0xfc, !PT ;  /* 0x0000001200267812 */ /* 0x000fe400078efcff */
[----:B-1----:R-:W-:-:S04]  /*150c0*/  LOP3.LUT R11, R11, 0x7f, RZ, 0xc0, !PT ;  /* 0x0000007f0b0b7812 */ /* 0x002fc800078ec0ff */
[----:B------:R-:W-:Y:S01]  /*150d0*/  LEA R29, R11, UR7, 0x4 ;  /* 0x000000070b1d7c11 */ /* 0x000fe2000f8e20ff */
[----:B------:R-:W-:Y:S02]  /*150e0*/  ULDC.64 UR6, c[0x0][0x220] ;  /* 0x0000880000067ab9 */ /* 0x000fe40000000a00 */
[C---:B------:R-:W-:Y:S02]  /*150f0*/  LEA R2, P2, R28.reuse, UR6, 0x1 ;  /* 0x000000061c027c11 */ /* 0x040fe4000f8408ff */
[----:B------:R-:W0:Y:S02]  /*15100*/  LDS.128 R44, [R29] ;  /* 0x000000001d2c7984 */ /* 0x000e240000000c00 */
[----:B------:R-:W-:Y:S01]  /*15110*/  LEA.HI.X.SX32 R28, R28, UR7, 0x1, P2 ;  /* 0x000000071c1c7c11 */ /* 0x000fe200090f0eff */
[----:B------:R-:W-:Y:S01]  /*15120*/  BAR.SYNC.DEFER_BLOCKING 0x0 ;  /* 0x0000000000007b1d */ /* 0x000fe20000010000 */
[----:B------:R-:W-:Y:S02]  /*15130*/  LEA R30, P6, R5, R2, 0x1 ;  /* 0x00000002051e7211 */ /* 0x000fe400078c08ff */
[----:B------:R-:W-:-:S02]  /*15140*/  ISETP.LT.AND P2, PT, R0, UR5, !P0 ;  /* 0x0000000500007c0c */ /* 0x000fc4000c741270 */
[----:B------:R-:W-:Y:S01]  /*15150*/  LEA.HI.X.SX32 R31, R5, R28, 0x1, P6 ;  /* 0x0000001c051f7211 */ /* 0x000fe200030f0eff */
[----:B------:R1:W-:Y:S02]  /*15160*/  STSM.16.M88.4 [R36], R32 ;  /* 0x0000002024007844 */ /* 0x0003e40000000200 */
[----:B------:R-:W-:Y:S01]  /*15170*/  BAR.SYNC.DEFER_BLOCKING 0x0 ;  /* 0x0000000000007b1d */ /* 0x000fe20000010000 */
[----:B-1----:R-:W-:Y:S01]  /*15180*/  IMAD R33, R3, 0x2, R5 ;  /* 0x0000000203217824 */ /* 0x002fe200078e0205 */
[----:B------:R-:W-:-:S03]  /*15190*/  LOP3.LUT R34, R0, 0xa, RZ, 0xfc, !PT ;  /* 0x0000000a00227812 */ /* 0x000fc600078efcff */
[----:B------:R-:W-:Y:S01]  /*151a0*/  IMAD R35, R3, 0x2, R33 ;  /* 0x0000000203237824 */ /* 0x000fe200078e0221 */
[----:B------:R-:W-:-:S03]  /*151b0*/  LEA R32, P6, R33, R2, 0x1 ;  /* 0x0000000221207211 */ /* 0x000fc600078c08ff */
[----:B------:R-:W-:Y:S01]  /*151c0*/  IMAD R39, R3, 0x2, R35 ;  /* 0x0000000203277824 */ /* 0x000fe200078e0223 */
[----:B------:R-:W-:Y:S01]  /*151d0*/  LEA.HI.X.SX32 R33, R33, R28, 0x1, P6 ;  /* 0x0000001c21217211 */ /* 0x000fe200030f0eff */
[----:B------:R-:W1:Y:S01]  /*151e0*/  LDS.128 R24, [R29] ;  /* 0x000000001d187984 */ /* 0x000e620000000c00 */
[----:B------:R-:W-:Y:S06]  /*151f0*/  BAR.SYNC.DEFER_BLOCKING 0x0 ;  /* 0x0000000000007b1d */ /* 0x000fec0000010000 */
[----:B------:R-:W-:Y:S02]  /*15200*/  STSM.16.M88.4 [R36], R40 ;  /* 0x0000002824007844 */ /* 0x000fe40000000200 */
[----:B------:R-:W-:Y:S06]  /*15210*/  BAR.SYNC.DEFER_BLOCKING 0x0 ;  /* 0x0000000000007b1d */ /* 0x000fec0000010000 */
[----:B------:R-:W2:Y:S02]  /*15220*/  LDS.128 R20, [R29] ;  /* 0x000000001d147984 */ /* 0x000ea40000000c00 */
[----:B------:R-:W-:Y:S06]  /*15230*/  BAR.SYNC.DEFER_BLOCKING 0x0 ;  /* 0x0000000000007b1d */ /* 0x000fec0000010000 */
[----:B------:R-:W-:Y:S02]  /*15240*/  STSM.16.M88.4 [R36], R48 ;  /* 0x0000003024007844 */ /* 0x000fe40000000200 */
[----:B------:R-:W-:Y:S06]  /*15250*/  BAR.SYNC.DEFER_BLOCKING 0x0 ;  /* 0x0000000000007b1d */ /* 0x000fec0000010000 */
[----:B------:R-:W3:Y:S02]  /*15260*/  LDS.128 R16, [R29] ;  /* 0x000000001d107984 */ /* 0x000ee40000000c00 */
[----:B------:R-:W-:Y:S06]  /*15270*/  BAR.SYNC.DEFER_BLOCKING 0x0 ;  /* 0x0000000000007b1d */ /* 0x000fec0000010000 */
[----:B------:R-:W-:Y:S02]  /*15280*/  STSM.16.M88.4 [R36], R56 ;  /* 0x0000003824007844 */ /* 0x000fe40000000200 */
[----:B------:R-:W-:Y:S06]  /*15290*/  BAR.SYNC.DEFER_BLOCKING 0x0 ;  /* 0x0000000000007b1d */ /* 0x000fec0000010000 */
[----:B------:R-:W4:Y:S02]  /*152a0*/  LDS.128 R12, [R29] ;  /* 0x000000001d0c7984 */ /* 0x000f240000000c00 */
        /* <DEDUP_REMOVED lines=9> */
[----:B------:R1:W-:Y:S02]  /*15340*/  STSM.16.M88.4 [R36], R84 ;  /* 0x0000005424007844 */ /* 0x0003e40000000200 */
[----:B------:R-:W-:Y:S06]  /*15350*/  BAR.SYNC.DEFER_BLOCKING 0x0 ;  /* 0x0000000000007b1d */ /* 0x000fec0000010000 */
[----:B0-----:R0:W-:Y:S01]  /*15360*/  @P2 STG.E.U16 desc[UR18][R30.64], R44 ;  /* 0x0000002c1e002986 */ /* 0x0011e2000c101512 */
[----:B------:R-:W-:-:S02]  /*15370*/  ISETP.LT.AND P2, PT, R34, UR5, !P0 ;  /* 0x0000000522007c0c */ /* 0x000fc4000c741270 */
[----:B------:R-:W-:Y:S01]  /*15380*/  LEA R34, P6, R35, R2, 0x1 ;  /* 0x0000000223227211 */ /* 0x000fe200078c08ff */
[----:B------:R2:W-:Y:S01]  /*15390*/  @P1 STG.E.U16 desc[UR18][R32.64], R45 ;  /* 0x0000002d20001986 */ /* 0x0005e2000c101512 */
[----:B------:R-:W-:Y:S02]  /*153a0*/  ISETP.LT.AND P1, PT, R37, UR5, !P0 ;  /* 0x0000000525007c0c */ /* 0x000fe4000c721270 */
[----:B------:R-:W-:Y:S02]  /*153b0*/  LEA.HI.X.SX32 R35, R35, R28, 0x1, P6 ;  /* 0x0000001c23237211 */ /* 0x000fe400030f0eff */
[----:B-1----:R-:W-:Y:S02]  /*153c0*/  LEA R36, P6, R39, R2, 0x1 ;  /* 0x0000000227247211 */ /* 0x002fe400078c08ff */
[----:B0-----:R-:W-:Y:S01]  /*153d0*/  LOP3.LUT R30, R0, 0xe, RZ, 0xfc, !PT ;  /* 0x0000000e001e7812 */ /* 0x001fe200078efcff */
[----:B------:R-:W-:Y:S01]  /*153e0*/  IMAD R31, R3, 0x2, R39 ;  /* 0x00000002031f7824 */ /* 0x000fe200078e0227 */
[----:B------:R-:W-:Y:S01]  /*153f0*/  LEA.HI.X.SX32 R37, R39, R28, 0x1, P6 ;  /* 0x0000001c27257211 */ /* 0x000fe200030f0eff */
[----:B------:R0:W-:Y:S01]  /*15400*/  @P5 STG.E.U16 desc[UR18][R34.64], R46 ;  /* 0x0000002e22005986 */ /* 0x0001e2000c101512 */
[----:B------:R-:W-:Y:S01]  /*15410*/  ISETP.LT.AND P5, PT, R30, UR5, !P0 ;  /* 0x000000051e007c0c */ /* 0x000fe2000c7a1270 */
[----:B------:R-:W-:Y:S01]  /*15420*/  IMAD R39, R3, 0x2, R31 ;  /* 0x0000000203277824 */ /* 0x000fe200078e021f */
[----:B------:R-:W-:Y:S01]  /*15430*/  LEA R30, P6, R31, R2, 0x1 ;  /* 0x000000021f1e7211 */ /* 0x000fe200078c08ff */
[----:B------:R1:W-:Y:S01]  /*15440*/  @P4 STG.E.U16 desc[UR18][R36.64], R47 ;  /* 0x0000002f24004986 */ /* 0x0003e2000c101512 */
[----:B--2---:R-:W-:-:S02]  /*15450*/  LOP3.LUT R32, R0, 0x10, RZ, 0xfc, !PT ;  /* 0x0000001000207812 */ /* 0x004fc400078efcff */
[----:B------:R-:W-:Y:S02]  /*15460*/  LEA.HI.X.SX32 R31, R31, R28, 0x1, P6 ;  /* 0x0000001c1f1f7211 */ /* 0x000fe400030f0eff */
[----:B------:R-:W-:Y:S02]  /*15470*/  ISETP.LT.AND P4, PT, R32, UR5, !P0 ;  /* 0x0000000520007c0c */ /* 0x000fe4000c781270 */
[C---:B------:R-:W-:Y:S02]  /*15480*/  LEA R32, P6, R39.reuse, R2, 0x1 ;  /* 0x0000000227207211 */ /* 0x040fe400078c08ff */
[----:B------:R-:W-:Y:S02]  /*15490*/  PRMT R44, R44, 0x7632, R44 ;  /* 0x000076322c2c7816 */ /* 0x000fe4000000002c */
[----:B------:R-:W-:Y:S01]  /*154a0*/  LEA.HI.X.SX32 R33, R39, R28, 0x1, P6 ;  /* 0x0000001c27217211 */ /* 0x000fe200030f0eff */
[----:B------:R-:W-:Y:S01]  /*154b0*/  IMAD R39, R3, 0x2, R39 ;  /* 0x0000000203277824 */ /* 0x000fe200078e0227 */
[----:B------:R-:W-:Y:S01]  /*154c0*/  PRMT R45, R45, 0x7632, R45 ;  /* 0x000076322d2d7816 */ /* 0x000fe2000000002d */
[----:B------:R2:W-:Y:S01]  /*154d0*/  @P3 STG.E.U16 desc[UR18][R30.64], R44 ;  /* 0x0000002c1e003986 */ /* 0x0005e2000c101512 */
[----:B0-----:R-:W-:Y:S01]  /*154e0*/  LOP3.LUT R35, R0, 0x14, RZ, 0xfc, !PT ;  /* 0x0000001400237812 */ /* 0x001fe200078efcff */
[----:B-1----:R-:W-:Y:S01]  /*154f0*/  IMAD R37, R3, 0x2, R39 ;  /* 0x0000000203257824 */ /* 0x002fe200078e0227 */
[----:B------:R-:W-:Y:S01]  /*15500*/  LEA R34, P6, R39, R2, 0x1 ;  /* 0x0000000227227211 */ /* 0x000fe200078c08ff */
[----:B------:R0:W-:Y:S01]  /*15510*/  @P2 STG.E.U16 desc[UR18][R32.64], R45 ;  /* 0x0000002d20002986 */ /* 0x0001e2000c101512 */
[----:B------:R-:W-:-:S02]  /*15520*/  ISETP.LT.AND P2, PT, R35, UR5, !P0 ;  /* 0x0000000523007c0c */ /* 0x000fc4000c741270 */
[----:B------:R-:W-:Y:S02]  /*15530*/  PRMT R46, R46, 0x7632, R46 ;  /* 0x000076322e2e7816 */ /* 0x000fe4000000002e */
[----:B------:R-:W-:Y:S01]  /*15540*/  LEA.HI.X.SX32 R35, R39, R28, 0x1, P6 ;  /* 0x0000001c27237211 */ /* 0x000fe200030f0eff */
[----:B------:R-:W-:Y:S01]  /*15550*/  IMAD R39, R3, 0x2, R37 ;  /* 0x0000000203277824 */ /* 0x000fe200078e0225 */
[----:B------:R-:W-:Y:S02]  /*15560*/  LOP3.LUT R36, R0, 0x16, RZ, 0xfc, !PT ;  /* 0x0000001600247812 */ /* 0x000fe400078efcff */
[----:B--2---:R-:W-:Y:S01]  /*15570*/  LEA R30, P6, R37, R2, 0x1 ;  /* 0x00000002251e7211 */ /* 0x004fe200078c08ff */
[----:B------:R-:W-:Y:S01]  /*15580*/  @P1 STG.E.U16 desc[UR18][R34.64], R46 ;  /* 0x0000002e22001986 */ /* 0x000fe2000c101512 */
[----:B------:R-:W-:Y:S02]  /*15590*/  PRMT R47, R47, 0x7632, R47 ;  /* 0x000076322f2f7816 */ /* 0x000fe4000000002f */
[----:B------:R-:W-:Y:S01]  /*155a0*/  LEA.HI.X.SX32 R31, R37, R28, 0x1, P6 ;  /* 0x0000001c251f7211 */ /* 0x000fe200030f0eff */
[----:B------:R-:W-:Y:S01]  /*155b0*/  IMAD R37, R3, 0x2, R39 ;  /* 0x0000000203257824 */ /* 0x000fe200078e0227 */
[----:B------:R-:W-:-:S02]  /*155c0*/  ISETP.LT.AND P1, PT, R36, UR5, !P0 ;  /* 0x0000000524007c0c */ /* 0x000fc4000c721270 */
[----:B------:R-:W-:Y:S01]  /*155d0*/  LOP3.LUT R36, R0, 0x18, RZ, 0xfc, !PT ;  /* 0x0000001800247812 */ /* 0x000fe200078efcff */
[----:B------:R1:W-:Y:S01]  /*155e0*/  @P5 STG.E.U16 desc[UR18][R30.64], R47 ;  /* 0x0000002f1e005986 */ /* 0x0003e2000c101512 */
[C---:B0-----:R-:W-:Y:S02]  /*155f0*/  LEA R32, P6, R39.reuse, R2, 0x1 ;  /* 0x0000000227207211 */ /* 0x041fe400078c08ff */
[----:B------:R-:W-:Y:S02]  /*15600*/  ISETP.LT.AND P3, PT, R38, UR5, !P0 ;  /* 0x0000000526007c0c */ /* 0x000fe4000c761270 */
[----:B------:R-:W-:Y:S01]  /*15610*/  LEA.HI.X.SX32 R33, R39, R28, 0x1, P6 ;  /* 0x0000001c27217211 */ /* 0x000fe200030f0eff */
[----:B------:R-:W-:Y:S01]  /*15620*/  IMAD R39, R3, 0x2, R37 ;  /* 0x0000000203277824 */ /* 0x000fe200078e0225 */
[----:B------:R-:W-:Y:S02]  /*15630*/  ISETP.LT.AND P5, PT, R36, UR5, !P0 ;  /* 0x0000000524007c0c */ /* 0x000fe4000c7a1270 */
[----:B------:R-:W-:Y:S01]  /*15640*/  LEA R36, P6, R37, R2, 0x1 ;  /* 0x0000000225247211 */ /* 0x000fe200078c08ff */
[----:B------:R-:W-:Y:S01]  /*15650*/  IMAD R41, R3, 0x2, R39 ;  /* 0x0000000203297824 */ /* 0x000fe200078e0227 */
[----:B------:R0:W-:Y:S01]  /*15660*/  @P4 STG.E.U16 desc[UR18][R32.64], R24 ;  /* 0x0000001820004986 */ /* 0x0001e2000c101512 */
[----:B-1----:R-:W-:-:S02]  /*15670*/  LOP3.LUT R31, R0, 0x1c, RZ, 0xfc, !PT ;  /* 0x0000001c001f7812 */ /* 0x002fc400078efcff */
[----:B------:R-:W-:Y:S02]  /*15680*/  LEA.HI.X.SX32 R37, R37, R28, 0x1, P6 ;  /* 0x0000001c25257211 */ /* 0x000fe400030f0eff */
[C---:B------:R-:W-:Y:S02]  /*15690*/  LEA R34, P6, R39.reuse, R2, 0x1 ;  /* 0x0000000227227211 */ /* 0x040fe400078c08ff */
[C---:B------:R-:W-:Y:S01]  /*156a0*/  LOP3.LUT R38, R0.reuse, 0x1a, RZ, 0xfc, !PT ;  /* 0x0000001a00267812 */ /* 0x040fe200078efcff */
[----:B------:R1:W-:Y:S01]  /*156b0*/  @P3 STG.E.U16 desc[UR18][R36.64], R25 ;  /* 0x0000001924003986 */ /* 0x0003e2000c101512 */
[----:B------:R-:W-:Y:S02]  /*156c0*/  LEA.HI.X.SX32 R35, R39, R28, 0x1, P6 ;  /* 0x0000001c27237211 */ /* 0x000fe400030f0eff */
[----:B------:R-:W-:Y:S02]  /*156d0*/  LEA R30, P6, R41, R2, 0x1 ;  /* 0x00000002291e7211 */ /* 0x000fe400078c08ff */
[----:B------:R-:W-:Y:S01]  /*156e0*/  ISETP.LT.AND P3, PT, R31, UR5, !P0 ;  /* 0x000000051f007c0c */ /* 0x000fe2000c761270 */
[----:B------:R2:W-:Y:S01]  /*156f0*/  @P2 STG.E.U16 desc[UR18][R34.64], R26 ;  /* 0x0000001a22002986 */ /* 0x0005e2000c101512 */
[----:B------:R-:W-:Y:S01]  /*15700*/  LEA.HI.X.SX32 R31, R41, R28, 0x1, P6 ;  /* 0x0000001c291f7211 */ /* 0x000fe200030f0eff */
[----:B------:R-:W-:Y:S01]  /*15710*/  IMAD R41, R3, 0x2, R41 ;  /* 0x0000000203297824 */ /* 0x000fe200078e0229 */
[----:B0-----:R-:W-:-:S02]  /*15720*/  LOP3.LUT R33, R0, 0x20, RZ, 0xfc, !PT ;  /* 0x0000002000217812 */ /* 0x001fc400078efcff */
[----:B------:R-:W-:Y:S01]  /*15730*/  ISETP.LT.AND P4, PT, R38, UR5, !P0 ;  /* 0x0000000526007c0c */ /* 0x000fe2000c781270 */
[----:B-1----:R-:W-:Y:S01]  /*15740*/  IMAD R37, R3, 0x2, R41 ;  /* 0x0000000203257824 */ /* 0x002fe200078e0229 */
[----:B------:R-:W-:Y:S01]  /*15750*/  LEA R32, P6, R41, R2, 0x1 ;  /* 0x0000000229207211 */ /* 0x000fe200078c08ff */
[----:B------:R0:W-:Y:S01]  /*15760*/  @P1 STG.E.U16 desc[UR18][R30.64], R27 ;  /* 0x0000001b1e001986 */ /* 0x0001e2000c101512 */
[----:B------:R-:W-:Y:S02]  /*15770*/  ISETP.LT.AND P1, PT, R33, UR5, !P0 ;  /* 0x0000000521007c0c */ /* 0x000fe4000c721270 */
[----:B------:R-:W-:Y:S01]  /*15780*/  LEA.HI.X.SX32 R33, R41, R28, 0x1, P6 ;  /* 0x0000001c29217211 */ /* 0x000fe200030f0eff */
[----:B--2---:R-:W-:Y:S01]  /*15790*/  IMAD R35, R3, 0x2, R37 ;  /* 0x0000000203237824 */ /* 0x004fe200078e0225 */
[C---:B------:R-:W-:Y:S02]  /*157a0*/  LOP3.LUT R34, R0.reuse, 0x22, RZ, 0xfc, !PT ;  /* 0x0000002200227812 */ /* 0x040fe400078efcff */
[----:B------:R-:W-:-:S02]  /*157b0*/  LOP3.LUT R38, R0, 0x1e, RZ, 0xfc, !PT ;  /* 0x0000001e00267812 */ /* 0x000fc400078efcff */
[----:B------:R-:W-:Y:S02]  /*157c0*/  PRMT R36, R25, 0x7632, R36 ;  /* 0x0000763219247816 */ /* 0x000fe40000000024 */
[----:B------:R-:W-:Y:S02]  /*157d0*/  ISETP.LT.AND P2, PT, R38, UR5, !P0 ;  /* 0x0000000526007c0c */ /* 0x000fe4000c741270 */
[----:B0-----:R-:W-:Y:S02]  /*157e0*/  PRMT R31, R24, 0x7632, R31 ;  /* 0x00007632181f7816 */ /* 0x001fe4000000001f */
[----:B------:R-:W-:-:S03]  /*157f0*/  LEA R24, P6, R37, R2, 0x1 ;  /* 0x0000000225187211 */ /* 0x000fc600078c08ff */
[----:B------:R0:W-:Y:S01]  /*15800*/  @P5 STG.E.U16 desc[UR18][R32.64], R31 ;  /* 0x0000001f20005986 */ /* 0x0001e2000c101512 */
[----:B------:R-:W-:Y:S01]  /*15810*/  LEA.HI.X.SX32 R25, R37, R28, 0x1, P6 ;  /* 0x0000001c25197211 */ /* 0x000fe200030f0eff */
[----:B------:R-:W-:Y:S01]  /*15820*/  IMAD R37, R3, 0x2, R35 ;  /* 0x0000000203257824 */ /* 0x000fe200078e0223 */
[----:B------:R-:W-:Y:S02]  /*15830*/  ISETP.LT.AND P5, PT, R34, UR5, !P0 ;  /* 0x0000000522007c0c */ /* 0x000fe4000c7a1270 */
[----:B------:R-:W-:Y:S01]  /*15840*/  LEA R30, P6, R35, R2, 0x1 ;  /* 0x00000002231e7211 */ /* 0x000fe200078c08ff */
[----:B------:R1:W-:Y:S01]  /*15850*/  @P4 STG.E.U16 desc[UR18][R24.64], R36 ;  /* 0x0000002418004986 */ /* 0x0003e2000c101512 */
[----:B------:R-:W-:-:S04]  /*15860*/  LOP3.LUT R34, R0, 0x24, RZ, 0xfc, !PT ;  /* 0x0000002400227812 */ /* 0x000fc800078efcff */
[----:B------:R-:W-:Y:S01]  /*15870*/  ISETP.LT.AND P4, PT, R34, UR5, !P0 ;  /* 0x0000000522007c0c */ /* 0x000fe2000c781270 */
[----:B0-----:R-:W-:Y:S01]  /*15880*/  IMAD R33, R3, 0x2, R37 ;  /* 0x0000000203217824 */ /* 0x001fe200078e0225 */
[----:B------:R-:W-:Y:S02]  /*15890*/  LEA.HI.X.SX32 R31, R35, R28, 0x1, P6 ;  /* 0x0000001c231f7211 */ /* 0x000fe400030f0eff */
[----:B------:R-:W-:Y:S02]  /*158a0*/  LEA R34, P6, R37, R2, 0x1 ;  /* 0x0000000225227211 */ /* 0x000fe400078c08ff */
[----:B------:R-:W-:Y:S01]  /*158b0*/  PRMT R32, R27, 0x7632, R32 ;  /* 0x000076321b207816 */ /* 0x000fe20000000020 */
[----:B------:R-:W-:Y:S01]  /*158c0*/  IMAD R27, R3, 0x2, R33 ;  /* 0x00000002031b7824 */ /* 0x000fe200078e0221 */
[----:B-1----:R-:W-:Y:S02]  /*158d0*/  PRMT R25, R26, 0x7632, R25 ;  /* 0x000076321a197816 */ /* 0x002fe40000000019 */
[----:B------:R-:W-:-:S02]  /*158e0*/  LOP3.LUT R26, R0, 0x26, RZ, 0xfc, !PT ;  /* 0x00000026001a7812 */ /* 0x000fc400078efcff */
[----:B------:R-:W-:Y:S01]  /*158f0*/  LEA.HI.X.SX32 R35, R37, R28, 0x1, P6 ;  /* 0x0000001c25237211 */ /* 0x000fe200030f0eff */
[----:B------:R0:W-:Y:S01]  /*15900*/  @P3 STG.E.U16 desc[UR18][R30.64], R25 ;  /* 0x000000191e003986 */ /* 0x0001e2000c101512 */
[----:B------:R-:W-:Y:S02]  /*15910*/  ISETP.LT.AND P3, PT, R26, UR5, !P0 ;  /* 0x000000051a007c0c */ /* 0x000fe4000c761270 */
[----:B------:R-:W-:Y:S01]  /*15920*/  LEA R24, P6, R33, R2, 0x1 ;  /* 0x0000000221187211 */ /* 0x000fe200078c08ff */
[----:B------:R1:W-:Y:S01]  /*15930*/  @P2 STG.E.U16 desc[UR18][R34.64], R32 ;  /* 0x0000002022002986 */ /* 0x0003e2000c101512 */
[----:B------:R-:W-:-:S04]  /*15940*/  LOP3.LUT R26, R0, 0x28, RZ, 0xfc, !PT ;  /* 0x00000028001a7812 */ /* 0x000fc800078efcff */
[----:B------:R-:W-:Y:S02]  /*15950*/  ISETP.LT.AND P2, PT, R26, UR5, !P0 ;  /* 0x000000051a007c0c */ /* 0x000fe4000c741270 */
[----:B0-----:R-:W-:Y:S01]  /*15960*/  LEA.HI.X.SX32 R25, R33, R28, 0x1, P6 ;  /* 0x0000001c21197211 */ /* 0x001fe200030f0eff */
[----:B------:R-:W-:Y:S01]  /*15970*/  IMAD R31, R3, 0x2, R27 ;  /* 0x00000002031f7824 */ /* 0x000fe200078e021b */
[----:B------:R-:W-:Y:S02]  /*15980*/  LOP3.LUT R30, R0, 0x2a, RZ, 0xfc, !PT ;  /* 0x0000002a001e7812 */ /* 0x000fe400078efcff */
[----:B------:R-:W-:Y:S01]  /*15990*/  LEA R26, P6, R27, R2, 0x1 ;  /* 0x000000021b1a7211 */ /* 0x000fe200078c08ff */
[----:B------:R0:W-:Y:S01]  /*159a0*/  @P1 STG.E.U16 desc[UR18][R24.64], R20 ;  /* 0x0000001418001986 */ /* 0x0001e2000c101512 */
[----:B------:R-:W-:Y:S01]  /*159b0*/  ISETP.LT.AND P1, PT, R30, UR5, !P0 ;  /* 0x000000051e007c0c */ /* 0x000fe2000c721270 */
[----:B------:R-:W-:Y:S01]  /*159c0*/  IMAD R37, R3, 0x2, R31 ;  /* 0x0000000203257824 */ /* 0x000fe200078e021f */
[----:B------:R-:W-:-:S02]  /*159d0*/  LEA.HI.X.SX32 R27, R27, R28, 0x1, P6 ;  /* 0x0000001c1b1b7211 */ /* 0x000fc400030f0eff */
[C---:B------:R-:W-:Y:S02]  /*159e0*/  LEA R30, P6, R31.reuse, R2, 0x1 ;  /* 0x000000021f1e7211 */ /* 0x040fe400078c08ff */
[C---:B------:R-:W-:Y:S01]  /*159f0*/  LOP3.LUT R33, R0.reuse, 0x2c, RZ, 0xfc, !PT ;  /* 0x0000002c00217812 */ /* 0x040fe200078efcff */
[----:B------:R2:W-:Y:S01]  /*15a00*/  @P5 STG.E.U16 desc[UR18][R26.64], R21 ;  /* 0x000000151a005986 */ /* 0x0005e2000c101512 */
[----:B------:R-:W-:Y:S02]  /*15a10*/  LEA.HI.X.SX32 R31, R31, R28, 0x1, P6 ;  /* 0x0000001c1f1f7211 */ /* 0x000fe400030f0eff */
[----:B-1----:R-:W-:Y:S01]  /*15a20*/  LEA R32, P6, R37, R2, 0x1 ;  /* 0x0000000225207211 */ /* 0x002fe200078c08ff */
[----:B0-----:R-:W-:Y:S01]  /*15a30*/  IMAD R25, R3, 0x2, R37 ;  /* 0x0000000203197824 */ /* 0x001fe200078e0225 */
[----:B------:R-:W-:Y:S01]  /*15a40*/  LOP3.LUT R24, R0, 0x2e, RZ, 0xfc, !PT ;  /* 0x0000002e00187812 */ /* 0x000fe200078efcff */
[----:B------:R0:W-:Y:S01]  /*15a50*/  @P4 STG.E.U16 desc[UR18][R30.64], R22 ;  /* 0x000000161e004986 */ /* 0x0001e2000c101512 */
[----:B------:R-:W-:Y:S01]  /*15a60*/  ISETP.LT.AND P5, PT, R33, UR5, !P0 ;  /* 0x0000000521007c0c */ /* 0x000fe2000c7a1270 */
[----:B------:R-:W-:Y:S01]  /*15a70*/  IMAD R35, R3, 0x2, R25 ;  /* 0x0000000203237824 */ /* 0x000fe200078e0219 */
[----:B------:R-:W-:-:S02]  /*15a80*/  LEA.HI.X.SX32 R33, R37, R28, 0x1, P6 ;  /* 0x0000001c25217211 */ /* 0x000fc400030f0eff */
[----:B------:R-:W-:Y:S02]  /*15a90*/  ISETP.LT.AND P4, PT, R24, UR5, !P0 ;  /* 0x0000000518007c0c */ /* 0x000fe4000c781270 */
[C---:B------:R-:W-:Y:S01]  /*15aa0*/  LEA R24, P6, R25.reuse, R2, 0x1 ;  /* 0x0000000219187211 */ /* 0x040fe200078c08ff */
[----:B------:R1:W-:Y:S01]  /*15ab0*/  @P3 STG.E.U16 desc[UR18][R32.64], R23 ;  /* 0x0000001720003986 */ /* 0x0003e2000c101512 */
[----:B--2---:R-:W-:Y:S02]  /*15ac0*/  LOP3.LUT R26, R0, 0x30, RZ, 0xfc, !PT ;  /* 0x00000030001a7812 */ /* 0x004fe400078efcff */
[----:B------:R-:W-:Y:S02]  /*15ad0*/  LEA.HI.X.SX32 R25, R25, R28, 0x1, P6 ;  /* 0x0000001c19197211 */ /* 0x000fe400030f0eff */
[----:B------:R-:W-:Y:S02]  /*15ae0*/  PRMT R27, R20, 0x7632, R27 ;  /* 0x00007632141b7816 */ /* 0x000fe4000000001b */
[----:B------:R-:W-:-:S02]  /*15af0*/  ISETP.LT.AND P3, PT, R26, UR5, !P0 ;  /* 0x000000051a007c0c */ /* 0x000fc4000c761270 */
[----:B------:R-:W-:Y:S01]  /*15b00*/  LEA R26, P6, R35, R2, 0x1 ;  /* 0x00000002231a7211 */ /* 0x000fe200078c08ff */
[----:B------:R2:W-:Y:S01]  /*15b10*/  @P2 STG.E.U16 desc[UR18][R24.64], R27 ;  /* 0x0000001b18002986 */ /* 0x0005e2000c101512 */
[----:B------:R-:W-:Y:S02]  /*15b20*/  LOP3.LUT R20, R0, 0x32, RZ, 0xfc, !PT ;  /* 0x0000003200147812 */ /* 0x000fe400078efcff */
[----:B0-----:R-:W-:Y:S02]  /*15b30*/  PRMT R30, R21, 0x7632, R30 ;  /* 0x00007632151e7816 */ /* 0x001fe4000000001e */
[----:B------:R-:W-:Y:S02]  /*15b40*/  ISETP.LT.AND P2, PT, R20, UR5, !P0 ;  /* 0x0000000514007c0c */ /* 0x000fe4000c741270 */
[----:B------:R-:W-:Y:S02]  /*15b50*/  LOP3.LUT R21, R0, 0x34, RZ, 0xfc, !PT ;  /* 0x0000003400157812 */ /* 0x000fe400078efcff */
[----:B-1----:R-:W-:-:S02]  /*15b60*/  PRMT R32, R22, 0x7632, R32 ;  /* 0x0000763216207816 */ /* 0x002fc40000000020 */
[----:B------:R-:W-:Y:S02]  /*15b70*/  PRMT R33, R23, 0x7632, R33 ;  /* 0x0000763217217816 */ /* 0x000fe40000000021 */
[----:B--2---:R-:W-:Y:S01]  /*15b80*/  LEA.HI.X.SX32 R27, R35, R28, 0x1, P6 ;  /* 0x0000001c231b7211 */ /* 0x004fe200030f0eff */
[----:B------:R-:W-:Y:S01]  /*15b90*/  IMAD R35, R3, 0x2, R35 ;  /* 0x0000000203237824 */ /* 0x000fe200078e0223 */
[----:B------:R-:W-:-:S03]  /*15ba0*/  LOP3.LUT R24, R0, 0x36, RZ, 0xfc, !PT ;  /* 0x0000003600187812 */ /* 0x000fc600078efcff */
[----:B------:R-:W-:Y:S01]  /*15bb0*/  IMAD R31, R3, 0x2, R35 ;  /* 0x00000002031f7824 */ /* 0x000fe200078e0223 */
[----:B------:R-:W-:Y:S01]  /*15bc0*/  LEA R20, P6, R35, R2, 0x1 ;  /* 0x0000000223147211 */ /* 0x000fe200078c08ff */
[----:B------:R0:W-:Y:S01]  /*15bd0*/  @P1 STG.E.U16 desc[UR18][R26.64], R30 ;  /* 0x0000001e1a001986 */ /* 0x0001e2000c101512 */
[----:B------:R-:W-:Y:S01]  /*15be0*/  ISETP.LT.AND P1, PT, R21, UR5, !P0 ;  /* 0x0000000515007c0c */ /* 0x000fe2000c721270 */
[----:B------:R-:W-:Y:S01]  /*15bf0*/  IMAD R25, R3, 0x2, R31 ;  /* 0x0000000203197824 */ /* 0x000fe200078e021f */
[----:B------:R-:W-:Y:S02]  /*15c00*/  LEA.HI.X.SX32 R21, R35, R28, 0x1, P6 ;  /* 0x0000001c23157211 */ /* 0x000fe400030f0eff */
[----:B------:R-:W-:-:S03]  /*15c10*/  LEA R22, P6, R31, R2, 0x1 ;  /* 0x000000021f167211 */ /* 0x000fc600078c08ff */
[----:B------:R-:W-:Y:S01]  /*15c20*/  @P5 STG.E.U16 desc[UR18][R20.64], R32 ;  /* 0x0000002014005986 */ /* 0x000fe2000c101512 */
[----:B------:R-:W-:Y:S02]  /*15c30*/  LEA.HI.X.SX32 R23, R31, R28, 0x1, P6 ;  /* 0x0000001c1f177211 */ /* 0x000fe400030f0eff */
[----:B------:R-:W-:Y:S01]  /*15c40*/  ISETP.LT.AND P5, PT, R24, UR5, !P0 ;  /* 0x0000000518007c0c */ /* 0x000fe2000c7a1270 */
[----:B0-----:R-:W-:Y:S01]  /*15c50*/  IMAD R27, R3, 0x2, R25 ;  /* 0x00000002031b7824 */ /* 0x001fe200078e0219 */
[----:B------:R-:W-:Y:S01]  /*15c60*/  LOP3.LUT R26, R0, 0x38, RZ, 0xfc, !PT ;  /* 0x00000038001a7812 */ /* 0x000fe200078efcff */
[----:B------:R0:W-:Y:S01]  /*15c70*/  @P4 STG.E.U16 desc[UR18][R22.64], R33 ;  /* 0x0000002116004986 */ /* 0x0001e2000c101512 */
[----:B------:R-:W-:Y:S01]  /*15c80*/  LEA R24, P6, R25, R2, 0x1 ;  /* 0x0000000219187211 */ /* 0x000fe200078c08ff */
[----:B------:R-:W-:Y:S01]  /*15c90*/  IMAD R31, R3, 0x2, R27 ;  /* 0x00000002031f7824 */ /* 0x000fe200078e021b */
[----:B------:R-:W-:Y:S02]  /*15ca0*/  ISETP.LT.AND P4, PT, R26, UR5, !P0 ;  /* 0x000000051a007c0c */ /* 0x000fe4000c781270 */
[----:B------:R-:W-:-:S02]  /*15cb0*/  LEA.HI.X.SX32 R25, R25, R28, 0x1, P6 ;  /* 0x0000001c19197211 */ /* 0x000fc400030f0eff */
[C---:B------:R-:W-:Y:S02]  /*15cc0*/  LEA R26, P6, R27.reuse, R2, 0x1 ;  /* 0x000000021b1a7211 */ /* 0x040fe400078c08ff */
[C---:B------:R-:W-:Y:S01]  /*15cd0*/  LOP3.LUT R30, R0.reuse, 0x3a, RZ, 0xfc, !PT ;  /* 0x0000003a001e7812 */ /* 0x040fe200078efcff */
[----:B---3--:R1:W-:Y:S01]  /*15ce0*/  @P3 STG.E.U16 desc[UR18][R24.64], R16 ;  /* 0x0000001018003986 */ /* 0x0083e2000c101512 */
[----:B------:R-:W-:Y:S01]  /*15cf0*/  LEA.HI.X.SX32 R27, R27, R28, 0x1, P6 ;  /* 0x0000001c1b1b7211 */ /* 0x000fe200030f0eff */
[----:B0-----:R-:W-:Y:S01]  /*15d00*/  IMAD R33, R3, 0x2, R31 ;  /* 0x0000000203217824 */ /* 0x001fe200078e021f */
[C---:B------:R-:W-:Y:S02]  /*15d10*/  LEA R20, P6, R31.reuse, R2, 0x1 ;  /* 0x000000021f147211 */ /* 0x040fe400078c08ff */
[----:B------:R-:W-:Y:S01]  /*15d20*/  LOP3.LUT R23, R0, 0x3c, RZ, 0xfc, !PT ;  /* 0x0000003c00177812 */ /* 0x000fe200078efcff */
[----:B------:R0:W-:Y:S01]  /*15d30*/  @P2 STG.E.U16 desc[UR18][R26.64], R17 ;  /* 0x000000111a002986 */ /* 0x0001e2000c101512 */
[----:B------:R-:W-:-:S02]  /*15d40*/  LEA.HI.X.SX32 R21, R31, R28, 0x1, P6 ;  /* 0x0000001c1f157211 */ /* 0x000fc400030f0eff */
[----:B------:R-:W-:Y:S02]  /*15d50*/  LEA R22, P6, R33, R2, 0x1 ;  /* 0x0000000221167211 */ /* 0x000fe400078c08ff */
[----:B------:R-:W-:Y:S01]  /*15d60*/  ISETP.LT.AND P2, PT, R23, UR5, !P0 ;  /* 0x0000000517007c0c */ /* 0x000fe2000c741270 */
[----:B------:R2:W-:Y:S01]  /*15d70*/  @P1 STG.E.U16 desc[UR18][R20.64], R18 ;  /* 0x0000001214001986 */ /* 0x0005e2000c101512 */
[----:B------:R-:W-:Y:S01]  /*15d80*/  LEA.HI.X.SX32 R23, R33, R28, 0x1, P6 ;  /* 0x0000001c21177211 */ /* 0x000fe200030f0eff */
[C---:B------:R-:W-:Y:S01]  /*15d90*/  IMAD R33, R3.reuse, 0x2, R33 ;  /* 0x0000000203217824 */ /* 0x040fe200078e0221 */
[----:B-1----:R-:W-:Y:S02]  /*15da0*/  LOP3.LUT R25, R0, 0x40, RZ, 0xfc, !PT ;  /* 0x0000004000197812 */ /* 0x002fe400078efcff */
[----:B------:R-:W-:Y:S01]  /*15db0*/  ISETP.LT.AND P3, PT, R30, UR5, !P0 ;  /* 0x000000051e007c0c */ /* 0x000fe2000c761270 */
[----:B0-----:R-:W-:Y:S01]  /*15dc0*/  IMAD R27, R3, 0x2, R33 ;  /* 0x00000002031b7824 */ /* 0x001fe200078e0221 */
[----:B------:R-:W-:Y:S01]  /*15dd0*/  LEA R24, P6, R33, R2, 0x1 ;  /* 0x0000000221187211 */ /* 0x000fe200078c08ff */
[----:B------:R0:W-:Y:S01]  /*15de0*/  @P5 STG.E.U16 desc[UR18][R22.64], R19 ;  /* 0x0000001316005986 */ /* 0x0001e2000c101512 */
[----:B------:R-:W-:-:S02]  /*15df0*/  LOP3.LUT R30, R0, 0x3e, RZ, 0xfc, !PT ;  /* 0x0000003e001e7812 */ /* 0x000fc400078efcff */
[----:B------:R-:W-:Y:S01]  /*15e00*/  ISETP.LT.AND P5, PT, R25, UR5, !P0 ;  /* 0x0000000519007c0c */ /* 0x000fe2000c7a1270 */
[----:B--2---:R-:W-:Y:S01]  /*15e10*/  IMAD R21, R3, 0x2, R27 ;  /* 0x0000000203157824 */ /* 0x004fe200078e021b */
[----:B------:R-:W-:Y:S02]  /*15e20*/  PRMT R26, R16, 0x7632, R26 ;  /* 0x00007632101a7816 */ /* 0x000fe4000000001a */
[----:B------:R-:W-:Y:S02]  /*15e30*/  LEA.HI.X.SX32 R25, R33, R28, 0x1, P6 ;  /* 0x0000001c21197211 */ /* 0x000fe400030f0eff */
[----:B------:R-:W-:Y:S02]  /*15e40*/  LEA R16, P6, R27, R2, 0x1 ;  /* 0x000000021b107211 */ /* 0x000fe400078c08ff */
[----:B------:R-:W-:Y:S01]  /*15e50*/  LOP3.LUT R20, R0, 0x42, RZ, 0xfc, !PT ;  /* 0x0000004200147812 */ /* 0x000fe200078efcff */
[----:B------:R1:W-:Y:S01]  /*15e60*/  @P4 STG.E.U16 desc[UR18][R24.64], R26 ;  /* 0x0000001a18004986 */ /* 0x0003e2000c101512 */
[----:B------:R-:W-:Y:S01]  /*15e70*/  ISETP.LT.AND P1, PT, R30, UR5, !P0 ;  /* 0x000000051e007c0c */ /* 0x000fe2000c721270 */
[----:B0-----:R-:W-:Y:S01]  /*15e80*/  IMAD R23, R3, 0x2, R21 ;  /* 0x0000000203177824 */ /* 0x001fe200078e0215 */
[----:B------:R-:W-:-:S02]  /*15e90*/  PRMT R30, R17, 0x7632, R30 ;  /* 0x00007632111e7816 */ /* 0x000fc4000000001e */
[----:B------:R-:W-:Y:S02]  /*15ea0*/  LEA.HI.X.SX32 R17, R27, R28, 0x1, P6 ;  /* 0x0000001c1b117211 */ /* 0x000fe400030f0eff */
[----:B------:R-:W-:Y:S02]  /*15eb0*/  ISETP.LT.AND P4, PT, R20, UR5, !P0 ;  /* 0x0000000514007c0c */ /* 0x000fe4000c781270 */
[----:B------:R-:W-:Y:S01]  /*15ec0*/  LEA R20, P6, R21, R2, 0x1 ;  /* 0x0000000215147211 */ /* 0x000fe200078c08ff */
[----:B------:R0:W-:Y:S01]  /*15ed0*/  @P3 STG.E.U16 desc[UR18][R16.64], R30 ;  /* 0x0000001e10003986 */ /* 0x0001e2000c101512 */
[----:B------:R-:W-:Y:S01]  /*15ee0*/  LOP3.LUT R22, R0, 0x44, RZ, 0xfc, !PT ;  /* 0x0000004400167812 */ /* 0x000fe200078efcff */
[----:B-1----:R-:W-:Y:S01]  /*15ef0*/  IMAD R25, R3, 0x2, R23 ;  /* 0x0000000203197824 */ /* 0x002fe200078e0217 */
[----:B------:R-:W-:Y:S02]  /*15f00*/  LEA.HI.X.SX32 R21, R21, R28, 0x1, P6 ;  /* 0x0000001c15157211 */ /* 0x000fe400030f0eff */
[----:B------:R-:W-:-:S02]  /*15f10*/  ISETP.LT.AND P3, PT, R22, UR5, !P0 ;  /* 0x0000000516007c0c */ /* 0x000fc4000c761270 */
[----:B------:R-:W-:Y:S02]  /*15f20*/  LEA R22, P6, R23, R2, 0x1 ;  /* 0x0000000217167211 */ /* 0x000fe400078c08ff */
[----:B------:R-:W-:Y:S01]  /*15f30*/  PRMT R26, R19, 0x7632, R26 ;  /* 0x00007632131a7816 */ /* 0x000fe2000000001a */
[----:B------:R-:W-:Y:S01]  /*15f40*/  IMAD R19, R3, 0x2, R25 ;  /* 0x0000000203137824 */ /* 0x000fe200078e0219 */
[----:B------:R-:W-:Y:S02]  /*15f50*/  LEA.HI.X.SX32 R23, R23, R28, 0x1, P6 ;  /* 0x0000001c17177211 */ /* 0x000fe400030f0eff */
[----:B0-----:R-:W-:Y:S02]  /*15f60*/  PRMT R17, R18, 0x7632, R17 ;  /* 0x0000763212117816 */ /* 0x001fe40000000011 */
[----:B------:R-:W-:Y:S02]  /*15f70*/  LOP3.LUT R18, R0, 0x46, RZ, 0xfc, !PT ;  /* 0x0000004600127812 */ /* 0x000fe400078efcff */
[----:B------:R-:W-:Y:S01]  /*15f80*/  LEA R16, P6, R25, R2, 0x1 ;  /* 0x0000000219107211 */ /* 0x000fe200078c08ff */
[----:B------:R0:W-:Y:S01]  /*15f90*/  @P2 STG.E.U16 desc[UR18][R20.64], R17 ;  /* 0x0000001114002986 */ /* 0x0001e2000c101512 */
[----:B------:R-:W-:-:S02]  /*15fa0*/  ISETP.LT.AND P2, PT, R18, UR5, !P0 ;  /* 0x0000000512007c0c */ /* 0x000fc4000c741270 */
[C---:B------:R-:W-:Y:S01]  /*15fb0*/  LOP3.LUT R18, R0.reuse, 0x48, RZ, 0xfc, !PT ;  /* 0x0000004800127812 */ /* 0x040fe200078efcff */
[----:B------:R1:W-:Y:S01]  /*15fc0*/  @P1 STG.E.U16 desc[UR18][R22.64], R26 ;  /* 0x0000001a16001986 */ /* 0x0003e2000c101512 */
[----:B------:R-:W-:Y:S02]  /*15fd0*/  LOP3.LUT R24, R0, 0x4c, RZ, 0xfc, !PT ;  /* 0x0000004c00187812 */ /* 0x000fe400078efcff */
[----:B------:R-:W-:Y:S02]  /*15fe0*/  ISETP.LT.AND P1, PT, R18, UR5, !P0 ;  /* 0x0000000512007c0c */ /* 0x000fe4000c721270 */
[----:B0-----:R-:W-:Y:S01]  /*15ff0*/  LEA.HI.X.SX32 R17, R25, R28, 0x1, P6 ;  /* 0x0000001c19117211 */ /* 0x001fe200030f0eff */
[----:B------:R-:W-:Y:S01]  /*16000*/  IMAD R21, R3, 0x2, R19 ;  /* 0x0000000203157824 */ /* 0x000fe200078e0213 */
[----:B------:R-:W-:Y:S02]  /*16010*/  LOP3.LUT R20, R0, 0x4a, RZ, 0xfc, !PT ;  /* 0x0000004a00147812 */ /* 0x000fe400078efcff */
[----:B------:R-:W-:Y:S01]  /*16020*/  LEA R18, P6, R19, R2, 0x1 ;  /* 0x0000000213127211 */ /* 0x000fe200078c08ff */
[----:B----4-:R0:W-:Y:S01]  /*16030*/  @P5 STG.E.U16 desc[UR18][R16.64], R12 ;  /* 0x0000000c10005986 */ /* 0x0101e2000c101512 */
[----:B------:R-:W-:Y:S01]  /*16040*/  ISETP.LT.AND P5, PT, R20, UR5, !P0 ;  /* 0x0000000514007c0c */ /* 0x000fe2000c7a1270 */
[----:B------:R-:W-:Y:S01]  /*16050*/  IMAD R25, R3, 0x2, R21 ;  /* 0x0000000203197824 */ /* 0x000fe200078e0215 */
[----:B------:R-:W-:-:S02]  /*16060*/  LEA.HI.X.SX32 R19, R19, R28, 0x1, P6 ;  /* 0x0000001c13137211 */ /* 0x000fc400030f0eff */
[----:B------:R-:W-:-:S03]  /*16070*/  LEA R20, P6, R21, R2, 0x1 ;  /* 0x0000000215147211 */ /* 0x000fc600078c08ff */
[----:B------:R2:W-:Y:S01]  /*16080*/  @P4 STG.E.U16 desc[UR18][R18.64], R13 ;  /* 0x0000000d12004986 */ /* 0x0005e2000c101512 */
[----:B------:R-:W-:Y:S02]  /*16090*/  LEA.HI.X.SX32 R21, R21, R28, 0x1, P6 ;  /* 0x0000001c15157211 */ /* 0x000fe400030f0eff */
[----:B-1----:R-:W-:Y:S01]  /*160a0*/  LEA R22, P6, R25, R2, 0x1 ;  /* 0x0000000219167211 */ /* 0x002fe200078c08ff */
[----:B0-----:R-:W-:Y:S01]  /*160b0*/  IMAD R17, R3, 0x2, R25 ;  /* 0x0000000203117824 */ /* 0x001fe200078e0219 */
[----:B------:R-:W-:Y:S01]  /*160c0*/  LOP3.LUT R16, R0, 0x4e, RZ, 0xfc, !PT ;  /* 0x0000004e00107812 */ /* 0x000fe200078efcff */
[----:B------:R0:W-:Y:S01]  /*160d0*/  @P3 STG.E.U16 desc[UR18][R20.64], R14 ;  /* 0x0000000e14003986 */ /* 0x0001e2000c101512 */
[----:B------:R-:W-:Y:S01]  /*160e0*/  LEA.HI.X.SX32 R23, R25, R28, 0x1, P6 ;  /* 0x0000001c19177211 */ /* 0x000fe200030f0eff */
[----:B------:R-:W-:Y:S01]  /*160f0*/  IMAD R25, R3, 0x2, R17 ;  /* 0x0000000203197824 */ /* 0x000fe200078e0211 */
[----:B------:R-:W-:Y:S02]  /*16100*/  ISETP.LT.AND P3, PT, R16, UR5, !P0 ;  /* 0x0000000510007c0c */ /* 0x000fe4000c761270 */
[----:B------:R-:W-:Y:S01]  /*16110*/  LEA R16, P6, R17, R2, 0x1 ;  /* 0x0000000211107211 */ /* 0x000fe200078c08ff */
[----:B------:R1:W-:Y:S01]  /*16120*/  @P2 STG.E.U16 desc[UR18][R22.64], R15 ;  /* 0x0000000f16002986 */ /* 0x0003e2000c101512 */
[----:B--2---:R-:W-:-:S02]  /*16130*/  LOP3.LUT R18, R0, 0x50, RZ, 0xfc, !PT ;  /* 0x0000005000127812 */ /* 0x004fc400078efcff */
[----:B------:R-:W-:Y:S02]  /*16140*/  LEA.HI.X.SX32 R17, R17, R28, 0x1, P6 ;  /* 0x0000001c11117211 */ /* 0x000fe400030f0eff */
[----:B------:R-:W-:Y:S02]  /*16150*/  PRMT R19, R12, 0x7632, R19 ;  /* 0x000076320c137816 */ /* 0x000fe40000000013 */
[----:B------:R-:W-:Y:S02]  /*16160*/  ISETP.LT.AND P2, PT, R18, UR5, !P0 ;  /* 0x0000000512007c0c */ /* 0x000fe4000c741270 */
[----:B------:R-:W-:Y:S01]  /*16170*/  LEA R18, P6, R25, R2, 0x1 ;  /* 0x0000000219127211 */ /* 0x000fe200078c08ff */
[----:B------:R2:W-:Y:S01]  /*16180*/  @P1 STG.E.U16 desc[UR18][R16.64], R19 ;  /* 0x0000001310001986 */ /* 0x0005e2000c101512 */
[----:B------:R-:W-:Y:S02]  /*16190*/  LOP3.LUT R12, R0, 0x52, RZ, 0xfc, !PT ;  /* 0x00000052000c7812 */ /* 0x000fe400078efcff */
[----:B------:R-:W-:-:S02]  /*161a0*/  ISETP.LT.AND P4, PT, R24, UR5, !P0 ;  /* 0x0000000518007c0c */ /* 0x000fc4000c781270 */
[----:B0-----:R-:W-:Y:S02]  /*161b0*/  PRMT R20, R13, 0x7632, R20 ;  /* 0x000076320d147816 */ /* 0x001fe40000000014 */
[----:B------:R-:W-:Y:S02]  /*161c0*/  ISETP.LT.AND P1, PT, R12, UR5, !P0 ;  /* 0x000000050c007c0c */ /* 0x000fe4000c721270 */
[----:B------:R-:W-:Y:S02]  /*161d0*/  LOP3.LUT R13, R0, 0x54, RZ, 0xfc, !PT ;  /* 0x00000054000d7812 */ /* 0x000fe400078efcff */
[----:B-1----:R-:W-:Y:S02]  /*161e0*/  PRMT R22, R14, 0x7632, R22 ;  /* 0x000076320e167816 */ /* 0x002fe40000000016 */
[----:B--2---:R-:W-:Y:S01]  /*161f0*/  LEA.HI.X.SX32 R19, R25, R28, 0x1, P6 ;  /* 0x0000001c19137211 */ /* 0x004fe200030f0eff */
[----:B------:R-:W-:Y:S01]  /*16200*/  IMAD R25, R3, 0x2, R25 ;  /* 0x0000000203197824 */ /* 0x000fe200078e0219 */
[----:B------:R-:W-:-:S02]  /*16210*/  LOP3.LUT R16, R0, 0x56, RZ, 0xfc, !PT ;  /* 0x0000005600107812 */ /* 0x000fc400078efcff */
[----:B------:R-:W-:Y:S01]  /*16220*/  PRMT R23, R15, 0x7632, R23 ;  /* 0x000076320f177816 */ /* 0x000fe20000000017 */
        /* <DEDUP_REMOVED lines=19> */
[----:B------:R1:W-:Y:S01]  /*16360*/  @P2 STG.E.U16 desc[UR18][R16.64], R8 ;  /* 0x0000000810002986 */ /* 0x0003e2000c101512 */
        /* <DEDUP_REMOVED lines=33> */
[----:B------:R-:W-:Y:S01]  /*16580*/  LEA.HI.X.SX32 R13, R13, R28, 0x1, P6 ;  /* 0x0000001c0d0d7211 */ /* 0x000fe200030f0eff */
[----:B------:R-:W1:Y:S01]  /*16590*/  LDS.128 R20, [R29] ;  /* 0x000000001d147984 */ /* 0x000e620000000c00 */
        /* <DEDUP_REMOVED lines=13> */
[----:B0-----:R-:W-:Y:S01]  /*16670*/  LEA.HI.X.SX32 R9, R17, R28, 0x1, P6 ;  /* 0x0000001c11097211 */ /* 0x001fe200030f0eff */
[----:B------:R-:W-:Y:S01]  /*16680*/  IMAD R13, R3, 0x2, R11 ;  /* 0x00000002030d7824 */ /* 0x000fe200078e020b */
[----:B------:R-:W-:Y:S02]  /*16690*/  ISETP.LT.AND P6, PT, R10, UR5, !P0 ;  /* 0x000000050a007c0c */ /* 0x000fe4000c7c1270 */
[----:B------:R-:W-:Y:S01]  /*166a0*/  LEA R10, P5, R11, R2, 0x1 ;  /* 0x000000020b0a7211 */ /* 0x000fe200078a08ff */
[----:B------:R-:W-:Y:S01]  /*166b0*/  IMAD R17, R3, 0x2, R13 ;  /* 0x0000000203117824 */ /* 0x000fe200078e020d */
[----:B------:R-:W-:Y:S01]  /*166c0*/  LOP3.LUT R12, R0, 0x6a, RZ, 0xfc, !PT ;  /* 0x0000006a000c7812 */ /* 0x000fe200078efcff */
[----:B------:R0:W-:Y:S01]  /*166d0*/  @P4 STG.E.U16 desc[UR18][R8.64], R4 ;  /* 0x0000000408004986 */ /* 0x0001e2000c101512 */
[----:B------:R-:W-:-:S02]  /*166e0*/  LEA.HI.X.SX32 R11, R11, R28, 0x1, P5 ;  /* 0x0000001c0b0b7211 */ /* 0x000fc400028f0eff */
[----:B------:R-:W-:Y:S02]  /*166f0*/  ISETP.LT.AND P5, PT, R12, UR5, !P0 ;  /* 0x000000050c007c0c */ /* 0x000fe4000c7a1270 */
[-C--:B------:R-:W-:Y:S01]  /*16700*/  LEA R12, P4, R13, R2.reuse, 0x1 ;  /* 0x000000020d0c7211 */ /* 0x080fe200078808ff */
[----:B------:R3:W-:Y:S01]  /*16710*/  @P3 STG.E.U16 desc[UR18][R10.64], R5 ;  /* 0x000000050a003986 */ /* 0x0007e2000c101512 */
[----:B--2---:R-:W-:Y:S02]  /*16720*/  LEA R14, P3, R17, R2, 0x1 ;  /* 0x00000002110e7211 */ /* 0x004fe400078608ff */
[-C--:B------:R-:W-:Y:S02]  /*16730*/  LEA.HI.X.SX32 R13, R13, R28.reuse, 0x1, P4 ;  /* 0x0000001c0d0d7211 */ /* 0x080fe400020f0eff */
[----:B------:R-:W-:Y:S01]  /*16740*/  LEA.HI.X.SX32 R15, R17, R28, 0x1, P3 ;  /* 0x0000001c110f7211 */ /* 0x000fe200018f0eff */
[----:B------:R-:W-:Y:S01]  /*16750*/  IMAD R17, R3, 0x2, R17 ;  /* 0x0000000203117824 */ /* 0x000fe200078e0211 */
[C---:B0-----:R-:W-:Y:S01]  /*16760*/  LOP3.LUT R8, R0.reuse, 0x70, RZ, 0xfc, !PT ;  /* 0x0000007000087812 */ /* 0x041fe200078efcff */
[----:B------:R0:W-:Y:S01]  /*16770*/  @P2 STG.E.U16 desc[UR18][R12.64], R6 ;  /* 0x000000060c002986 */ /* 0x0001e2000c101512 */
[----:B------:R-:W-:-:S02]  /*16780*/  LOP3.LUT R9, R0, 0x6e, RZ, 0xfc, !PT ;  /* 0x0000006e00097812 */ /* 0x000fc400078efcff */
[----:B------:R-:W-:Y:S01]  /*16790*/  ISETP.LT.AND P2, PT, R8, UR5, !P0 ;  /* 0x0000000508007c0c */ /* 0x000fe2000c741270 */
[----:B------:R2:W-:Y:S01]  /*167a0*/  @P1 STG.E.U16 desc[UR18][R14.64], R7 ;  /* 0x000000070e001986 */ /* 0x0005e2000c101512 */
[----:B------:R-:W-:Y:S01]  /*167b0*/  LEA R8, P1, R17, R2, 0x1 ;  /* 0x0000000211087211 */ /* 0x000fe200078208ff */
[----:B---3--:R-:W-:Y:S01]  /*167c0*/  IMAD R11, R3, 0x2, R17 ;  /* 0x00000002030b7824 */ /* 0x008fe200078e0211 */
[----:B------:R-:W-:Y:S02]  /*167d0*/  ISETP.LT.AND P4, PT, R16, UR5, !P0 ;  /* 0x0000000510007c0c */ /* 0x000fe4000c781270 */
[----:B------:R-:W-:Y:S02]  /*167e0*/  ISETP.LT.AND P3, PT, R9, UR5, !P0 ;  /* 0x0000000509007c0c */ /* 0x000fe4000c761270 */
[----:B------:R-:W-:Y:S01]  /*167f0*/  PRMT R16, R4, 0x7632, R16 ;  /* 0x0000763204107816 */ /* 0x000fe20000000010 */
[----:B0-----:R-:W-:Y:S01]  /*16800*/  IMAD R13, R3, 0x2, R11 ;  /* 0x00000002030d7824 */ /* 0x001fe200078e020b */
[----:B------:R-:W-:-:S02]  /*16810*/  LEA.HI.X.SX32 R9, R17, R28, 0x1, P1 ;  /* 0x0000001c11097211 */ /* 0x000fc400008f0eff */
[----:B------:R-:W-:Y:S01]  /*16820*/  LEA R4, P1, R11, R2, 0x1 ;  /* 0x000000020b047211 */ /* 0x000fe200078208ff */
[----:B--2---:R-:W-:Y:S01]  /*16830*/  IMAD R15, R3, 0x2, R13 ;  /* 0x00000002030f7824 */ /* 0x004fe200078e020d */
[----:B------:R-:W-:Y:S01]  /*16840*/  LOP3.LUT R10, R0, 0x72, RZ, 0xfc, !PT ;  /* 0x00000072000a7812 */ /* 0x000fe200078efcff */
[----:B------:R0:W-:Y:S01]  /*16850*/  @P6 STG.E.U16 desc[UR18][R8.64], R16 ;  /* 0x0000001008006986 */ /* 0x0001e2000c101512 */
[----:B------:R-:W-:Y:S02]  /*16860*/  PRMT R17, R5, 0x7632, R17 ;  /* 0x0000763205117816 */ /* 0x000fe40000000011 */
[----:B------:R-:W-:Y:S02]  /*16870*/  LEA.HI.X.SX32 R5, R11, R28, 0x1, P1 ;  /* 0x0000001c0b057211 */ /* 0x000fe400008f0eff */
[----:B------:R-:W-:Y:S02]  /*16880*/  ISETP.LT.AND P1, PT, R10, UR5, !P0 ;  /* 0x000000050a007c0c */ /* 0x000fe4000c721270 */
[----:B------:R-:W-:Y:S01]  /*16890*/  LEA R10, P6, R13, R2, 0x1 ;  /* 0x000000020d0a7211 */ /* 0x000fe200078c08ff */
[----:B------:R2:W-:Y:S01]  /*168a0*/  @P5 STG.E.U16 desc[UR18][R4.64], R17 ;  /* 0x0000001104005986 */ /* 0x0005e2000c101512 */
[----:B------:R-:W-:-:S02]  /*168b0*/  LOP3.LUT R12, R0, 0x74, RZ, 0xfc, !PT ;  /* 0x00000074000c7812 */ /* 0x000fc400078efcff */
[----:B------:R-:W-:Y:S01]  /*168c0*/  LEA.HI.X.SX32 R11, R13, R28, 0x1, P6 ;  /* 0x0000001c0d0b7211 */ /* 0x000fe200030f0eff */
[----:B0-----:R-:W-:Y:S01]  /*168d0*/  IMAD R9, R3, 0x2, R15 ;  /* 0x0000000203097824 */ /* 0x001fe200078e020f */
[----:B------:R-:W-:Y:S02]  /*168e0*/  ISETP.LT.AND P5, PT, R12, UR5, !P0 ;  /* 0x000000050c007c0c */ /* 0x000fe4000c7a1270 */
[----:B------:R-:W-:Y:S02]  /*168f0*/  LEA R12, P6, R15, R2, 0x1 ;  /* 0x000000020f0c7211 */ /* 0x000fe400078c08ff */
[----:B------:R-:W-:Y:S01]  /*16900*/  PRMT R14, R7, 0x7632, R14 ;  /* 0x00007632070e7816 */ /* 0x000fe2000000000e */
[----:B------:R-:W-:Y:S01]  /*16910*/  IMAD R7, R3, 0x2, R9 ;  /* 0x0000000203077824 */ /* 0x000fe200078e0209 */
[----:B------:R-:W-:Y:S02]  /*16920*/  LEA.HI.X.SX32 R13, R15, R28, 0x1, P6 ;  /* 0x0000001c0f0d7211 */ /* 0x000fe400030f0eff */
[----:B--2---:R-:W-:-:S02]  /*16930*/  PRMT R5, R6, 0x7632, R5 ;  /* 0x0000763206057816 */ /* 0x004fc40000000005 */
[----:B------:R-:W-:Y:S02]  /*16940*/  LEA R4, P6, R9, R2, 0x1 ;  /* 0x0000000209047211 */ /* 0x000fe400078c08ff */
[C---:B------:R-:W-:Y:S01]  /*16950*/  LOP3.LUT R6, R0.reuse, 0x76, RZ, 0xfc, !PT ;  /* 0x0000007600067812 */ /* 0x040fe200078efcff */
[----:B------:R0:W-:Y:S01]  /*16960*/  @P4 STG.E.U16 desc[UR18][R10.64], R5 ;  /* 0x000000050a004986 */ /* 0x0001e2000c101512 */
[----:B------:R-:W-:Y:S02]  /*16970*/  LOP3.LUT R8, R0, 0x7a, RZ, 0xfc, !PT ;  /* 0x0000007a00087812 */ /* 0x000fe400078efcff */
[----:B------:R-:W-:Y:S01]  /*16980*/  ISETP.LT.AND P4, PT, R6, UR5, !P0 ;  /* 0x0000000506007c0c */ /* 0x000fe2000c781270 */
[----:B------:R2:W-:Y:S01]  /*16990*/  @P3 STG.E.U16 desc[UR18][R12.64], R14 ;  /* 0x0000000e0c003986 */ /* 0x0005e2000c101512 */
[----:B------:R-:W-:-:S04]  /*169a0*/  LOP3.LUT R6, R0, 0x78, RZ, 0xfc, !PT ;  /* 0x0000007800067812 */ /* 0x000fc800078efcff */
[----:B------:R-:W-:Y:S02]  /*169b0*/  ISETP.LT.AND P3, PT, R6, UR5, !P0 ;  /* 0x0000000506007c0c */ /* 0x000fe4000c761270 */
[----:B0-----:R-:W-:Y:S01]  /*169c0*/  LEA.HI.X.SX32 R5, R9, R28, 0x1, P6 ;  /* 0x0000001c09057211 */ /* 0x001fe200030f0eff */
[----:B------:R-:W-:Y:S01]  /*169d0*/  IMAD R9, R3, 0x2, R7 ;  /* 0x0000000203097824 */ /* 0x000fe200078e0207 */
[----:B------:R-:W-:Y:S02]  /*169e0*/  LEA R6, P6, R7, R2, 0x1 ;  /* 0x0000000207067211 */ /* 0x000fe400078c08ff */
[----:B--2---:R-:W-:Y:S01]  /*169f0*/  LOP3.LUT R14, R0, 0x7c, RZ, 0xfc, !PT ;  /* 0x0000007c000e7812 */ /* 0x004fe200078efcff */
[----:B------:R-:W-:Y:S01]  /*16a00*/  IMAD R11, R3, 0x2, R9 ;  /* 0x00000002030b7824 */ /* 0x000fe200078e0209 */
[----:B------:R-:W-:Y:S01]  /*16a10*/  LEA.HI.X.SX32 R7, R7, R28, 0x1, P6 ;  /* 0x0000001c07077211 */ /* 0x000fe200030f0eff */
[----:B-1----:R0:W-:Y:S01]  /*16a20*/  @P2 STG.E.U16 desc[UR18][R4.64], R20 ;  /* 0x0000001404002986 */ /* 0x0021e2000c101512 */
[----:B------:R-:W-:Y:S01]  /*16a30*/  ISETP.LT.AND P2, PT, R8, UR5, !P0 ;  /* 0x0000000508007c0c */ /* 0x000fe2000c741270 */
[----:B------:R-:W-:Y:S01]  /*16a40*/  IMAD R13, R3, 0x2, R11 ;  /* 0x00000002030d7824 */ /* 0x000fe200078e020b */
[-C--:B------:R-:W-:Y:S01]  /*16a50*/  LEA R8, P6, R9, R2.reuse, 0x1 ;  /* 0x0000000209087211 */ /* 0x080fe200078c08ff */
[----:B------:R1:W-:Y:S01]  /*16a60*/  @P1 STG.E.U16 desc[UR18][R6.64], R21 ;  /* 0x0000001506001986 */ /* 0x0003e2000c101512 */
[----:B------:R-:W-:Y:S01]  /*16a70*/  LEA R10, P1, R11, R2, 0x1 ;  /* 0x000000020b0a7211 */ /* 0x000fe200078208ff */
[----:B------:R-:W-:Y:S01]  /*16a80*/  IMAD R15, R3, 0x2, R13 ;  /* 0x00000002030f7824 */ /* 0x000fe200078e020d */
[----:B------:R-:W-:-:S02]  /*16a90*/  LEA.HI.X.SX32 R9, R9, R28, 0x1, P6 ;  /* 0x0000001c09097211 */ /* 0x000fc400030f0eff */
[----:B------:R-:W-:Y:S01]  /*16aa0*/  LEA.HI.X.SX32 R11, R11, R28, 0x1, P1 ;  /* 0x0000001c0b0b7211 */ /* 0x000fe200008f0eff */
[----:B------:R-:W-:Y:S01]  /*16ab0*/  IMAD R17, R3, 0x2, R15 ;  /* 0x0000000203117824 */ /* 0x000fe200078e020f */
[----:B------:R-:W-:Y:S01]  /*16ac0*/  LOP3.LUT R0, R0, 0x7e, RZ, 0xfc, !PT ;  /* 0x0000007e00007812 */ /* 0x000fe200078efcff */
[----:B------:R2:W-:Y:S01]  /*16ad0*/  @P5 STG.E.U16 desc[UR18][R8.64], R22 ;  /* 0x0000001608005986 */ /* 0x0005e2000c101512 */
[-C--:B------:R-:W-:Y:S01]  /*16ae0*/  LEA R12, P6, R13, R2.reuse, 0x1 ;  /* 0x000000020d0c7211 */ /* 0x080fe200078c08ff */
[----:B------:R-:W-:Y:S01]  /*16af0*/  IMAD R3, R3, 0x2, R17 ;  /* 0x0000000203037824 */ /* 0x000fe200078e0211 */
[----:B0-----:R-:W-:Y:S01]  /*16b00*/  PRMT R20, R20, 0x7632, R20 ;  /* 0x0000763214147816 */ /* 0x001fe20000000014 */
[----:B------:R2:W-:Y:S01]  /*16b10*/  @P4 STG.E.U16 desc[UR18][R10.64], R23 ;  /* 0x000000170a004986 */ /* 0x0005e2000c101512 */
[----:B-1----:R-:W-:Y:S02]  /*16b20*/  LEA R6, P1, R17, R2, 0x1 ;  /* 0x0000000211067211 */ /* 0x002fe400078208ff */
[----:B------:R-:W-:-:S02]  /*16b30*/  LEA.HI.X.SX32 R13, R13, R28, 0x1, P6 ;  /* 0x0000001c0d0d7211 */ /* 0x000fc400030f0eff */
[----:B------:R-:W-:Y:S02]  /*16b40*/  LEA.HI.X.SX32 R7, R17, R28, 0x1, P1 ;  /* 0x0000001c11077211 */ /* 0x000fe400008f0eff */
[----:B------:R-:W-:Y:S01]  /*16b50*/  ISETP.LT.AND P1, PT, R14, UR5, !P0 ;  /* 0x000000050e007c0c */ /* 0x000fe2000c721270 */
[----:B------:R2:W-:Y:S01]  /*16b60*/  @P3 STG.E.U16 desc[UR18][R12.64], R20 ;  /* 0x000000140c003986 */ /* 0x0005e2000c101512 */
[----:B------:R-:W-:Y:S02]  /*16b70*/  ISETP.LT.AND P0, PT, R0, UR5, !P0 ;  /* 0x0000000500007c0c */ /* 0x000fe4000c701270 */
[----:B------:R-:W-:Y:S02]  /*16b80*/  LEA R4, P6, R15, R2, 0x1 ;  /* 0x000000020f047211 */ /* 0x000fe400078c08ff */
[----:B------:R-:W-:Y:S02]  /*16b90*/  PRMT R21, R21, 0x7632, R21 ;  /* 0x0000763215157816 */ /* 0x000fe40000000015 */
[----:B------:R-:W-:-:S02]  /*16ba0*/  LEA.HI.X.SX32 R5, R15, R28, 0x1, P6 ;  /* 0x0000001c0f057211 */ /* 0x000fc400030f0eff */
[----:B------:R-:W-:Y:S02]  /*16bb0*/  PRMT R0, R22, 0x7632, R0 ;  /* 0x0000763216007816 */ /* 0x000fe40000000000 */
[C---:B------:R-:W-:Y:S01]  /*16bc0*/  LEA R2, P6, R3.reuse, R2, 0x1 ;  /* 0x0000000203027211 */ /* 0x040fe200078c08ff */
[----:B------:R2:W-:Y:S03]  /*16bd0*/  @P2 STG.E.U16 desc[UR18][R4.64], R21 ;  /* 0x0000001504002986 */ /* 0x0005e6000c101512 */
[----:B------:R-:W-:Y:S01]  /*16be0*/  LEA.HI.X.SX32 R3, R3, R28, 0x1, P6 ;  /* 0x0000001c03037211 */ /* 0x000fe200030f0eff */
[----:B------:R2:W-:Y:S01]  /*16bf0*/  @P1 STG.E.U16 desc[UR18][R6.64], R0 ;  /* 0x0000000006001986 */ /* 0x0005e2000c101512 */
[----:B------:R-:W-:Y:S07]  /*16c00*/  @!P0 EXIT ;  /* 0x000000000000894d */ /* 0x000fee0003800000 */
[----:B--2---:R-:W-:-:S05]  /*16c10*/  PRMT R23, R23, 0x7632, R23 ;  /* 0x0000763217177816 */ /* 0x004fca0000000017 */
[----:B------:R-:W-:Y:S01]  /*16c20*/  STG.E.U16 desc[UR18][R2.64], R23 ;  /* 0x0000001702007986 */ /* 0x000fe2000c101512 */
[----:B------:R-:W-:Y:S05]  /*16c30*/  EXIT ;  /* 0x000000000000794d */ /* 0x000fea0003800000 */
.L_x_2:
[----:B------:R-:W-:-:S00]  /*16c40*/  BRA `(.L_x_2) ;  /* 0xfffffffc00fc7947 */ /* 0x000fc0000383ffff */
[----:B------:R-:W-:-:S00]  /*16c50*/  NOP ;  /* 0x0000000000007918 */ /* 0x000fc00000000000 */
        /* <DEDUP_REMOVED lines=10> */
.L_x_3:


//--------------------- .nv.shared.matmul_kernel  --------------------------
	.section	.nv.shared.matmul_kernel,"aw",@nobits
	.sectionflags	@""
	.align	16
	.zero		1024


//--------------------- .nv.shared.reserved.0     --------------------------
	.section	.nv.shared.reserved.0,"aw",@nobits
	.weak		__nv_reservedSMEM_offset_0_alias
	.size		__nv_reservedSMEM_offset_0_alias, 0, 0
	.other		__nv_reservedSMEM_offset_0_alias,@"STO_CUDA_RESERVED_SHARED STV_DEFAULT"
__nv_reservedSMEM_offset_0_alias:
	.zero		0


//--------------------- .nv.constant0.matmul_kernel --------------------------
	.section	.nv.constant0.matmul_kernel,"a",@progbits
	.sectionflags	@""
	.align	4
.nv.constant0.matmul_kernel:
	.zero		608


//--------------------- SYMBOLS --------------------------

	.type		.nv.reservedSmem.offset0,@object
	.size		.nv.reservedSmem.offset0,0x4
